//
// Generated by NVIDIA NVVM Compiler
//
// Compiler Build ID: CL-36424714
// Cuda compilation tools, release 13.0, V13.0.88
// Based on NVVM 20.0.0
//

.version 9.0
.target sm_100
.address_size 64

	// .globl	_Z8blankdWUPKdS0_PKiS2_Pd
// _ZZ4getWPKdPdS1_E2sW has been demoted
// _ZZ4getWPKdPdS1_E4swtw has been demoted
// _ZZ4getWPKdPdS1_E2xN has been demoted
// _ZZ11reNormalizePKdS0_S0_PdS1_S1_E2sW has been demoted
// _ZZ11reNormalizePKdS0_S0_PdS1_S1_E2sU has been demoted
// _ZZ11reNormalizePKdS0_S0_PdS1_S1_E2sS has been demoted
// _ZZ11reNormalizePKdS0_S0_PdS1_S1_E4sWup has been demoted

.visible .entry _Z8blankdWUPKdS0_PKiS2_Pd(
	.param .u64 .ptr .align 1 _Z8blankdWUPKdS0_PKiS2_Pd_param_0,
	.param .u64 .ptr .align 1 _Z8blankdWUPKdS0_PKiS2_Pd_param_1,
	.param .u64 .ptr .align 1 _Z8blankdWUPKdS0_PKiS2_Pd_param_2,
	.param .u64 .ptr .align 1 _Z8blankdWUPKdS0_PKiS2_Pd_param_3,
	.param .u64 .ptr .align 1 _Z8blankdWUPKdS0_PKiS2_Pd_param_4
)
{
	.reg .pred 	%p<3>;
	.reg .b32 	%r<17>;
	.reg .b64 	%rd<18>;
	.reg .b64 	%fd<5>;

	ld.param.u64 	%rd10, [_Z8blankdWUPKdS0_PKiS2_Pd_param_0];
	ld.param.u64 	%rd6, [_Z8blankdWUPKdS0_PKiS2_Pd_param_1];
	ld.param.u64 	%rd7, [_Z8blankdWUPKdS0_PKiS2_Pd_param_2];
	ld.param.u64 	%rd8, [_Z8blankdWUPKdS0_PKiS2_Pd_param_3];
	ld.param.u64 	%rd9, [_Z8blankdWUPKdS0_PKiS2_Pd_param_4];
	cvta.to.global.u64 	%rd1, %rd10;
	ld.global.f64 	%fd1, [%rd1+80];
	cvt.rzi.s32.f64 	%r1, %fd1;
	mov.u32 	%r16, %tid.y;
	setp.ge.s32 	%p1, %r16, %r1;
	@%p1 bra 	$L__BB0_3;
	ld.global.f64 	%fd2, [%rd1+32];
	mov.u32 	%r9, %ctaid.x;
	ld.global.f64 	%fd3, [%rd1+72];
	cvt.rzi.s32.f64 	%r10, %fd3;
	cvta.to.global.u64 	%rd11, %rd8;
	mul.wide.u32 	%rd12, %r9, 4;
	add.s64 	%rd2, %rd11, %rd12;
	mul.lo.s32 	%r3, %r10, %r9;
	mov.u32 	%r4, %ntid.y;
	mov.u32 	%r5, %tid.x;
	cvt.rzi.s32.f64 	%r6, %fd2;
	cvta.to.global.u64 	%rd3, %rd7;
	cvta.to.global.u64 	%rd4, %rd6;
	cvta.to.global.u64 	%rd5, %rd9;
$L__BB0_2:
	ld.global.u32 	%r11, [%rd2];
	mad.lo.s32 	%r12, %r11, %r1, %r16;
	mul.wide.s32 	%rd13, %r12, 4;
	add.s64 	%rd14, %rd3, %rd13;
	ld.global.u32 	%r13, [%rd14];
	add.s32 	%r14, %r13, %r3;
	mad.lo.s32 	%r15, %r14, %r6, %r5;
	mul.wide.s32 	%rd15, %r15, 8;
	add.s64 	%rd16, %rd4, %rd15;
	ld.global.f64 	%fd4, [%rd16];
	add.s64 	%rd17, %rd5, %rd15;
	st.global.f64 	[%rd17], %fd4;
	add.s32 	%r16, %r16, %r4;
	setp.lt.s32 	%p2, %r16, %r1;
	@%p2 bra 	$L__BB0_2;
$L__BB0_3:
	ret;

}
	// .globl	_Z6getwtwPKdS0_Pd
.visible .entry _Z6getwtwPKdS0_Pd(
	.param .u64 .ptr .align 1 _Z6getwtwPKdS0_Pd_param_0,
	.param .u64 .ptr .align 1 _Z6getwtwPKdS0_Pd_param_1,
	.param .u64 .ptr .align 1 _Z6getwtwPKdS0_Pd_param_2
)
{
	.reg .pred 	%p<12>;
	.reg .b32 	%r<51>;
	.reg .b64 	%rd<50>;
	.reg .b64 	%fd<70>;

	ld.param.u64 	%rd5, [_Z6getwtwPKdS0_Pd_param_0];
	ld.param.u64 	%rd6, [_Z6getwtwPKdS0_Pd_param_1];
	ld.param.u64 	%rd4, [_Z6getwtwPKdS0_Pd_param_2];
	cvta.to.global.u64 	%rd1, %rd6;
	cvta.to.global.u64 	%rd2, %rd5;
	ld.global.f64 	%fd13, [%rd2+32];
	cvt.rzi.s32.f64 	%r1, %fd13;
	mov.u32 	%r2, %tid.x;
	mov.u32 	%r44, %tid.y;
	setp.ge.s32 	%p1, %r44, %r1;
	@%p1 bra 	$L__BB1_15;
	ld.global.f64 	%fd14, [%rd2+72];
	cvt.rzi.s32.f64 	%r4, %fd14;
	mov.u32 	%r26, %ctaid.x;
	mul.lo.s32 	%r5, %r1, %r26;
	mul.lo.s32 	%r6, %r5, %r4;
	add.s32 	%r7, %r6, %r2;
	mov.u32 	%r8, %ntid.y;
	and.b32  	%r9, %r4, 7;
	and.b32  	%r27, %r4, 2147483640;
	neg.s32 	%r10, %r27;
	cvta.to.global.u64 	%rd3, %rd4;
	mul.wide.s32 	%rd41, %r1, 8;
$L__BB1_2:
	setp.lt.s32 	%p2, %r4, 1;
	mov.f64 	%fd69, 0d0000000000000000;
	@%p2 bra 	$L__BB1_14;
	setp.lt.u32 	%p3, %r4, 8;
	add.s32 	%r12, %r44, %r6;
	mov.b32 	%r49, 0;
	mov.f64 	%fd69, 0d0000000000000000;
	@%p3 bra 	$L__BB1_6;
	mov.f64 	%fd69, 0d0000000000000000;
	mov.u32 	%r45, %r7;
	mov.u32 	%r46, %r12;
	mov.u32 	%r47, %r10;
$L__BB1_5:
	.pragma "nounroll";
	and.b32  	%r49, %r4, 2147483640;
	mul.wide.s32 	%rd7, %r45, 8;
	add.s64 	%rd8, %rd1, %rd7;
	ld.global.f64 	%fd19, [%rd8];
	mul.wide.s32 	%rd9, %r46, 8;
	add.s64 	%rd10, %rd1, %rd9;
	ld.global.f64 	%fd20, [%rd10];
	fma.rn.f64 	%fd21, %fd19, %fd20, %fd69;
	mul.wide.s32 	%rd11, %r1, 8;
	add.s64 	%rd12, %rd8, %rd11;
	ld.global.f64 	%fd22, [%rd12];
	add.s64 	%rd13, %rd10, %rd11;
	ld.global.f64 	%fd23, [%rd13];
	fma.rn.f64 	%fd24, %fd22, %fd23, %fd21;
	add.s64 	%rd14, %rd12, %rd11;
	ld.global.f64 	%fd25, [%rd14];
	add.s64 	%rd15, %rd13, %rd11;
	ld.global.f64 	%fd26, [%rd15];
	fma.rn.f64 	%fd27, %fd25, %fd26, %fd24;
	add.s64 	%rd16, %rd14, %rd11;
	ld.global.f64 	%fd28, [%rd16];
	add.s64 	%rd17, %rd15, %rd11;
	ld.global.f64 	%fd29, [%rd17];
	fma.rn.f64 	%fd30, %fd28, %fd29, %fd27;
	add.s64 	%rd18, %rd16, %rd11;
	ld.global.f64 	%fd31, [%rd18];
	add.s64 	%rd19, %rd17, %rd11;
	ld.global.f64 	%fd32, [%rd19];
	fma.rn.f64 	%fd33, %fd31, %fd32, %fd30;
	add.s64 	%rd20, %rd18, %rd11;
	ld.global.f64 	%fd34, [%rd20];
	add.s64 	%rd21, %rd19, %rd11;
	ld.global.f64 	%fd35, [%rd21];
	fma.rn.f64 	%fd36, %fd34, %fd35, %fd33;
	add.s64 	%rd22, %rd20, %rd11;
	ld.global.f64 	%fd37, [%rd22];
	add.s64 	%rd23, %rd21, %rd11;
	ld.global.f64 	%fd38, [%rd23];
	fma.rn.f64 	%fd39, %fd37, %fd38, %fd36;
	add.s64 	%rd24, %rd22, %rd11;
	ld.global.f64 	%fd40, [%rd24];
	add.s64 	%rd25, %rd23, %rd11;
	ld.global.f64 	%fd41, [%rd25];
	fma.rn.f64 	%fd69, %fd40, %fd41, %fd39;
	add.s32 	%r47, %r47, 8;
	shl.b32 	%r29, %r1, 3;
	add.s32 	%r46, %r46, %r29;
	add.s32 	%r45, %r45, %r29;
	setp.ne.s32 	%p4, %r47, 0;
	@%p4 bra 	$L__BB1_5;
$L__BB1_6:
	setp.eq.s32 	%p5, %r9, 0;
	@%p5 bra 	$L__BB1_14;
	add.s32 	%r30, %r9, -1;
	setp.lt.u32 	%p6, %r30, 3;
	@%p6 bra 	$L__BB1_9;
	mul.lo.s32 	%r31, %r49, %r1;
	add.s32 	%r32, %r7, %r31;
	mul.wide.s32 	%rd26, %r32, 8;
	add.s64 	%rd27, %rd1, %rd26;
	ld.global.f64 	%fd43, [%rd27];
	add.s32 	%r33, %r12, %r31;
	mul.wide.s32 	%rd28, %r33, 8;
	add.s64 	%rd29, %rd1, %rd28;
	ld.global.f64 	%fd44, [%rd29];
	fma.rn.f64 	%fd45, %fd43, %fd44, %fd69;
	mul.wide.s32 	%rd30, %r1, 8;
	add.s64 	%rd31, %rd27, %rd30;
	ld.global.f64 	%fd46, [%rd31];
	add.s64 	%rd32, %rd29, %rd30;
	ld.global.f64 	%fd47, [%rd32];
	fma.rn.f64 	%fd48, %fd46, %fd47, %fd45;
	add.s64 	%rd33, %rd31, %rd30;
	ld.global.f64 	%fd49, [%rd33];
	add.s64 	%rd34, %rd32, %rd30;
	ld.global.f64 	%fd50, [%rd34];
	fma.rn.f64 	%fd51, %fd49, %fd50, %fd48;
	add.s64 	%rd35, %rd33, %rd30;
	ld.global.f64 	%fd52, [%rd35];
	add.s64 	%rd36, %rd34, %rd30;
	ld.global.f64 	%fd53, [%rd36];
	fma.rn.f64 	%fd69, %fd52, %fd53, %fd51;
	add.s32 	%r49, %r49, 4;
$L__BB1_9:
	and.b32  	%r34, %r4, 3;
	setp.eq.s32 	%p7, %r34, 0;
	@%p7 bra 	$L__BB1_14;
	setp.eq.s32 	%p8, %r34, 1;
	@%p8 bra 	$L__BB1_12;
	mul.lo.s32 	%r35, %r49, %r1;
	add.s32 	%r36, %r7, %r35;
	mul.wide.s32 	%rd37, %r36, 8;
	add.s64 	%rd38, %rd1, %rd37;
	ld.global.f64 	%fd55, [%rd38];
	add.s32 	%r37, %r12, %r35;
	mul.wide.s32 	%rd39, %r37, 8;
	add.s64 	%rd40, %rd1, %rd39;
	ld.global.f64 	%fd56, [%rd40];
	fma.rn.f64 	%fd57, %fd55, %fd56, %fd69;
	add.s64 	%rd42, %rd38, %rd41;
	ld.global.f64 	%fd58, [%rd42];
	add.s64 	%rd43, %rd40, %rd41;
	ld.global.f64 	%fd59, [%rd43];
	fma.rn.f64 	%fd69, %fd58, %fd59, %fd57;
	add.s32 	%r49, %r49, 2;
$L__BB1_12:
	and.b32  	%r38, %r4, 1;
	setp.eq.b32 	%p9, %r38, 1;
	not.pred 	%p10, %p9;
	@%p10 bra 	$L__BB1_14;
	mul.lo.s32 	%r39, %r49, %r1;
	add.s32 	%r40, %r7, %r39;
	mul.wide.s32 	%rd44, %r40, 8;
	add.s64 	%rd45, %rd1, %rd44;
	ld.global.f64 	%fd60, [%rd45];
	add.s32 	%r41, %r12, %r39;
	mul.wide.s32 	%rd46, %r41, 8;
	add.s64 	%rd47, %rd1, %rd46;
	ld.global.f64 	%fd61, [%rd47];
	fma.rn.f64 	%fd69, %fd60, %fd61, %fd69;
$L__BB1_14:
	add.s32 	%r42, %r44, %r5;
	mad.lo.s32 	%r43, %r42, %r1, %r2;
	mul.wide.s32 	%rd48, %r43, 8;
	add.s64 	%rd49, %rd3, %rd48;
	st.global.f64 	[%rd49], %fd69;
	add.s32 	%r44, %r44, %r8;
	setp.lt.s32 	%p11, %r44, %r1;
	@%p11 bra 	$L__BB1_2;
$L__BB1_15:
	ret;

}
	// .globl	_Z4getUPKdS0_PdS1_
.visible .entry _Z4getUPKdS0_PdS1_(
	.param .u64 .ptr .align 1 _Z4getUPKdS0_PdS1__param_0,
	.param .u64 .ptr .align 1 _Z4getUPKdS0_PdS1__param_1,
	.param .u64 .ptr .align 1 _Z4getUPKdS0_PdS1__param_2,
	.param .u64 .ptr .align 1 _Z4getUPKdS0_PdS1__param_3
)
{
	.reg .pred 	%p<13>;
	.reg .b32 	%r<50>;
	.reg .b64 	%rd<27>;
	.reg .b64 	%fd<119>;

	ld.param.u64 	%rd8, [_Z4getUPKdS0_PdS1__param_0];
	ld.param.u64 	%rd9, [_Z4getUPKdS0_PdS1__param_1];
	ld.param.u64 	%rd10, [_Z4getUPKdS0_PdS1__param_2];
	ld.param.u64 	%rd7, [_Z4getUPKdS0_PdS1__param_3];
	cvta.to.global.u64 	%rd1, %rd9;
	cvta.to.global.u64 	%rd2, %rd10;
	cvta.to.global.u64 	%rd3, %rd8;
	ld.global.f64 	%fd15, [%rd3+32];
	cvt.rzi.s32.f64 	%r1, %fd15;
	ld.global.f64 	%fd16, [%rd3+72];
	cvt.rzi.s32.f64 	%r2, %fd16;
	mov.u32 	%r43, %tid.y;
	setp.ge.s32 	%p1, %r43, %r2;
	@%p1 bra 	$L__BB2_17;
	mov.u32 	%r27, %ctaid.x;
	mov.u32 	%r28, %tid.x;
	ld.global.f64 	%fd17, [%rd3+8];
	cvt.rzi.s32.f64 	%r29, %fd17;
	mad.lo.s32 	%r30, %r29, %r28, %r27;
	mul.lo.s32 	%r4, %r30, %r1;
	mul.lo.s32 	%r5, %r2, %r27;
	mul.lo.s32 	%r6, %r30, %r2;
	mov.u32 	%r7, %ntid.y;
	and.b32  	%r8, %r1, 15;
	and.b32  	%r9, %r1, 7;
	and.b32  	%r10, %r1, 3;
	cvta.to.global.u64 	%rd4, %rd7;
$L__BB2_2:
	setp.lt.s32 	%p2, %r1, 1;
	mov.f64 	%fd118, 0d0000000000000000;
	@%p2 bra 	$L__BB2_16;
	setp.lt.u32 	%p3, %r1, 16;
	add.s32 	%r32, %r43, %r5;
	mul.lo.s32 	%r12, %r32, %r1;
	mov.b32 	%r48, 0;
	mov.f64 	%fd118, 0d0000000000000000;
	@%p3 bra 	$L__BB2_6;
	and.b32  	%r33, %r1, 2147483632;
	neg.s32 	%r46, %r33;
	mov.f64 	%fd118, 0d0000000000000000;
	mov.u32 	%r44, %r4;
	mov.u32 	%r45, %r12;
$L__BB2_5:
	.pragma "nounroll";
	and.b32  	%r48, %r1, 2147483632;
	mul.wide.s32 	%rd11, %r45, 8;
	add.s64 	%rd12, %rd1, %rd11;
	mul.wide.s32 	%rd13, %r44, 8;
	add.s64 	%rd14, %rd2, %rd13;
	ld.global.f64 	%fd22, [%rd14];
	ld.global.f64 	%fd23, [%rd12];
	fma.rn.f64 	%fd24, %fd22, %fd23, %fd118;
	ld.global.f64 	%fd25, [%rd14+8];
	ld.global.f64 	%fd26, [%rd12+8];
	fma.rn.f64 	%fd27, %fd25, %fd26, %fd24;
	ld.global.f64 	%fd28, [%rd14+16];
	ld.global.f64 	%fd29, [%rd12+16];
	fma.rn.f64 	%fd30, %fd28, %fd29, %fd27;
	ld.global.f64 	%fd31, [%rd14+24];
	ld.global.f64 	%fd32, [%rd12+24];
	fma.rn.f64 	%fd33, %fd31, %fd32, %fd30;
	ld.global.f64 	%fd34, [%rd14+32];
	ld.global.f64 	%fd35, [%rd12+32];
	fma.rn.f64 	%fd36, %fd34, %fd35, %fd33;
	ld.global.f64 	%fd37, [%rd14+40];
	ld.global.f64 	%fd38, [%rd12+40];
	fma.rn.f64 	%fd39, %fd37, %fd38, %fd36;
	ld.global.f64 	%fd40, [%rd14+48];
	ld.global.f64 	%fd41, [%rd12+48];
	fma.rn.f64 	%fd42, %fd40, %fd41, %fd39;
	ld.global.f64 	%fd43, [%rd14+56];
	ld.global.f64 	%fd44, [%rd12+56];
	fma.rn.f64 	%fd45, %fd43, %fd44, %fd42;
	ld.global.f64 	%fd46, [%rd14+64];
	ld.global.f64 	%fd47, [%rd12+64];
	fma.rn.f64 	%fd48, %fd46, %fd47, %fd45;
	ld.global.f64 	%fd49, [%rd14+72];
	ld.global.f64 	%fd50, [%rd12+72];
	fma.rn.f64 	%fd51, %fd49, %fd50, %fd48;
	ld.global.f64 	%fd52, [%rd14+80];
	ld.global.f64 	%fd53, [%rd12+80];
	fma.rn.f64 	%fd54, %fd52, %fd53, %fd51;
	ld.global.f64 	%fd55, [%rd14+88];
	ld.global.f64 	%fd56, [%rd12+88];
	fma.rn.f64 	%fd57, %fd55, %fd56, %fd54;
	ld.global.f64 	%fd58, [%rd14+96];
	ld.global.f64 	%fd59, [%rd12+96];
	fma.rn.f64 	%fd60, %fd58, %fd59, %fd57;
	ld.global.f64 	%fd61, [%rd14+104];
	ld.global.f64 	%fd62, [%rd12+104];
	fma.rn.f64 	%fd63, %fd61, %fd62, %fd60;
	ld.global.f64 	%fd64, [%rd14+112];
	ld.global.f64 	%fd65, [%rd12+112];
	fma.rn.f64 	%fd66, %fd64, %fd65, %fd63;
	ld.global.f64 	%fd67, [%rd14+120];
	ld.global.f64 	%fd68, [%rd12+120];
	fma.rn.f64 	%fd118, %fd67, %fd68, %fd66;
	add.s32 	%r46, %r46, 16;
	add.s32 	%r45, %r45, 16;
	add.s32 	%r44, %r44, 16;
	setp.ne.s32 	%p4, %r46, 0;
	@%p4 bra 	$L__BB2_5;
$L__BB2_6:
	setp.eq.s32 	%p5, %r8, 0;
	@%p5 bra 	$L__BB2_16;
	add.s32 	%r34, %r8, -1;
	setp.lt.u32 	%p6, %r34, 7;
	@%p6 bra 	$L__BB2_9;
	add.s32 	%r35, %r48, %r4;
	mul.wide.s32 	%rd15, %r35, 8;
	add.s64 	%rd16, %rd2, %rd15;
	ld.global.f64 	%fd70, [%rd16];
	add.s32 	%r36, %r48, %r12;
	mul.wide.s32 	%rd17, %r36, 8;
	add.s64 	%rd18, %rd1, %rd17;
	ld.global.f64 	%fd71, [%rd18];
	fma.rn.f64 	%fd72, %fd70, %fd71, %fd118;
	ld.global.f64 	%fd73, [%rd16+8];
	ld.global.f64 	%fd74, [%rd18+8];
	fma.rn.f64 	%fd75, %fd73, %fd74, %fd72;
	ld.global.f64 	%fd76, [%rd16+16];
	ld.global.f64 	%fd77, [%rd18+16];
	fma.rn.f64 	%fd78, %fd76, %fd77, %fd75;
	ld.global.f64 	%fd79, [%rd16+24];
	ld.global.f64 	%fd80, [%rd18+24];
	fma.rn.f64 	%fd81, %fd79, %fd80, %fd78;
	ld.global.f64 	%fd82, [%rd16+32];
	ld.global.f64 	%fd83, [%rd18+32];
	fma.rn.f64 	%fd84, %fd82, %fd83, %fd81;
	ld.global.f64 	%fd85, [%rd16+40];
	ld.global.f64 	%fd86, [%rd18+40];
	fma.rn.f64 	%fd87, %fd85, %fd86, %fd84;
	ld.global.f64 	%fd88, [%rd16+48];
	ld.global.f64 	%fd89, [%rd18+48];
	fma.rn.f64 	%fd90, %fd88, %fd89, %fd87;
	ld.global.f64 	%fd91, [%rd16+56];
	ld.global.f64 	%fd92, [%rd18+56];
	fma.rn.f64 	%fd118, %fd91, %fd92, %fd90;
	add.s32 	%r48, %r48, 8;
$L__BB2_9:
	setp.eq.s32 	%p7, %r9, 0;
	@%p7 bra 	$L__BB2_16;
	add.s32 	%r37, %r9, -1;
	setp.lt.u32 	%p8, %r37, 3;
	@%p8 bra 	$L__BB2_12;
	add.s32 	%r38, %r48, %r4;
	mul.wide.s32 	%rd19, %r38, 8;
	add.s64 	%rd20, %rd2, %rd19;
	ld.global.f64 	%fd94, [%rd20];
	add.s32 	%r39, %r48, %r12;
	mul.wide.s32 	%rd21, %r39, 8;
	add.s64 	%rd22, %rd1, %rd21;
	ld.global.f64 	%fd95, [%rd22];
	fma.rn.f64 	%fd96, %fd94, %fd95, %fd118;
	ld.global.f64 	%fd97, [%rd20+8];
	ld.global.f64 	%fd98, [%rd22+8];
	fma.rn.f64 	%fd99, %fd97, %fd98, %fd96;
	ld.global.f64 	%fd100, [%rd20+16];
	ld.global.f64 	%fd101, [%rd22+16];
	fma.rn.f64 	%fd102, %fd100, %fd101, %fd99;
	ld.global.f64 	%fd103, [%rd20+24];
	ld.global.f64 	%fd104, [%rd22+24];
	fma.rn.f64 	%fd118, %fd103, %fd104, %fd102;
	add.s32 	%r48, %r48, 4;
$L__BB2_12:
	setp.eq.s32 	%p9, %r10, 0;
	@%p9 bra 	$L__BB2_16;
	setp.eq.s32 	%p10, %r10, 1;
	add.s32 	%r40, %r48, %r4;
	mul.wide.s32 	%rd23, %r40, 8;
	add.s64 	%rd5, %rd2, %rd23;
	ld.global.f64 	%fd105, [%rd5];
	add.s32 	%r41, %r48, %r12;
	mul.wide.s32 	%rd24, %r41, 8;
	add.s64 	%rd6, %rd1, %rd24;
	ld.global.f64 	%fd106, [%rd6];
	fma.rn.f64 	%fd118, %fd105, %fd106, %fd118;
	@%p10 bra 	$L__BB2_16;
	setp.eq.s32 	%p11, %r10, 2;
	ld.global.f64 	%fd107, [%rd5+8];
	ld.global.f64 	%fd108, [%rd6+8];
	fma.rn.f64 	%fd118, %fd107, %fd108, %fd118;
	@%p11 bra 	$L__BB2_16;
	ld.global.f64 	%fd109, [%rd5+16];
	ld.global.f64 	%fd110, [%rd6+16];
	fma.rn.f64 	%fd118, %fd109, %fd110, %fd118;
$L__BB2_16:
	add.s32 	%r42, %r43, %r6;
	mul.wide.s32 	%rd25, %r42, 8;
	add.s64 	%rd26, %rd4, %rd25;
	st.global.f64 	[%rd26], %fd118;
	add.s32 	%r43, %r43, %r7;
	setp.lt.s32 	%p12, %r43, %r2;
	@%p12 bra 	$L__BB2_2;
$L__BB2_17:
	ret;

}
	// .globl	_Z4getWPKdPdS1_
.visible .entry _Z4getWPKdPdS1_(
	.param .u64 .ptr .align 1 _Z4getWPKdPdS1__param_0,
	.param .u64 .ptr .align 1 _Z4getWPKdPdS1__param_1,
	.param .u64 .ptr .align 1 _Z4getWPKdPdS1__param_2
)
{
	.reg .pred 	%p<46>;
	.reg .b32 	%r<292>;
	.reg .b64 	%rd<37>;
	.reg .b64 	%fd<239>;
	// demoted variable
	.shared .align 8 .b8 _ZZ4getWPKdPdS1_E2sW[1704];
	// demoted variable
	.shared .align 8 .b8 _ZZ4getWPKdPdS1_E4swtw[40328];
	// demoted variable
	.shared .align 8 .b8 _ZZ4getWPKdPdS1_E2xN[8];
	ld.param.u64 	%rd3, [_Z4getWPKdPdS1__param_0];
	ld.param.u64 	%rd4, [_Z4getWPKdPdS1__param_1];
	ld.param.u64 	%rd5, [_Z4getWPKdPdS1__param_2];
	cvta.to.global.u64 	%rd1, %rd4;
	cvta.to.global.u64 	%rd2, %rd5;
	cvta.to.global.u64 	%rd6, %rd3;
	ld.global.f64 	%fd27, [%rd6+32];
	cvt.rzi.s32.f64 	%r1, %fd27;
	ld.global.f64 	%fd28, [%rd6+48];
	cvt.rzi.s32.f64 	%r2, %fd28;
	ld.global.f64 	%fd29, [%rd6+8];
	cvt.rzi.s32.f64 	%r3, %fd29;
	ld.global.f64 	%fd30, [%rd6+88];
	cvt.rzi.s32.f64 	%r4, %fd30;
	mov.u32 	%r5, %tid.x;
	mov.u32 	%r6, %ctaid.x;
	setp.lt.s32 	%p1, %r1, 1;
	@%p1 bra 	$L__BB3_7;
	mul.lo.s32 	%r108, %r1, %r6;
	mul.lo.s32 	%r7, %r108, %r1;
	add.s32 	%r109, %r1, -1;
	and.b32  	%r8, %r1, 3;
	setp.lt.u32 	%p2, %r109, 3;
	mov.b32 	%r260, 0;
	@%p2 bra 	$L__BB3_4;
	and.b32  	%r260, %r1, 2147483644;
	mov.b32 	%r263, 0;
$L__BB3_3:
	mad.lo.s32 	%r111, %r263, %r1, %r5;
	add.s32 	%r112, %r111, %r7;
	mul.wide.u32 	%rd7, %r112, 8;
	add.s64 	%rd8, %rd1, %rd7;
	ld.global.f64 	%fd31, [%rd8];
	shl.b32 	%r113, %r111, 3;
	mov.u32 	%r114, _ZZ4getWPKdPdS1_E4swtw;
	add.s32 	%r115, %r114, %r113;
	st.volatile.shared.f64 	[%r115], %fd31;
	add.s32 	%r116, %r112, %r1;
	mul.wide.u32 	%rd9, %r116, 8;
	add.s64 	%rd10, %rd1, %rd9;
	ld.global.f64 	%fd32, [%rd10];
	shl.b32 	%r117, %r1, 3;
	add.s32 	%r118, %r115, %r117;
	st.volatile.shared.f64 	[%r118], %fd32;
	add.s32 	%r119, %r116, %r1;
	mul.wide.u32 	%rd11, %r119, 8;
	add.s64 	%rd12, %rd1, %rd11;
	ld.global.f64 	%fd33, [%rd12];
	add.s32 	%r120, %r118, %r117;
	st.volatile.shared.f64 	[%r120], %fd33;
	add.s32 	%r121, %r119, %r1;
	mul.wide.u32 	%rd13, %r121, 8;
	add.s64 	%rd14, %rd1, %rd13;
	ld.global.f64 	%fd34, [%rd14];
	add.s32 	%r122, %r120, %r117;
	st.volatile.shared.f64 	[%r122], %fd34;
	add.s32 	%r263, %r263, 4;
	setp.eq.s32 	%p3, %r263, %r260;
	@%p3 bra 	$L__BB3_4;
	bra.uni 	$L__BB3_3;
$L__BB3_4:
	setp.eq.s32 	%p4, %r8, 0;
	@%p4 bra 	$L__BB3_7;
	mov.b32 	%r262, 0;
	mov.u32 	%r127, _ZZ4getWPKdPdS1_E4swtw;
$L__BB3_6:
	.pragma "nounroll";
	mad.lo.s32 	%r124, %r260, %r1, %r5;
	add.s32 	%r125, %r124, %r7;
	mul.wide.u32 	%rd15, %r125, 8;
	add.s64 	%rd16, %rd1, %rd15;
	ld.global.f64 	%fd35, [%rd16];
	shl.b32 	%r126, %r124, 3;
	add.s32 	%r128, %r127, %r126;
	st.volatile.shared.f64 	[%r128], %fd35;
	add.s32 	%r260, %r260, 1;
	add.s32 	%r262, %r262, 1;
	setp.ne.s32 	%p5, %r262, %r8;
	@%p5 bra 	$L__BB3_6;
$L__BB3_7:
	setp.lt.s32 	%p6, %r2, 1;
	@%p6 bra 	$L__BB3_14;
	mad.lo.s32 	%r15, %r1, %r6, %r5;
	and.b32  	%r16, %r2, 3;
	setp.lt.u32 	%p7, %r2, 4;
	mov.b32 	%r265, 0;
	@%p7 bra 	$L__BB3_11;
	and.b32  	%r265, %r2, 2147483644;
	mov.b32 	%r264, 0;
$L__BB3_10:
	mul.lo.s32 	%r131, %r264, %r1;
	mad.lo.s32 	%r132, %r131, %r3, %r15;
	mul.wide.s32 	%rd17, %r132, 8;
	add.s64 	%rd18, %rd2, %rd17;
	ld.global.f64 	%fd36, [%rd18];
	add.s32 	%r133, %r131, %r5;
	shl.b32 	%r134, %r133, 3;
	mov.u32 	%r135, _ZZ4getWPKdPdS1_E2sW;
	add.s32 	%r136, %r135, %r134;
	st.volatile.shared.f64 	[%r136], %fd36;
	add.s32 	%r137, %r131, %r1;
	mad.lo.s32 	%r138, %r137, %r3, %r15;
	mul.wide.s32 	%rd19, %r138, 8;
	add.s64 	%rd20, %rd2, %rd19;
	ld.global.f64 	%fd37, [%rd20];
	shl.b32 	%r139, %r1, 3;
	add.s32 	%r140, %r136, %r139;
	st.volatile.shared.f64 	[%r140], %fd37;
	add.s32 	%r141, %r137, %r1;
	mad.lo.s32 	%r142, %r141, %r3, %r15;
	mul.wide.s32 	%rd21, %r142, 8;
	add.s64 	%rd22, %rd2, %rd21;
	ld.global.f64 	%fd38, [%rd22];
	add.s32 	%r143, %r140, %r139;
	st.volatile.shared.f64 	[%r143], %fd38;
	add.s32 	%r144, %r141, %r1;
	mad.lo.s32 	%r145, %r144, %r3, %r15;
	mul.wide.s32 	%rd23, %r145, 8;
	add.s64 	%rd24, %rd2, %rd23;
	ld.global.f64 	%fd39, [%rd24];
	add.s32 	%r146, %r143, %r139;
	st.volatile.shared.f64 	[%r146], %fd39;
	add.s32 	%r264, %r264, 4;
	setp.ne.s32 	%p8, %r264, %r265;
	@%p8 bra 	$L__BB3_10;
$L__BB3_11:
	setp.eq.s32 	%p9, %r16, 0;
	@%p9 bra 	$L__BB3_14;
	mov.b32 	%r267, 0;
	mov.u32 	%r152, _ZZ4getWPKdPdS1_E2sW;
$L__BB3_13:
	.pragma "nounroll";
	mul.lo.s32 	%r148, %r265, %r1;
	mad.lo.s32 	%r149, %r148, %r3, %r15;
	mul.wide.s32 	%rd25, %r149, 8;
	add.s64 	%rd26, %rd2, %rd25;
	ld.global.f64 	%fd40, [%rd26];
	add.s32 	%r150, %r148, %r5;
	shl.b32 	%r151, %r150, 3;
	add.s32 	%r153, %r152, %r151;
	st.volatile.shared.f64 	[%r153], %fd40;
	add.s32 	%r265, %r265, 1;
	add.s32 	%r267, %r267, 1;
	setp.ne.s32 	%p10, %r267, %r16;
	@%p10 bra 	$L__BB3_13;
$L__BB3_14:
	setp.lt.s32 	%p11, %r2, 1;
	bar.sync 	0;
	@%p11 bra 	$L__BB3_57;
	add.s32 	%r27, %r1, -1;
	and.b32  	%r28, %r1, 7;
	and.b32  	%r29, %r1, 3;
	and.b32  	%r30, %r1, 15;
	and.b32  	%r31, %r1, 2147483640;
	and.b32  	%r32, %r1, 2147483632;
	shl.b32 	%r33, %r1, 6;
	shl.b32 	%r34, %r1, 3;
	mov.b32 	%r268, 0;
$L__BB3_16:
	mul.lo.s32 	%r36, %r268, %r1;
	add.s32 	%r156, %r36, %r5;
	shl.b32 	%r157, %r156, 3;
	mov.u32 	%r158, _ZZ4getWPKdPdS1_E2sW;
	add.s32 	%r37, %r158, %r157;
	mov.b32 	%r269, 0;
$L__BB3_17:
	setp.lt.s32 	%p12, %r1, 1;
	mov.f64 	%fd230, 0d0000000000000000;
	@%p12 bra 	$L__BB3_29;
	setp.lt.u32 	%p13, %r27, 7;
	mov.b32 	%r274, 0;
	mov.f64 	%fd230, 0d0000000000000000;
	@%p13 bra 	$L__BB3_21;
	mov.u32 	%r160, _ZZ4getWPKdPdS1_E2sW;
	mad.lo.s32 	%r161, %r34, %r268, %r160;
	add.s32 	%r270, %r161, 32;
	and.b32  	%r162, %r1, 2147483640;
	neg.s32 	%r272, %r162;
	shl.b32 	%r163, %r5, 3;
	mov.u32 	%r164, _ZZ4getWPKdPdS1_E4swtw;
	add.s32 	%r271, %r164, %r163;
	mov.f64 	%fd230, 0d0000000000000000;
$L__BB3_20:
	.pragma "nounroll";
	ld.volatile.shared.f64 	%fd45, [%r271];
	ld.volatile.shared.f64 	%fd46, [%r270+-32];
	fma.rn.f64 	%fd47, %fd45, %fd46, %fd230;
	add.s32 	%r165, %r271, %r34;
	ld.volatile.shared.f64 	%fd48, [%r165];
	ld.volatile.shared.f64 	%fd49, [%r270+-24];
	fma.rn.f64 	%fd50, %fd48, %fd49, %fd47;
	add.s32 	%r166, %r165, %r34;
	ld.volatile.shared.f64 	%fd51, [%r166];
	ld.volatile.shared.f64 	%fd52, [%r270+-16];
	fma.rn.f64 	%fd53, %fd51, %fd52, %fd50;
	add.s32 	%r167, %r166, %r34;
	ld.volatile.shared.f64 	%fd54, [%r167];
	ld.volatile.shared.f64 	%fd55, [%r270+-8];
	fma.rn.f64 	%fd56, %fd54, %fd55, %fd53;
	add.s32 	%r168, %r167, %r34;
	ld.volatile.shared.f64 	%fd57, [%r168];
	ld.volatile.shared.f64 	%fd58, [%r270];
	fma.rn.f64 	%fd59, %fd57, %fd58, %fd56;
	add.s32 	%r169, %r168, %r34;
	ld.volatile.shared.f64 	%fd60, [%r169];
	ld.volatile.shared.f64 	%fd61, [%r270+8];
	fma.rn.f64 	%fd62, %fd60, %fd61, %fd59;
	add.s32 	%r170, %r169, %r34;
	ld.volatile.shared.f64 	%fd63, [%r170];
	ld.volatile.shared.f64 	%fd64, [%r270+16];
	fma.rn.f64 	%fd65, %fd63, %fd64, %fd62;
	add.s32 	%r171, %r170, %r34;
	ld.volatile.shared.f64 	%fd66, [%r171];
	ld.volatile.shared.f64 	%fd67, [%r270+24];
	fma.rn.f64 	%fd230, %fd66, %fd67, %fd65;
	add.s32 	%r272, %r272, 8;
	add.s32 	%r271, %r271, %r33;
	add.s32 	%r270, %r270, 64;
	setp.ne.s32 	%p14, %r272, 0;
	mov.u32 	%r274, %r31;
	@%p14 bra 	$L__BB3_20;
$L__BB3_21:
	setp.eq.s32 	%p15, %r28, 0;
	@%p15 bra 	$L__BB3_29;
	add.s32 	%r172, %r28, -1;
	setp.lt.u32 	%p16, %r172, 3;
	@%p16 bra 	$L__BB3_24;
	mad.lo.s32 	%r173, %r274, %r1, %r5;
	shl.b32 	%r174, %r173, 3;
	mov.u32 	%r175, _ZZ4getWPKdPdS1_E4swtw;
	add.s32 	%r176, %r175, %r174;
	ld.volatile.shared.f64 	%fd69, [%r176];
	add.s32 	%r177, %r274, %r36;
	shl.b32 	%r178, %r177, 3;
	mov.u32 	%r179, _ZZ4getWPKdPdS1_E2sW;
	add.s32 	%r180, %r179, %r178;
	ld.volatile.shared.f64 	%fd70, [%r180];
	fma.rn.f64 	%fd71, %fd69, %fd70, %fd230;
	add.s32 	%r181, %r176, %r34;
	ld.volatile.shared.f64 	%fd72, [%r181];
	ld.volatile.shared.f64 	%fd73, [%r180+8];
	fma.rn.f64 	%fd74, %fd72, %fd73, %fd71;
	add.s32 	%r182, %r181, %r34;
	ld.volatile.shared.f64 	%fd75, [%r182];
	ld.volatile.shared.f64 	%fd76, [%r180+16];
	fma.rn.f64 	%fd77, %fd75, %fd76, %fd74;
	add.s32 	%r183, %r182, %r34;
	ld.volatile.shared.f64 	%fd78, [%r183];
	ld.volatile.shared.f64 	%fd79, [%r180+24];
	fma.rn.f64 	%fd230, %fd78, %fd79, %fd77;
	add.s32 	%r274, %r274, 4;
$L__BB3_24:
	setp.eq.s32 	%p17, %r29, 0;
	@%p17 bra 	$L__BB3_29;
	setp.eq.s32 	%p18, %r29, 1;
	@%p18 bra 	$L__BB3_27;
	mad.lo.s32 	%r184, %r274, %r1, %r5;
	shl.b32 	%r185, %r184, 3;
	mov.u32 	%r186, _ZZ4getWPKdPdS1_E4swtw;
	add.s32 	%r187, %r186, %r185;
	ld.volatile.shared.f64 	%fd81, [%r187];
	add.s32 	%r188, %r274, %r36;
	shl.b32 	%r189, %r188, 3;
	mov.u32 	%r190, _ZZ4getWPKdPdS1_E2sW;
	add.s32 	%r191, %r190, %r189;
	ld.volatile.shared.f64 	%fd82, [%r191];
	fma.rn.f64 	%fd83, %fd81, %fd82, %fd230;
	add.s32 	%r192, %r187, %r34;
	ld.volatile.shared.f64 	%fd84, [%r192];
	ld.volatile.shared.f64 	%fd85, [%r191+8];
	fma.rn.f64 	%fd230, %fd84, %fd85, %fd83;
	add.s32 	%r274, %r274, 2;
$L__BB3_27:
	and.b32  	%r193, %r1, 1;
	setp.eq.b32 	%p19, %r193, 1;
	not.pred 	%p20, %p19;
	@%p20 bra 	$L__BB3_29;
	mad.lo.s32 	%r194, %r274, %r1, %r5;
	shl.b32 	%r195, %r194, 3;
	mov.u32 	%r196, _ZZ4getWPKdPdS1_E4swtw;
	add.s32 	%r197, %r196, %r195;
	ld.volatile.shared.f64 	%fd86, [%r197];
	add.s32 	%r198, %r274, %r36;
	shl.b32 	%r199, %r198, 3;
	mov.u32 	%r200, _ZZ4getWPKdPdS1_E2sW;
	add.s32 	%r201, %r200, %r199;
	ld.volatile.shared.f64 	%fd87, [%r201];
	fma.rn.f64 	%fd230, %fd86, %fd87, %fd230;
$L__BB3_29:
	bar.sync 	0;
	setp.eq.s32 	%p21, %r269, 99;
	@%p21 bra 	$L__BB3_47;
	setp.ne.s32 	%p22, %r5, 0;
	st.volatile.shared.f64 	[%r37], %fd230;
	bar.sync 	0;
	@%p22 bra 	$L__BB3_46;
	setp.lt.s32 	%p23, %r1, 1;
	mov.f64 	%fd238, 0d3EE4F8B580000000;
	@%p23 bra 	$L__BB3_45;
	setp.lt.u32 	%p24, %r27, 15;
	mov.b32 	%r278, 0;
	mov.f64 	%fd238, 0d3EE4F8B580000000;
	@%p24 bra 	$L__BB3_35;
	mov.b32 	%r276, 0;
	mov.f64 	%fd238, 0d3EE4F8B580000000;
$L__BB3_34:
	.pragma "nounroll";
	add.s32 	%r204, %r276, %r36;
	shl.b32 	%r205, %r204, 3;
	mov.u32 	%r206, _ZZ4getWPKdPdS1_E2sW;
	add.s32 	%r207, %r206, %r205;
	ld.volatile.shared.f64 	%fd92, [%r207];
	ld.volatile.shared.f64 	%fd93, [%r207];
	fma.rn.f64 	%fd94, %fd92, %fd93, %fd238;
	ld.volatile.shared.f64 	%fd95, [%r207+8];
	ld.volatile.shared.f64 	%fd96, [%r207+8];
	fma.rn.f64 	%fd97, %fd95, %fd96, %fd94;
	ld.volatile.shared.f64 	%fd98, [%r207+16];
	ld.volatile.shared.f64 	%fd99, [%r207+16];
	fma.rn.f64 	%fd100, %fd98, %fd99, %fd97;
	ld.volatile.shared.f64 	%fd101, [%r207+24];
	ld.volatile.shared.f64 	%fd102, [%r207+24];
	fma.rn.f64 	%fd103, %fd101, %fd102, %fd100;
	ld.volatile.shared.f64 	%fd104, [%r207+32];
	ld.volatile.shared.f64 	%fd105, [%r207+32];
	fma.rn.f64 	%fd106, %fd104, %fd105, %fd103;
	ld.volatile.shared.f64 	%fd107, [%r207+40];
	ld.volatile.shared.f64 	%fd108, [%r207+40];
	fma.rn.f64 	%fd109, %fd107, %fd108, %fd106;
	ld.volatile.shared.f64 	%fd110, [%r207+48];
	ld.volatile.shared.f64 	%fd111, [%r207+48];
	fma.rn.f64 	%fd112, %fd110, %fd111, %fd109;
	ld.volatile.shared.f64 	%fd113, [%r207+56];
	ld.volatile.shared.f64 	%fd114, [%r207+56];
	fma.rn.f64 	%fd115, %fd113, %fd114, %fd112;
	ld.volatile.shared.f64 	%fd116, [%r207+64];
	ld.volatile.shared.f64 	%fd117, [%r207+64];
	fma.rn.f64 	%fd118, %fd116, %fd117, %fd115;
	ld.volatile.shared.f64 	%fd119, [%r207+72];
	ld.volatile.shared.f64 	%fd120, [%r207+72];
	fma.rn.f64 	%fd121, %fd119, %fd120, %fd118;
	ld.volatile.shared.f64 	%fd122, [%r207+80];
	ld.volatile.shared.f64 	%fd123, [%r207+80];
	fma.rn.f64 	%fd124, %fd122, %fd123, %fd121;
	ld.volatile.shared.f64 	%fd125, [%r207+88];
	ld.volatile.shared.f64 	%fd126, [%r207+88];
	fma.rn.f64 	%fd127, %fd125, %fd126, %fd124;
	ld.volatile.shared.f64 	%fd128, [%r207+96];
	ld.volatile.shared.f64 	%fd129, [%r207+96];
	fma.rn.f64 	%fd130, %fd128, %fd129, %fd127;
	ld.volatile.shared.f64 	%fd131, [%r207+104];
	ld.volatile.shared.f64 	%fd132, [%r207+104];
	fma.rn.f64 	%fd133, %fd131, %fd132, %fd130;
	ld.volatile.shared.f64 	%fd134, [%r207+112];
	ld.volatile.shared.f64 	%fd135, [%r207+112];
	fma.rn.f64 	%fd136, %fd134, %fd135, %fd133;
	ld.volatile.shared.f64 	%fd137, [%r207+120];
	ld.volatile.shared.f64 	%fd138, [%r207+120];
	fma.rn.f64 	%fd238, %fd137, %fd138, %fd136;
	add.s32 	%r276, %r276, 16;
	setp.ne.s32 	%p25, %r276, %r32;
	mov.u32 	%r278, %r32;
	@%p25 bra 	$L__BB3_34;
$L__BB3_35:
	setp.eq.s32 	%p26, %r30, 0;
	@%p26 bra 	$L__BB3_45;
	add.s32 	%r208, %r30, -1;
	setp.lt.u32 	%p27, %r208, 7;
	@%p27 bra 	$L__BB3_38;
	add.s32 	%r209, %r278, %r36;
	shl.b32 	%r210, %r209, 3;
	mov.u32 	%r211, _ZZ4getWPKdPdS1_E2sW;
	add.s32 	%r212, %r211, %r210;
	ld.volatile.shared.f64 	%fd140, [%r212];
	ld.volatile.shared.f64 	%fd141, [%r212];
	fma.rn.f64 	%fd142, %fd140, %fd141, %fd238;
	ld.volatile.shared.f64 	%fd143, [%r212+8];
	ld.volatile.shared.f64 	%fd144, [%r212+8];
	fma.rn.f64 	%fd145, %fd143, %fd144, %fd142;
	ld.volatile.shared.f64 	%fd146, [%r212+16];
	ld.volatile.shared.f64 	%fd147, [%r212+16];
	fma.rn.f64 	%fd148, %fd146, %fd147, %fd145;
	ld.volatile.shared.f64 	%fd149, [%r212+24];
	ld.volatile.shared.f64 	%fd150, [%r212+24];
	fma.rn.f64 	%fd151, %fd149, %fd150, %fd148;
	ld.volatile.shared.f64 	%fd152, [%r212+32];
	ld.volatile.shared.f64 	%fd153, [%r212+32];
	fma.rn.f64 	%fd154, %fd152, %fd153, %fd151;
	ld.volatile.shared.f64 	%fd155, [%r212+40];
	ld.volatile.shared.f64 	%fd156, [%r212+40];
	fma.rn.f64 	%fd157, %fd155, %fd156, %fd154;
	ld.volatile.shared.f64 	%fd158, [%r212+48];
	ld.volatile.shared.f64 	%fd159, [%r212+48];
	fma.rn.f64 	%fd160, %fd158, %fd159, %fd157;
	ld.volatile.shared.f64 	%fd161, [%r212+56];
	ld.volatile.shared.f64 	%fd162, [%r212+56];
	fma.rn.f64 	%fd238, %fd161, %fd162, %fd160;
	add.s32 	%r278, %r278, 8;
$L__BB3_38:
	setp.eq.s32 	%p28, %r28, 0;
	@%p28 bra 	$L__BB3_45;
	add.s32 	%r213, %r28, -1;
	setp.lt.u32 	%p29, %r213, 3;
	@%p29 bra 	$L__BB3_41;
	add.s32 	%r214, %r278, %r36;
	shl.b32 	%r215, %r214, 3;
	mov.u32 	%r216, _ZZ4getWPKdPdS1_E2sW;
	add.s32 	%r217, %r216, %r215;
	ld.volatile.shared.f64 	%fd164, [%r217];
	ld.volatile.shared.f64 	%fd165, [%r217];
	fma.rn.f64 	%fd166, %fd164, %fd165, %fd238;
	ld.volatile.shared.f64 	%fd167, [%r217+8];
	ld.volatile.shared.f64 	%fd168, [%r217+8];
	fma.rn.f64 	%fd169, %fd167, %fd168, %fd166;
	ld.volatile.shared.f64 	%fd170, [%r217+16];
	ld.volatile.shared.f64 	%fd171, [%r217+16];
	fma.rn.f64 	%fd172, %fd170, %fd171, %fd169;
	ld.volatile.shared.f64 	%fd173, [%r217+24];
	ld.volatile.shared.f64 	%fd174, [%r217+24];
	fma.rn.f64 	%fd238, %fd173, %fd174, %fd172;
	add.s32 	%r278, %r278, 4;
$L__BB3_41:
	setp.eq.s32 	%p30, %r29, 0;
	@%p30 bra 	$L__BB3_45;
	setp.eq.s32 	%p31, %r29, 1;
	add.s32 	%r218, %r278, %r36;
	shl.b32 	%r219, %r218, 3;
	mov.u32 	%r220, _ZZ4getWPKdPdS1_E2sW;
	add.s32 	%r60, %r220, %r219;
	ld.volatile.shared.f64 	%fd175, [%r60];
	ld.volatile.shared.f64 	%fd176, [%r60];
	fma.rn.f64 	%fd238, %fd175, %fd176, %fd238;
	@%p31 bra 	$L__BB3_45;
	setp.eq.s32 	%p32, %r29, 2;
	ld.volatile.shared.f64 	%fd177, [%r60+8];
	ld.volatile.shared.f64 	%fd178, [%r60+8];
	fma.rn.f64 	%fd238, %fd177, %fd178, %fd238;
	@%p32 bra 	$L__BB3_45;
	ld.volatile.shared.f64 	%fd179, [%r60+16];
	ld.volatile.shared.f64 	%fd180, [%r60+16];
	fma.rn.f64 	%fd238, %fd179, %fd180, %fd238;
$L__BB3_45:
	sqrt.rn.f64 	%fd181, %fd238;
	st.volatile.shared.f64 	[_ZZ4getWPKdPdS1_E2xN], %fd181;
$L__BB3_46:
	bar.sync 	0;
	ld.volatile.shared.f64 	%fd182, [_ZZ4getWPKdPdS1_E2xN];
	div.rn.f64 	%fd183, %fd230, %fd182;
	st.volatile.shared.f64 	[%r37], %fd183;
	bar.sync 	0;
$L__BB3_47:
	add.s32 	%r269, %r269, 1;
	setp.eq.s32 	%p33, %r269, 100;
	@%p33 bra 	$L__BB3_48;
	bra.uni 	$L__BB3_17;
$L__BB3_48:
	setp.lt.s32 	%p34, %r1, 1;
	@%p34 bra 	$L__BB3_56;
	setp.lt.u32 	%p35, %r27, 3;
	mov.b32 	%r281, 0;
	@%p35 bra 	$L__BB3_52;
	mov.b32 	%r280, 0;
$L__BB3_51:
	add.s32 	%r223, %r280, %r36;
	shl.b32 	%r224, %r223, 3;
	mov.u32 	%r225, _ZZ4getWPKdPdS1_E2sW;
	add.s32 	%r226, %r225, %r224;
	ld.volatile.shared.f64 	%fd184, [%r226];
	mul.f64 	%fd185, %fd230, %fd184;
	mad.lo.s32 	%r227, %r280, %r1, %r5;
	shl.b32 	%r228, %r227, 3;
	mov.u32 	%r229, _ZZ4getWPKdPdS1_E4swtw;
	add.s32 	%r230, %r229, %r228;
	ld.volatile.shared.f64 	%fd186, [%r230];
	sub.f64 	%fd187, %fd186, %fd185;
	st.volatile.shared.f64 	[%r230], %fd187;
	ld.volatile.shared.f64 	%fd188, [%r226+8];
	mul.f64 	%fd189, %fd230, %fd188;
	add.s32 	%r231, %r230, %r34;
	ld.volatile.shared.f64 	%fd190, [%r231];
	sub.f64 	%fd191, %fd190, %fd189;
	st.volatile.shared.f64 	[%r231], %fd191;
	ld.volatile.shared.f64 	%fd192, [%r226+16];
	mul.f64 	%fd193, %fd230, %fd192;
	add.s32 	%r232, %r231, %r34;
	ld.volatile.shared.f64 	%fd194, [%r232];
	sub.f64 	%fd195, %fd194, %fd193;
	st.volatile.shared.f64 	[%r232], %fd195;
	ld.volatile.shared.f64 	%fd196, [%r226+24];
	mul.f64 	%fd197, %fd230, %fd196;
	add.s32 	%r233, %r232, %r34;
	ld.volatile.shared.f64 	%fd198, [%r233];
	sub.f64 	%fd199, %fd198, %fd197;
	st.volatile.shared.f64 	[%r233], %fd199;
	add.s32 	%r280, %r280, 4;
	and.b32  	%r281, %r1, 2147483644;
	setp.ne.s32 	%p36, %r280, %r281;
	@%p36 bra 	$L__BB3_51;
$L__BB3_52:
	setp.eq.s32 	%p37, %r29, 0;
	@%p37 bra 	$L__BB3_56;
	setp.eq.s32 	%p38, %r29, 1;
	add.s32 	%r234, %r281, %r36;
	shl.b32 	%r235, %r234, 3;
	mov.u32 	%r236, _ZZ4getWPKdPdS1_E2sW;
	add.s32 	%r66, %r236, %r235;
	ld.volatile.shared.f64 	%fd200, [%r66];
	mul.f64 	%fd201, %fd230, %fd200;
	mad.lo.s32 	%r237, %r281, %r1, %r5;
	shl.b32 	%r238, %r237, 3;
	mov.u32 	%r239, _ZZ4getWPKdPdS1_E4swtw;
	add.s32 	%r67, %r239, %r238;
	ld.volatile.shared.f64 	%fd202, [%r67];
	sub.f64 	%fd203, %fd202, %fd201;
	st.volatile.shared.f64 	[%r67], %fd203;
	@%p38 bra 	$L__BB3_56;
	setp.eq.s32 	%p39, %r29, 2;
	ld.volatile.shared.f64 	%fd204, [%r66+8];
	mul.f64 	%fd205, %fd230, %fd204;
	add.s32 	%r68, %r67, %r34;
	ld.volatile.shared.f64 	%fd206, [%r68];
	sub.f64 	%fd207, %fd206, %fd205;
	st.volatile.shared.f64 	[%r68], %fd207;
	@%p39 bra 	$L__BB3_56;
	ld.volatile.shared.f64 	%fd208, [%r66+16];
	mul.f64 	%fd209, %fd230, %fd208;
	add.s32 	%r240, %r68, %r34;
	ld.volatile.shared.f64 	%fd210, [%r240];
	sub.f64 	%fd211, %fd210, %fd209;
	st.volatile.shared.f64 	[%r240], %fd211;
$L__BB3_56:
	bar.sync 	0;
	add.s32 	%r268, %r268, 1;
	setp.ne.s32 	%p40, %r268, %r2;
	@%p40 bra 	$L__BB3_16;
$L__BB3_57:
	setp.lt.s32 	%p41, %r2, 1;
	shl.b32 	%r241, %r4, 3;
	mov.u32 	%r242, _ZZ4getWPKdPdS1_E2sW;
	add.s32 	%r243, %r242, %r241;
	ld.volatile.shared.f64 	%fd212, [%r243];
	bar.sync 	0;
	shl.b32 	%r244, %r5, 3;
	add.s32 	%r286, %r242, %r244;
	ld.volatile.shared.f64 	%fd213, [%r286];
	neg.f64 	%fd214, %fd213;
	mov.f64 	%fd215, 0d3FF0000000000000;
	copysign.f64 	%fd216, %fd212, %fd215;
	mul.f64 	%fd217, %fd216, %fd214;
	st.volatile.shared.f64 	[%r286], %fd217;
	@%p41 bra 	$L__BB3_64;
	and.b32  	%r71, %r2, 3;
	setp.lt.u32 	%p42, %r2, 4;
	mov.b32 	%r288, 0;
	@%p42 bra 	$L__BB3_61;
	and.b32  	%r288, %r2, 2147483644;
	neg.s32 	%r287, %r288;
	shl.b32 	%r74, %r1, 5;
	shl.b32 	%r75, %r1, 3;
	shl.b32 	%r76, %r1, 4;
	mul.lo.s32 	%r77, %r1, 24;
	add.s32 	%r246, %r3, %r6;
	mad.lo.s32 	%r285, %r1, %r246, %r5;
	mul.lo.s32 	%r247, %r1, %r3;
	shl.b32 	%r79, %r247, 2;
	shl.b32 	%r248, %r3, 1;
	add.s32 	%r249, %r6, %r248;
	mad.lo.s32 	%r284, %r1, %r249, %r5;
	mad.lo.s32 	%r250, %r3, 3, %r6;
	mad.lo.s32 	%r283, %r1, %r250, %r5;
	mad.lo.s32 	%r282, %r1, %r6, %r5;
$L__BB3_60:
	ld.volatile.shared.f64 	%fd218, [%r286];
	mul.wide.s32 	%rd27, %r282, 8;
	add.s64 	%rd28, %rd2, %rd27;
	st.global.f64 	[%rd28], %fd218;
	add.s32 	%r251, %r286, %r75;
	ld.volatile.shared.f64 	%fd219, [%r251];
	mul.wide.s32 	%rd29, %r285, 8;
	add.s64 	%rd30, %rd2, %rd29;
	st.global.f64 	[%rd30], %fd219;
	add.s32 	%r252, %r286, %r76;
	ld.volatile.shared.f64 	%fd220, [%r252];
	mul.wide.s32 	%rd31, %r284, 8;
	add.s64 	%rd32, %rd2, %rd31;
	st.global.f64 	[%rd32], %fd220;
	add.s32 	%r253, %r286, %r77;
	ld.volatile.shared.f64 	%fd221, [%r253];
	mul.wide.s32 	%rd33, %r283, 8;
	add.s64 	%rd34, %rd2, %rd33;
	st.global.f64 	[%rd34], %fd221;
	add.s32 	%r287, %r287, 4;
	add.s32 	%r286, %r286, %r74;
	add.s32 	%r285, %r285, %r79;
	add.s32 	%r284, %r284, %r79;
	add.s32 	%r283, %r283, %r79;
	add.s32 	%r282, %r282, %r79;
	setp.ne.s32 	%p43, %r287, 0;
	@%p43 bra 	$L__BB3_60;
$L__BB3_61:
	setp.eq.s32 	%p44, %r71, 0;
	@%p44 bra 	$L__BB3_64;
	mul.lo.s32 	%r254, %r1, %r288;
	shl.b32 	%r255, %r254, 3;
	add.s32 	%r257, %r255, %r244;
	add.s32 	%r291, %r242, %r257;
	shl.b32 	%r97, %r1, 3;
	mad.lo.s32 	%r259, %r3, %r288, %r6;
	mad.lo.s32 	%r290, %r1, %r259, %r5;
	mul.lo.s32 	%r99, %r1, %r3;
	neg.s32 	%r289, %r71;
$L__BB3_63:
	.pragma "nounroll";
	ld.volatile.shared.f64 	%fd222, [%r291];
	mul.wide.s32 	%rd35, %r290, 8;
	add.s64 	%rd36, %rd2, %rd35;
	st.global.f64 	[%rd36], %fd222;
	add.s32 	%r291, %r291, %r97;
	add.s32 	%r290, %r290, %r99;
	add.s32 	%r289, %r289, 1;
	setp.ne.s32 	%p45, %r289, 0;
	@%p45 bra 	$L__BB3_63;
$L__BB3_64:
	ret;

}
	// .globl	_Z11reNormalizePKdS0_S0_PdS1_S1_
.visible .entry _Z11reNormalizePKdS0_S0_PdS1_S1_(
	.param .u64 .ptr .align 1 _Z11reNormalizePKdS0_S0_PdS1_S1__param_0,
	.param .u64 .ptr .align 1 _Z11reNormalizePKdS0_S0_PdS1_S1__param_1,
	.param .u64 .ptr .align 1 _Z11reNormalizePKdS0_S0_PdS1_S1__param_2,
	.param .u64 .ptr .align 1 _Z11reNormalizePKdS0_S0_PdS1_S1__param_3,
	.param .u64 .ptr .align 1 _Z11reNormalizePKdS0_S0_PdS1_S1__param_4,
	.param .u64 .ptr .align 1 _Z11reNormalizePKdS0_S0_PdS1_S1__param_5
)
{
	.reg .pred 	%p<106>;
	.reg .b32 	%r<494>;
	.reg .b64 	%rd<80>;
	.reg .b64 	%fd<633>;
	// demoted variable
	.shared .align 8 .b8 _ZZ11reNormalizePKdS0_S0_PdS1_S1_E2sW[1704];
	// demoted variable
	.shared .align 8 .b8 _ZZ11reNormalizePKdS0_S0_PdS1_S1_E2sU[24576];
	// demoted variable
	.shared .align 8 .b8 _ZZ11reNormalizePKdS0_S0_PdS1_S1_E2sS[32];
	// demoted variable
	.shared .align 8 .b8 _ZZ11reNormalizePKdS0_S0_PdS1_S1_E4sWup[5680];
	ld.param.u64 	%rd6, [_Z11reNormalizePKdS0_S0_PdS1_S1__param_0];
	ld.param.u64 	%rd7, [_Z11reNormalizePKdS0_S0_PdS1_S1__param_1];
	ld.param.u64 	%rd8, [_Z11reNormalizePKdS0_S0_PdS1_S1__param_2];
	ld.param.u64 	%rd9, [_Z11reNormalizePKdS0_S0_PdS1_S1__param_3];
	ld.param.u64 	%rd10, [_Z11reNormalizePKdS0_S0_PdS1_S1__param_4];
	ld.param.u64 	%rd5, [_Z11reNormalizePKdS0_S0_PdS1_S1__param_5];
	cvta.to.global.u64 	%rd1, %rd10;
	cvta.to.global.u64 	%rd2, %rd7;
	cvta.to.global.u64 	%rd3, %rd8;
	cvta.to.global.u64 	%rd4, %rd9;
	cvta.to.global.u64 	%rd11, %rd6;
	ld.global.f64 	%fd140, [%rd11+32];
	cvt.rzi.s32.f64 	%r1, %fd140;
	ld.global.f64 	%fd141, [%rd11+72];
	cvt.rzi.s32.f64 	%r2, %fd141;
	ld.global.f64 	%fd142, [%rd11+8];
	cvt.rzi.s32.f64 	%r3, %fd142;
	ld.global.f64 	%fd143, [%rd11+48];
	cvt.rzi.s32.f64 	%r4, %fd143;
	ld.global.f64 	%fd144, [%rd11+88];
	cvt.rzi.s32.f64 	%r5, %fd144;
	mov.u32 	%r6, %ctaid.x;
	mov.u32 	%r7, %tid.x;
	setp.lt.s32 	%p1, %r4, 1;
	@%p1 bra 	$L__BB4_7;
	and.b32  	%r8, %r4, 3;
	setp.lt.u32 	%p2, %r4, 4;
	mov.b32 	%r404, 0;
	@%p2 bra 	$L__BB4_4;
	and.b32  	%r404, %r4, 2147483644;
	mov.b32 	%r407, 0;
	mov.u32 	%r207, _ZZ11reNormalizePKdS0_S0_PdS1_S1_E2sW;
$L__BB4_3:
	mad.lo.s32 	%r203, %r407, %r3, %r6;
	mad.lo.s32 	%r204, %r203, %r1, %r7;
	mul.wide.s32 	%rd12, %r204, 8;
	add.s64 	%rd13, %rd4, %rd12;
	ld.global.f64 	%fd145, [%rd13];
	mad.lo.s32 	%r205, %r407, %r1, %r7;
	shl.b32 	%r206, %r205, 3;
	add.s32 	%r208, %r207, %r206;
	st.volatile.shared.f64 	[%r208], %fd145;
	add.s32 	%r209, %r203, %r3;
	mad.lo.s32 	%r210, %r209, %r1, %r7;
	mul.wide.s32 	%rd14, %r210, 8;
	add.s64 	%rd15, %rd4, %rd14;
	ld.global.f64 	%fd146, [%rd15];
	shl.b32 	%r211, %r1, 3;
	add.s32 	%r212, %r208, %r211;
	st.volatile.shared.f64 	[%r212], %fd146;
	add.s32 	%r213, %r209, %r3;
	mad.lo.s32 	%r214, %r213, %r1, %r7;
	mul.wide.s32 	%rd16, %r214, 8;
	add.s64 	%rd17, %rd4, %rd16;
	ld.global.f64 	%fd147, [%rd17];
	add.s32 	%r215, %r212, %r211;
	st.volatile.shared.f64 	[%r215], %fd147;
	add.s32 	%r216, %r213, %r3;
	mad.lo.s32 	%r217, %r216, %r1, %r7;
	mul.wide.s32 	%rd18, %r217, 8;
	add.s64 	%rd19, %rd4, %rd18;
	ld.global.f64 	%fd148, [%rd19];
	add.s32 	%r218, %r215, %r211;
	st.volatile.shared.f64 	[%r218], %fd148;
	add.s32 	%r407, %r407, 4;
	setp.eq.s32 	%p3, %r407, %r404;
	@%p3 bra 	$L__BB4_4;
	bra.uni 	$L__BB4_3;
$L__BB4_4:
	setp.eq.s32 	%p4, %r8, 0;
	@%p4 bra 	$L__BB4_7;
	mov.b32 	%r406, 0;
	mov.u32 	%r224, _ZZ11reNormalizePKdS0_S0_PdS1_S1_E2sW;
$L__BB4_6:
	.pragma "nounroll";
	mad.lo.s32 	%r220, %r404, %r3, %r6;
	mad.lo.s32 	%r221, %r220, %r1, %r7;
	mul.wide.s32 	%rd20, %r221, 8;
	add.s64 	%rd21, %rd4, %rd20;
	ld.global.f64 	%fd149, [%rd21];
	mad.lo.s32 	%r222, %r404, %r1, %r7;
	shl.b32 	%r223, %r222, 3;
	add.s32 	%r225, %r224, %r223;
	st.volatile.shared.f64 	[%r225], %fd149;
	add.s32 	%r404, %r404, 1;
	add.s32 	%r406, %r406, 1;
	setp.ne.s32 	%p5, %r406, %r8;
	@%p5 bra 	$L__BB4_6;
$L__BB4_7:
	mul.lo.s32 	%r15, %r4, %r2;
	setp.ge.s32 	%p6, %r7, %r15;
	@%p6 bra 	$L__BB4_10;
	mul.lo.s32 	%r16, %r2, %r6;
	mov.u32 	%r17, %ntid.x;
	mov.u32 	%r408, %r7;
$L__BB4_9:
	rem.s32 	%r226, %r408, %r2;
	add.s32 	%r227, %r226, %r16;
	sub.s32 	%r228, %r408, %r226;
	mad.lo.s32 	%r229, %r228, %r3, %r227;
	mul.wide.s32 	%rd22, %r229, 8;
	add.s64 	%rd23, %rd1, %rd22;
	ld.global.f64 	%fd150, [%rd23];
	shl.b32 	%r230, %r408, 3;
	mov.u32 	%r231, _ZZ11reNormalizePKdS0_S0_PdS1_S1_E2sU;
	add.s32 	%r232, %r231, %r230;
	st.volatile.shared.f64 	[%r232], %fd150;
	add.s32 	%r408, %r408, %r17;
	setp.lt.s32 	%p7, %r408, %r15;
	@%p7 bra 	$L__BB4_9;
$L__BB4_10:
	bar.sync 	0;
	setp.ge.s32 	%p8, %r7, %r4;
	@%p8 bra 	$L__BB4_25;
	setp.lt.s32 	%p9, %r2, 1;
	mov.f64 	%fd562, 0d0000000000000000;
	@%p9 bra 	$L__BB4_24;
	mul.lo.s32 	%r22, %r2, %r7;
	and.b32  	%r23, %r2, 15;
	setp.lt.u32 	%p10, %r2, 16;
	mov.b32 	%r411, 0;
	mov.f64 	%fd562, 0d0000000000000000;
	@%p10 bra 	$L__BB4_15;
	and.b32  	%r411, %r2, 2147483632;
	mov.b32 	%r409, 0;
	mov.f64 	%fd562, 0d0000000000000000;
$L__BB4_14:
	.pragma "nounroll";
	add.s32 	%r235, %r409, %r22;
	shl.b32 	%r236, %r235, 3;
	mov.u32 	%r237, _ZZ11reNormalizePKdS0_S0_PdS1_S1_E2sU;
	add.s32 	%r238, %r237, %r236;
	ld.volatile.shared.f64 	%fd155, [%r238];
	ld.volatile.shared.f64 	%fd156, [%r238];
	fma.rn.f64 	%fd157, %fd155, %fd156, %fd562;
	ld.volatile.shared.f64 	%fd158, [%r238+8];
	ld.volatile.shared.f64 	%fd159, [%r238+8];
	fma.rn.f64 	%fd160, %fd158, %fd159, %fd157;
	ld.volatile.shared.f64 	%fd161, [%r238+16];
	ld.volatile.shared.f64 	%fd162, [%r238+16];
	fma.rn.f64 	%fd163, %fd161, %fd162, %fd160;
	ld.volatile.shared.f64 	%fd164, [%r238+24];
	ld.volatile.shared.f64 	%fd165, [%r238+24];
	fma.rn.f64 	%fd166, %fd164, %fd165, %fd163;
	ld.volatile.shared.f64 	%fd167, [%r238+32];
	ld.volatile.shared.f64 	%fd168, [%r238+32];
	fma.rn.f64 	%fd169, %fd167, %fd168, %fd166;
	ld.volatile.shared.f64 	%fd170, [%r238+40];
	ld.volatile.shared.f64 	%fd171, [%r238+40];
	fma.rn.f64 	%fd172, %fd170, %fd171, %fd169;
	ld.volatile.shared.f64 	%fd173, [%r238+48];
	ld.volatile.shared.f64 	%fd174, [%r238+48];
	fma.rn.f64 	%fd175, %fd173, %fd174, %fd172;
	ld.volatile.shared.f64 	%fd176, [%r238+56];
	ld.volatile.shared.f64 	%fd177, [%r238+56];
	fma.rn.f64 	%fd178, %fd176, %fd177, %fd175;
	ld.volatile.shared.f64 	%fd179, [%r238+64];
	ld.volatile.shared.f64 	%fd180, [%r238+64];
	fma.rn.f64 	%fd181, %fd179, %fd180, %fd178;
	ld.volatile.shared.f64 	%fd182, [%r238+72];
	ld.volatile.shared.f64 	%fd183, [%r238+72];
	fma.rn.f64 	%fd184, %fd182, %fd183, %fd181;
	ld.volatile.shared.f64 	%fd185, [%r238+80];
	ld.volatile.shared.f64 	%fd186, [%r238+80];
	fma.rn.f64 	%fd187, %fd185, %fd186, %fd184;
	ld.volatile.shared.f64 	%fd188, [%r238+88];
	ld.volatile.shared.f64 	%fd189, [%r238+88];
	fma.rn.f64 	%fd190, %fd188, %fd189, %fd187;
	ld.volatile.shared.f64 	%fd191, [%r238+96];
	ld.volatile.shared.f64 	%fd192, [%r238+96];
	fma.rn.f64 	%fd193, %fd191, %fd192, %fd190;
	ld.volatile.shared.f64 	%fd194, [%r238+104];
	ld.volatile.shared.f64 	%fd195, [%r238+104];
	fma.rn.f64 	%fd196, %fd194, %fd195, %fd193;
	ld.volatile.shared.f64 	%fd197, [%r238+112];
	ld.volatile.shared.f64 	%fd198, [%r238+112];
	fma.rn.f64 	%fd199, %fd197, %fd198, %fd196;
	ld.volatile.shared.f64 	%fd200, [%r238+120];
	ld.volatile.shared.f64 	%fd201, [%r238+120];
	fma.rn.f64 	%fd562, %fd200, %fd201, %fd199;
	add.s32 	%r409, %r409, 16;
	setp.ne.s32 	%p11, %r409, %r411;
	@%p11 bra 	$L__BB4_14;
$L__BB4_15:
	setp.eq.s32 	%p12, %r23, 0;
	@%p12 bra 	$L__BB4_24;
	and.b32  	%r28, %r2, 7;
	setp.lt.u32 	%p13, %r23, 8;
	@%p13 bra 	$L__BB4_18;
	add.s32 	%r239, %r411, %r22;
	shl.b32 	%r240, %r239, 3;
	mov.u32 	%r241, _ZZ11reNormalizePKdS0_S0_PdS1_S1_E2sU;
	add.s32 	%r242, %r241, %r240;
	ld.volatile.shared.f64 	%fd203, [%r242];
	ld.volatile.shared.f64 	%fd204, [%r242];
	fma.rn.f64 	%fd205, %fd203, %fd204, %fd562;
	ld.volatile.shared.f64 	%fd206, [%r242+8];
	ld.volatile.shared.f64 	%fd207, [%r242+8];
	fma.rn.f64 	%fd208, %fd206, %fd207, %fd205;
	ld.volatile.shared.f64 	%fd209, [%r242+16];
	ld.volatile.shared.f64 	%fd210, [%r242+16];
	fma.rn.f64 	%fd211, %fd209, %fd210, %fd208;
	ld.volatile.shared.f64 	%fd212, [%r242+24];
	ld.volatile.shared.f64 	%fd213, [%r242+24];
	fma.rn.f64 	%fd214, %fd212, %fd213, %fd211;
	ld.volatile.shared.f64 	%fd215, [%r242+32];
	ld.volatile.shared.f64 	%fd216, [%r242+32];
	fma.rn.f64 	%fd217, %fd215, %fd216, %fd214;
	ld.volatile.shared.f64 	%fd218, [%r242+40];
	ld.volatile.shared.f64 	%fd219, [%r242+40];
	fma.rn.f64 	%fd220, %fd218, %fd219, %fd217;
	ld.volatile.shared.f64 	%fd221, [%r242+48];
	ld.volatile.shared.f64 	%fd222, [%r242+48];
	fma.rn.f64 	%fd223, %fd221, %fd222, %fd220;
	ld.volatile.shared.f64 	%fd224, [%r242+56];
	ld.volatile.shared.f64 	%fd225, [%r242+56];
	fma.rn.f64 	%fd562, %fd224, %fd225, %fd223;
	add.s32 	%r411, %r411, 8;
$L__BB4_18:
	setp.eq.s32 	%p14, %r28, 0;
	@%p14 bra 	$L__BB4_24;
	and.b32  	%r31, %r2, 3;
	setp.lt.u32 	%p15, %r28, 4;
	@%p15 bra 	$L__BB4_21;
	add.s32 	%r243, %r411, %r22;
	shl.b32 	%r244, %r243, 3;
	mov.u32 	%r245, _ZZ11reNormalizePKdS0_S0_PdS1_S1_E2sU;
	add.s32 	%r246, %r245, %r244;
	ld.volatile.shared.f64 	%fd227, [%r246];
	ld.volatile.shared.f64 	%fd228, [%r246];
	fma.rn.f64 	%fd229, %fd227, %fd228, %fd562;
	ld.volatile.shared.f64 	%fd230, [%r246+8];
	ld.volatile.shared.f64 	%fd231, [%r246+8];
	fma.rn.f64 	%fd232, %fd230, %fd231, %fd229;
	ld.volatile.shared.f64 	%fd233, [%r246+16];
	ld.volatile.shared.f64 	%fd234, [%r246+16];
	fma.rn.f64 	%fd235, %fd233, %fd234, %fd232;
	ld.volatile.shared.f64 	%fd236, [%r246+24];
	ld.volatile.shared.f64 	%fd237, [%r246+24];
	fma.rn.f64 	%fd562, %fd236, %fd237, %fd235;
	add.s32 	%r411, %r411, 4;
$L__BB4_21:
	setp.eq.s32 	%p16, %r31, 0;
	@%p16 bra 	$L__BB4_24;
	mov.b32 	%r414, 0;
	mov.u32 	%r250, _ZZ11reNormalizePKdS0_S0_PdS1_S1_E2sU;
$L__BB4_23:
	.pragma "nounroll";
	add.s32 	%r248, %r411, %r22;
	shl.b32 	%r249, %r248, 3;
	add.s32 	%r251, %r250, %r249;
	ld.volatile.shared.f64 	%fd238, [%r251];
	ld.volatile.shared.f64 	%fd239, [%r251];
	fma.rn.f64 	%fd562, %fd238, %fd239, %fd562;
	add.s32 	%r411, %r411, 1;
	add.s32 	%r414, %r414, 1;
	setp.ne.s32 	%p17, %r414, %r31;
	@%p17 bra 	$L__BB4_23;
$L__BB4_24:
	sqrt.rn.f64 	%fd240, %fd562;
	shl.b32 	%r252, %r7, 3;
	mov.u32 	%r253, _ZZ11reNormalizePKdS0_S0_PdS1_S1_E2sS;
	add.s32 	%r254, %r253, %r252;
	st.volatile.shared.f64 	[%r254], %fd240;
$L__BB4_25:
	setp.ne.s32 	%p18, %r7, 0;
	shl.b32 	%r255, %r4, 3;
	mov.u32 	%r256, _ZZ11reNormalizePKdS0_S0_PdS1_S1_E2sS;
	add.s32 	%r38, %r256, %r255;
	@%p18 bra 	$L__BB4_40;
	setp.lt.s32 	%p19, %r4, 1;
	mov.f64 	%fd571, 0d3E7AD7F2A0000000;
	@%p19 bra 	$L__BB4_39;
	and.b32  	%r39, %r4, 15;
	setp.lt.u32 	%p20, %r4, 16;
	mov.b32 	%r417, 0;
	mov.f64 	%fd571, 0d3E7AD7F2A0000000;
	@%p20 bra 	$L__BB4_30;
	and.b32  	%r417, %r4, 2147483632;
	mov.b32 	%r415, 0;
	mov.f64 	%fd571, 0d3E7AD7F2A0000000;
$L__BB4_29:
	.pragma "nounroll";
	shl.b32 	%r259, %r415, 3;
	add.s32 	%r261, %r256, %r259;
	ld.volatile.shared.f64 	%fd245, [%r261];
	ld.volatile.shared.f64 	%fd246, [%r261];
	fma.rn.f64 	%fd247, %fd245, %fd246, %fd571;
	ld.volatile.shared.f64 	%fd248, [%r261+8];
	ld.volatile.shared.f64 	%fd249, [%r261+8];
	fma.rn.f64 	%fd250, %fd248, %fd249, %fd247;
	ld.volatile.shared.f64 	%fd251, [%r261+16];
	ld.volatile.shared.f64 	%fd252, [%r261+16];
	fma.rn.f64 	%fd253, %fd251, %fd252, %fd250;
	ld.volatile.shared.f64 	%fd254, [%r261+24];
	ld.volatile.shared.f64 	%fd255, [%r261+24];
	fma.rn.f64 	%fd256, %fd254, %fd255, %fd253;
	ld.volatile.shared.f64 	%fd257, [%r261+32];
	ld.volatile.shared.f64 	%fd258, [%r261+32];
	fma.rn.f64 	%fd259, %fd257, %fd258, %fd256;
	ld.volatile.shared.f64 	%fd260, [%r261+40];
	ld.volatile.shared.f64 	%fd261, [%r261+40];
	fma.rn.f64 	%fd262, %fd260, %fd261, %fd259;
	ld.volatile.shared.f64 	%fd263, [%r261+48];
	ld.volatile.shared.f64 	%fd264, [%r261+48];
	fma.rn.f64 	%fd265, %fd263, %fd264, %fd262;
	ld.volatile.shared.f64 	%fd266, [%r261+56];
	ld.volatile.shared.f64 	%fd267, [%r261+56];
	fma.rn.f64 	%fd268, %fd266, %fd267, %fd265;
	ld.volatile.shared.f64 	%fd269, [%r261+64];
	ld.volatile.shared.f64 	%fd270, [%r261+64];
	fma.rn.f64 	%fd271, %fd269, %fd270, %fd268;
	ld.volatile.shared.f64 	%fd272, [%r261+72];
	ld.volatile.shared.f64 	%fd273, [%r261+72];
	fma.rn.f64 	%fd274, %fd272, %fd273, %fd271;
	ld.volatile.shared.f64 	%fd275, [%r261+80];
	ld.volatile.shared.f64 	%fd276, [%r261+80];
	fma.rn.f64 	%fd277, %fd275, %fd276, %fd274;
	ld.volatile.shared.f64 	%fd278, [%r261+88];
	ld.volatile.shared.f64 	%fd279, [%r261+88];
	fma.rn.f64 	%fd280, %fd278, %fd279, %fd277;
	ld.volatile.shared.f64 	%fd281, [%r261+96];
	ld.volatile.shared.f64 	%fd282, [%r261+96];
	fma.rn.f64 	%fd283, %fd281, %fd282, %fd280;
	ld.volatile.shared.f64 	%fd284, [%r261+104];
	ld.volatile.shared.f64 	%fd285, [%r261+104];
	fma.rn.f64 	%fd286, %fd284, %fd285, %fd283;
	ld.volatile.shared.f64 	%fd287, [%r261+112];
	ld.volatile.shared.f64 	%fd288, [%r261+112];
	fma.rn.f64 	%fd289, %fd287, %fd288, %fd286;
	ld.volatile.shared.f64 	%fd290, [%r261+120];
	ld.volatile.shared.f64 	%fd291, [%r261+120];
	fma.rn.f64 	%fd571, %fd290, %fd291, %fd289;
	add.s32 	%r415, %r415, 16;
	setp.ne.s32 	%p21, %r415, %r417;
	@%p21 bra 	$L__BB4_29;
$L__BB4_30:
	setp.eq.s32 	%p22, %r39, 0;
	@%p22 bra 	$L__BB4_39;
	and.b32  	%r44, %r4, 7;
	setp.lt.u32 	%p23, %r39, 8;
	@%p23 bra 	$L__BB4_33;
	shl.b32 	%r262, %r417, 3;
	add.s32 	%r264, %r256, %r262;
	ld.volatile.shared.f64 	%fd293, [%r264];
	ld.volatile.shared.f64 	%fd294, [%r264];
	fma.rn.f64 	%fd295, %fd293, %fd294, %fd571;
	ld.volatile.shared.f64 	%fd296, [%r264+8];
	ld.volatile.shared.f64 	%fd297, [%r264+8];
	fma.rn.f64 	%fd298, %fd296, %fd297, %fd295;
	ld.volatile.shared.f64 	%fd299, [%r264+16];
	ld.volatile.shared.f64 	%fd300, [%r264+16];
	fma.rn.f64 	%fd301, %fd299, %fd300, %fd298;
	ld.volatile.shared.f64 	%fd302, [%r264+24];
	ld.volatile.shared.f64 	%fd303, [%r264+24];
	fma.rn.f64 	%fd304, %fd302, %fd303, %fd301;
	ld.volatile.shared.f64 	%fd305, [%r264+32];
	ld.volatile.shared.f64 	%fd306, [%r264+32];
	fma.rn.f64 	%fd307, %fd305, %fd306, %fd304;
	ld.volatile.shared.f64 	%fd308, [%r264+40];
	ld.volatile.shared.f64 	%fd309, [%r264+40];
	fma.rn.f64 	%fd310, %fd308, %fd309, %fd307;
	ld.volatile.shared.f64 	%fd311, [%r264+48];
	ld.volatile.shared.f64 	%fd312, [%r264+48];
	fma.rn.f64 	%fd313, %fd311, %fd312, %fd310;
	ld.volatile.shared.f64 	%fd314, [%r264+56];
	ld.volatile.shared.f64 	%fd315, [%r264+56];
	fma.rn.f64 	%fd571, %fd314, %fd315, %fd313;
	add.s32 	%r417, %r417, 8;
$L__BB4_33:
	setp.eq.s32 	%p24, %r44, 0;
	@%p24 bra 	$L__BB4_39;
	and.b32  	%r47, %r4, 3;
	setp.lt.u32 	%p25, %r44, 4;
	@%p25 bra 	$L__BB4_36;
	shl.b32 	%r265, %r417, 3;
	add.s32 	%r267, %r256, %r265;
	ld.volatile.shared.f64 	%fd317, [%r267];
	ld.volatile.shared.f64 	%fd318, [%r267];
	fma.rn.f64 	%fd319, %fd317, %fd318, %fd571;
	ld.volatile.shared.f64 	%fd320, [%r267+8];
	ld.volatile.shared.f64 	%fd321, [%r267+8];
	fma.rn.f64 	%fd322, %fd320, %fd321, %fd319;
	ld.volatile.shared.f64 	%fd323, [%r267+16];
	ld.volatile.shared.f64 	%fd324, [%r267+16];
	fma.rn.f64 	%fd325, %fd323, %fd324, %fd322;
	ld.volatile.shared.f64 	%fd326, [%r267+24];
	ld.volatile.shared.f64 	%fd327, [%r267+24];
	fma.rn.f64 	%fd571, %fd326, %fd327, %fd325;
	add.s32 	%r417, %r417, 4;
$L__BB4_36:
	setp.eq.s32 	%p26, %r47, 0;
	@%p26 bra 	$L__BB4_39;
	mov.b32 	%r420, 0;
$L__BB4_38:
	.pragma "nounroll";
	shl.b32 	%r269, %r417, 3;
	add.s32 	%r271, %r256, %r269;
	ld.volatile.shared.f64 	%fd328, [%r271];
	ld.volatile.shared.f64 	%fd329, [%r271];
	fma.rn.f64 	%fd571, %fd328, %fd329, %fd571;
	add.s32 	%r417, %r417, 1;
	add.s32 	%r420, %r420, 1;
	setp.ne.s32 	%p27, %r420, %r47;
	@%p27 bra 	$L__BB4_38;
$L__BB4_39:
	sqrt.rn.f64 	%fd330, %fd571;
	st.volatile.shared.f64 	[%r38], %fd330;
	cvta.to.global.u64 	%rd24, %rd5;
	mul.wide.u32 	%rd25, %r6, 8;
	add.s64 	%rd26, %rd24, %rd25;
	st.global.f64 	[%rd26], %fd330;
$L__BB4_40:
	setp.ge.s32 	%p28, %r7, %r15;
	bar.sync 	0;
	@%p28 bra 	$L__BB4_43;
	mul.lo.s32 	%r54, %r2, %r6;
	mov.u32 	%r55, %ntid.x;
	mov.u32 	%r421, %r7;
$L__BB4_42:
	shl.b32 	%r272, %r421, 3;
	mov.u32 	%r273, _ZZ11reNormalizePKdS0_S0_PdS1_S1_E2sU;
	add.s32 	%r274, %r273, %r272;
	ld.volatile.shared.f64 	%fd331, [%r274];
	ld.volatile.shared.f64 	%fd332, [%r38];
	div.rn.f64 	%fd333, %fd331, %fd332;
	rem.s32 	%r275, %r421, %r2;
	add.s32 	%r276, %r275, %r54;
	sub.s32 	%r277, %r421, %r275;
	mad.lo.s32 	%r278, %r277, %r3, %r276;
	mul.wide.s32 	%rd27, %r278, 8;
	add.s64 	%rd28, %rd1, %rd27;
	st.global.f64 	[%rd28], %fd333;
	add.s32 	%r421, %r421, %r55;
	setp.lt.s32 	%p29, %r421, %r15;
	@%p29 bra 	$L__BB4_42;
$L__BB4_43:
	bar.sync 	0;
	setp.lt.s32 	%p30, %r1, 1;
	mov.b32 	%r450, 0;
	@%p30 bra 	$L__BB4_114;
	add.s32 	%r282, %r1, -1;
	and.b32  	%r58, %r1, 15;
	setp.lt.u32 	%p31, %r282, 15;
	mov.b32 	%r423, 0;
	mov.f64 	%fd590, 0d0000000000000000;
	mov.u32 	%r450, %r423;
	@%p31 bra 	$L__BB4_79;
	and.b32  	%r423, %r1, 2147483632;
	mov.b32 	%r448, 0;
	mov.f64 	%fd590, 0d0000000000000000;
	mov.u32 	%r285, _ZZ11reNormalizePKdS0_S0_PdS1_S1_E2sW;
	mov.u32 	%r450, %r448;
$L__BB4_46:
	.pragma "nounroll";
	shl.b32 	%r284, %r448, 3;
	add.s32 	%r111, %r285, %r284;
	ld.volatile.shared.f64 	%fd336, [%r111];
	abs.f64 	%fd337, %fd336;
	setp.leu.f64 	%p32, %fd337, %fd590;
	@%p32 bra 	$L__BB4_48;
	ld.volatile.shared.f64 	%fd338, [%r111];
	abs.f64 	%fd590, %fd338;
	mov.u32 	%r450, %r448;
$L__BB4_48:
	ld.volatile.shared.f64 	%fd339, [%r111+8];
	abs.f64 	%fd340, %fd339;
	setp.leu.f64 	%p33, %fd340, %fd590;
	@%p33 bra 	$L__BB4_50;
	add.s32 	%r450, %r448, 1;
	ld.volatile.shared.f64 	%fd341, [%r111+8];
	abs.f64 	%fd590, %fd341;
$L__BB4_50:
	ld.volatile.shared.f64 	%fd342, [%r111+16];
	abs.f64 	%fd343, %fd342;
	setp.leu.f64 	%p34, %fd343, %fd590;
	@%p34 bra 	$L__BB4_52;
	add.s32 	%r450, %r448, 2;
	ld.volatile.shared.f64 	%fd344, [%r111+16];
	abs.f64 	%fd590, %fd344;
$L__BB4_52:
	ld.volatile.shared.f64 	%fd345, [%r111+24];
	abs.f64 	%fd346, %fd345;
	setp.leu.f64 	%p35, %fd346, %fd590;
	@%p35 bra 	$L__BB4_54;
	add.s32 	%r450, %r448, 3;
	ld.volatile.shared.f64 	%fd347, [%r111+24];
	abs.f64 	%fd590, %fd347;
$L__BB4_54:
	ld.volatile.shared.f64 	%fd348, [%r111+32];
	abs.f64 	%fd349, %fd348;
	setp.leu.f64 	%p36, %fd349, %fd590;
	@%p36 bra 	$L__BB4_56;
	add.s32 	%r450, %r448, 4;
	ld.volatile.shared.f64 	%fd350, [%r111+32];
	abs.f64 	%fd590, %fd350;
$L__BB4_56:
	ld.volatile.shared.f64 	%fd351, [%r111+40];
	abs.f64 	%fd352, %fd351;
	setp.leu.f64 	%p37, %fd352, %fd590;
	@%p37 bra 	$L__BB4_58;
	add.s32 	%r450, %r448, 5;
	ld.volatile.shared.f64 	%fd353, [%r111+40];
	abs.f64 	%fd590, %fd353;
$L__BB4_58:
	ld.volatile.shared.f64 	%fd354, [%r111+48];
	abs.f64 	%fd355, %fd354;
	setp.leu.f64 	%p38, %fd355, %fd590;
	@%p38 bra 	$L__BB4_60;
	add.s32 	%r450, %r448, 6;
	ld.volatile.shared.f64 	%fd356, [%r111+48];
	abs.f64 	%fd590, %fd356;
$L__BB4_60:
	ld.volatile.shared.f64 	%fd357, [%r111+56];
	abs.f64 	%fd358, %fd357;
	setp.leu.f64 	%p39, %fd358, %fd590;
	@%p39 bra 	$L__BB4_62;
	add.s32 	%r450, %r448, 7;
	ld.volatile.shared.f64 	%fd359, [%r111+56];
	abs.f64 	%fd590, %fd359;
$L__BB4_62:
	ld.volatile.shared.f64 	%fd360, [%r111+64];
	abs.f64 	%fd361, %fd360;
	setp.leu.f64 	%p40, %fd361, %fd590;
	@%p40 bra 	$L__BB4_64;
	add.s32 	%r450, %r448, 8;
	ld.volatile.shared.f64 	%fd362, [%r111+64];
	abs.f64 	%fd590, %fd362;
$L__BB4_64:
	ld.volatile.shared.f64 	%fd363, [%r111+72];
	abs.f64 	%fd364, %fd363;
	setp.leu.f64 	%p41, %fd364, %fd590;
	@%p41 bra 	$L__BB4_66;
	add.s32 	%r450, %r448, 9;
	ld.volatile.shared.f64 	%fd365, [%r111+72];
	abs.f64 	%fd590, %fd365;
$L__BB4_66:
	ld.volatile.shared.f64 	%fd366, [%r111+80];
	abs.f64 	%fd367, %fd366;
	setp.leu.f64 	%p42, %fd367, %fd590;
	@%p42 bra 	$L__BB4_68;
	add.s32 	%r450, %r448, 10;
	ld.volatile.shared.f64 	%fd368, [%r111+80];
	abs.f64 	%fd590, %fd368;
$L__BB4_68:
	ld.volatile.shared.f64 	%fd369, [%r111+88];
	abs.f64 	%fd370, %fd369;
	setp.leu.f64 	%p43, %fd370, %fd590;
	@%p43 bra 	$L__BB4_70;
	add.s32 	%r450, %r448, 11;
	ld.volatile.shared.f64 	%fd371, [%r111+88];
	abs.f64 	%fd590, %fd371;
$L__BB4_70:
	ld.volatile.shared.f64 	%fd372, [%r111+96];
	abs.f64 	%fd373, %fd372;
	setp.leu.f64 	%p44, %fd373, %fd590;
	@%p44 bra 	$L__BB4_72;
	add.s32 	%r450, %r448, 12;
	ld.volatile.shared.f64 	%fd374, [%r111+96];
	abs.f64 	%fd590, %fd374;
$L__BB4_72:
	ld.volatile.shared.f64 	%fd375, [%r111+104];
	abs.f64 	%fd376, %fd375;
	setp.leu.f64 	%p45, %fd376, %fd590;
	@%p45 bra 	$L__BB4_74;
	add.s32 	%r450, %r448, 13;
	ld.volatile.shared.f64 	%fd377, [%r111+104];
	abs.f64 	%fd590, %fd377;
$L__BB4_74:
	ld.volatile.shared.f64 	%fd378, [%r111+112];
	abs.f64 	%fd379, %fd378;
	setp.leu.f64 	%p46, %fd379, %fd590;
	@%p46 bra 	$L__BB4_76;
	add.s32 	%r450, %r448, 14;
	ld.volatile.shared.f64 	%fd380, [%r111+112];
	abs.f64 	%fd590, %fd380;
$L__BB4_76:
	ld.volatile.shared.f64 	%fd381, [%r111+120];
	abs.f64 	%fd382, %fd381;
	setp.leu.f64 	%p47, %fd382, %fd590;
	@%p47 bra 	$L__BB4_78;
	add.s32 	%r450, %r448, 15;
	ld.volatile.shared.f64 	%fd383, [%r111+120];
	abs.f64 	%fd590, %fd383;
$L__BB4_78:
	add.s32 	%r448, %r448, 16;
	setp.eq.s32 	%p48, %r448, %r423;
	@%p48 bra 	$L__BB4_79;
	bra.uni 	$L__BB4_46;
$L__BB4_79:
	setp.eq.s32 	%p49, %r58, 0;
	@%p49 bra 	$L__BB4_114;
	and.b32  	%r63, %r1, 7;
	setp.lt.u32 	%p50, %r58, 8;
	@%p50 bra 	$L__BB4_98;
	shl.b32 	%r287, %r423, 3;
	mov.u32 	%r288, _ZZ11reNormalizePKdS0_S0_PdS1_S1_E2sW;
	add.s32 	%r64, %r288, %r287;
	ld.volatile.shared.f64 	%fd384, [%r64];
	abs.f64 	%fd385, %fd384;
	setp.leu.f64 	%p51, %fd385, %fd590;
	@%p51 bra 	$L__BB4_83;
	ld.volatile.shared.f64 	%fd386, [%r64];
	abs.f64 	%fd590, %fd386;
	mov.u32 	%r450, %r423;
$L__BB4_83:
	ld.volatile.shared.f64 	%fd387, [%r64+8];
	abs.f64 	%fd388, %fd387;
	setp.leu.f64 	%p52, %fd388, %fd590;
	@%p52 bra 	$L__BB4_85;
	add.s32 	%r450, %r423, 1;
	ld.volatile.shared.f64 	%fd389, [%r64+8];
	abs.f64 	%fd590, %fd389;
$L__BB4_85:
	ld.volatile.shared.f64 	%fd390, [%r64+16];
	abs.f64 	%fd391, %fd390;
	setp.leu.f64 	%p53, %fd391, %fd590;
	@%p53 bra 	$L__BB4_87;
	add.s32 	%r450, %r423, 2;
	ld.volatile.shared.f64 	%fd392, [%r64+16];
	abs.f64 	%fd590, %fd392;
$L__BB4_87:
	ld.volatile.shared.f64 	%fd393, [%r64+24];
	abs.f64 	%fd394, %fd393;
	setp.leu.f64 	%p54, %fd394, %fd590;
	@%p54 bra 	$L__BB4_89;
	add.s32 	%r450, %r423, 3;
	ld.volatile.shared.f64 	%fd395, [%r64+24];
	abs.f64 	%fd590, %fd395;
$L__BB4_89:
	ld.volatile.shared.f64 	%fd396, [%r64+32];
	abs.f64 	%fd397, %fd396;
	setp.leu.f64 	%p55, %fd397, %fd590;
	@%p55 bra 	$L__BB4_91;
	add.s32 	%r450, %r423, 4;
	ld.volatile.shared.f64 	%fd398, [%r64+32];
	abs.f64 	%fd590, %fd398;
$L__BB4_91:
	ld.volatile.shared.f64 	%fd399, [%r64+40];
	abs.f64 	%fd400, %fd399;
	setp.leu.f64 	%p56, %fd400, %fd590;
	@%p56 bra 	$L__BB4_93;
	add.s32 	%r450, %r423, 5;
	ld.volatile.shared.f64 	%fd401, [%r64+40];
	abs.f64 	%fd590, %fd401;
$L__BB4_93:
	ld.volatile.shared.f64 	%fd402, [%r64+48];
	abs.f64 	%fd403, %fd402;
	setp.leu.f64 	%p57, %fd403, %fd590;
	@%p57 bra 	$L__BB4_95;
	add.s32 	%r450, %r423, 6;
	ld.volatile.shared.f64 	%fd404, [%r64+48];
	abs.f64 	%fd590, %fd404;
$L__BB4_95:
	ld.volatile.shared.f64 	%fd405, [%r64+56];
	abs.f64 	%fd406, %fd405;
	setp.leu.f64 	%p58, %fd406, %fd590;
	@%p58 bra 	$L__BB4_97;
	add.s32 	%r450, %r423, 7;
	ld.volatile.shared.f64 	%fd407, [%r64+56];
	abs.f64 	%fd590, %fd407;
$L__BB4_97:
	add.s32 	%r423, %r423, 8;
$L__BB4_98:
	setp.eq.s32 	%p59, %r63, 0;
	@%p59 bra 	$L__BB4_114;
	and.b32  	%r84, %r1, 3;
	setp.lt.u32 	%p60, %r63, 4;
	@%p60 bra 	$L__BB4_109;
	shl.b32 	%r290, %r423, 3;
	mov.u32 	%r291, _ZZ11reNormalizePKdS0_S0_PdS1_S1_E2sW;
	add.s32 	%r85, %r291, %r290;
	ld.volatile.shared.f64 	%fd408, [%r85];
	abs.f64 	%fd409, %fd408;
	setp.leu.f64 	%p61, %fd409, %fd590;
	@%p61 bra 	$L__BB4_102;
	ld.volatile.shared.f64 	%fd410, [%r85];
	abs.f64 	%fd590, %fd410;
	mov.u32 	%r450, %r423;
$L__BB4_102:
	ld.volatile.shared.f64 	%fd411, [%r85+8];
	abs.f64 	%fd412, %fd411;
	setp.leu.f64 	%p62, %fd412, %fd590;
	@%p62 bra 	$L__BB4_104;
	add.s32 	%r450, %r423, 1;
	ld.volatile.shared.f64 	%fd413, [%r85+8];
	abs.f64 	%fd590, %fd413;
$L__BB4_104:
	ld.volatile.shared.f64 	%fd414, [%r85+16];
	abs.f64 	%fd415, %fd414;
	setp.leu.f64 	%p63, %fd415, %fd590;
	@%p63 bra 	$L__BB4_106;
	add.s32 	%r450, %r423, 2;
	ld.volatile.shared.f64 	%fd416, [%r85+16];
	abs.f64 	%fd590, %fd416;
$L__BB4_106:
	ld.volatile.shared.f64 	%fd417, [%r85+24];
	abs.f64 	%fd418, %fd417;
	setp.leu.f64 	%p64, %fd418, %fd590;
	@%p64 bra 	$L__BB4_108;
	add.s32 	%r450, %r423, 3;
	ld.volatile.shared.f64 	%fd419, [%r85+24];
	abs.f64 	%fd590, %fd419;
$L__BB4_108:
	add.s32 	%r423, %r423, 4;
$L__BB4_109:
	setp.eq.s32 	%p65, %r84, 0;
	@%p65 bra 	$L__BB4_114;
	mov.b32 	%r445, 0;
	mov.u32 	%r294, _ZZ11reNormalizePKdS0_S0_PdS1_S1_E2sW;
$L__BB4_111:
	.pragma "nounroll";
	shl.b32 	%r293, %r423, 3;
	add.s32 	%r100, %r294, %r293;
	ld.volatile.shared.f64 	%fd420, [%r100];
	abs.f64 	%fd421, %fd420;
	setp.leu.f64 	%p66, %fd421, %fd590;
	@%p66 bra 	$L__BB4_113;
	ld.volatile.shared.f64 	%fd422, [%r100];
	abs.f64 	%fd590, %fd422;
	mov.u32 	%r450, %r423;
$L__BB4_113:
	add.s32 	%r423, %r423, 1;
	add.s32 	%r445, %r445, 1;
	setp.ne.s32 	%p67, %r445, %r84;
	@%p67 bra 	$L__BB4_111;
$L__BB4_114:
	setp.lt.s32 	%p68, %r4, 1;
	@%p68 bra 	$L__BB4_121;
	sub.s32 	%r296, %r7, %r5;
	add.s32 	%r297, %r296, %r450;
	rem.s32 	%r298, %r297, %r1;
	add.s32 	%r299, %r298, %r1;
	rem.s32 	%r105, %r299, %r1;
	mad.lo.s32 	%r106, %r1, %r6, %r7;
	and.b32  	%r107, %r4, 3;
	setp.lt.u32 	%p69, %r4, 4;
	mov.b32 	%r467, 0;
	@%p69 bra 	$L__BB4_118;
	and.b32  	%r467, %r4, 2147483644;
	mov.b32 	%r466, 0;
$L__BB4_117:
	mul.lo.s32 	%r301, %r466, %r1;
	add.s32 	%r302, %r105, %r301;
	shl.b32 	%r303, %r302, 3;
	mov.u32 	%r304, _ZZ11reNormalizePKdS0_S0_PdS1_S1_E2sW;
	add.s32 	%r305, %r304, %r303;
	ld.volatile.shared.f64 	%fd423, [%r305];
	mad.lo.s32 	%r306, %r301, %r3, %r106;
	mul.wide.s32 	%rd29, %r306, 8;
	add.s64 	%rd30, %rd4, %rd29;
	st.global.f64 	[%rd30], %fd423;
	add.s32 	%r307, %r301, %r1;
	shl.b32 	%r308, %r1, 3;
	add.s32 	%r309, %r305, %r308;
	ld.volatile.shared.f64 	%fd424, [%r309];
	mad.lo.s32 	%r310, %r307, %r3, %r106;
	mul.wide.s32 	%rd31, %r310, 8;
	add.s64 	%rd32, %rd4, %rd31;
	st.global.f64 	[%rd32], %fd424;
	add.s32 	%r311, %r307, %r1;
	add.s32 	%r312, %r309, %r308;
	ld.volatile.shared.f64 	%fd425, [%r312];
	mad.lo.s32 	%r313, %r311, %r3, %r106;
	mul.wide.s32 	%rd33, %r313, 8;
	add.s64 	%rd34, %rd4, %rd33;
	st.global.f64 	[%rd34], %fd425;
	add.s32 	%r314, %r311, %r1;
	add.s32 	%r315, %r312, %r308;
	ld.volatile.shared.f64 	%fd426, [%r315];
	mad.lo.s32 	%r316, %r314, %r3, %r106;
	mul.wide.s32 	%rd35, %r316, 8;
	add.s64 	%rd36, %rd4, %rd35;
	st.global.f64 	[%rd36], %fd426;
	add.s32 	%r466, %r466, 4;
	setp.ne.s32 	%p70, %r466, %r467;
	@%p70 bra 	$L__BB4_117;
$L__BB4_118:
	setp.eq.s32 	%p71, %r107, 0;
	@%p71 bra 	$L__BB4_121;
	mov.b32 	%r469, 0;
	mov.u32 	%r321, _ZZ11reNormalizePKdS0_S0_PdS1_S1_E2sW;
$L__BB4_120:
	.pragma "nounroll";
	mul.lo.s32 	%r318, %r467, %r1;
	add.s32 	%r319, %r105, %r318;
	shl.b32 	%r320, %r319, 3;
	add.s32 	%r322, %r321, %r320;
	ld.volatile.shared.f64 	%fd427, [%r322];
	mad.lo.s32 	%r323, %r318, %r3, %r106;
	mul.wide.s32 	%rd37, %r323, 8;
	add.s64 	%rd38, %rd4, %rd37;
	st.global.f64 	[%rd38], %fd427;
	add.s32 	%r467, %r467, 1;
	add.s32 	%r469, %r469, 1;
	setp.ne.s32 	%p72, %r469, %r107;
	@%p72 bra 	$L__BB4_120;
$L__BB4_121:
	setp.lt.s32 	%p73, %r4, 1;
	bar.sync 	0;
	@%p73 bra 	$L__BB4_128;
	mad.lo.s32 	%r151, %r1, %r6, %r7;
	and.b32  	%r152, %r4, 3;
	setp.lt.u32 	%p74, %r4, 4;
	mov.b32 	%r472, 0;
	@%p74 bra 	$L__BB4_125;
	and.b32  	%r472, %r4, 2147483644;
	mov.b32 	%r470, 0;
$L__BB4_124:
	mul.lo.s32 	%r326, %r470, %r1;
	mad.lo.s32 	%r327, %r326, %r3, %r151;
	mul.wide.s32 	%rd39, %r327, 8;
	add.s64 	%rd40, %rd4, %rd39;
	ld.global.f64 	%fd428, [%rd40];
	add.s32 	%r328, %r326, %r7;
	shl.b32 	%r329, %r328, 3;
	mov.u32 	%r330, _ZZ11reNormalizePKdS0_S0_PdS1_S1_E2sW;
	add.s32 	%r331, %r330, %r329;
	st.volatile.shared.f64 	[%r331], %fd428;
	add.s32 	%r332, %r326, %r1;
	mad.lo.s32 	%r333, %r332, %r3, %r151;
	mul.wide.s32 	%rd41, %r333, 8;
	add.s64 	%rd42, %rd4, %rd41;
	ld.global.f64 	%fd429, [%rd42];
	shl.b32 	%r334, %r1, 3;
	add.s32 	%r335, %r331, %r334;
	st.volatile.shared.f64 	[%r335], %fd429;
	add.s32 	%r336, %r332, %r1;
	mad.lo.s32 	%r337, %r336, %r3, %r151;
	mul.wide.s32 	%rd43, %r337, 8;
	add.s64 	%rd44, %rd4, %rd43;
	ld.global.f64 	%fd430, [%rd44];
	add.s32 	%r338, %r335, %r334;
	st.volatile.shared.f64 	[%r338], %fd430;
	add.s32 	%r339, %r336, %r1;
	mad.lo.s32 	%r340, %r339, %r3, %r151;
	mul.wide.s32 	%rd45, %r340, 8;
	add.s64 	%rd46, %rd4, %rd45;
	ld.global.f64 	%fd431, [%rd46];
	add.s32 	%r341, %r338, %r334;
	st.volatile.shared.f64 	[%r341], %fd431;
	add.s32 	%r470, %r470, 4;
	setp.ne.s32 	%p75, %r470, %r472;
	@%p75 bra 	$L__BB4_124;
$L__BB4_125:
	setp.eq.s32 	%p76, %r152, 0;
	@%p76 bra 	$L__BB4_128;
	mov.b32 	%r473, 0;
	mov.u32 	%r347, _ZZ11reNormalizePKdS0_S0_PdS1_S1_E2sW;
$L__BB4_127:
	.pragma "nounroll";
	mul.lo.s32 	%r343, %r472, %r1;
	mad.lo.s32 	%r344, %r343, %r3, %r151;
	mul.wide.s32 	%rd47, %r344, 8;
	add.s64 	%rd48, %rd4, %rd47;
	ld.global.f64 	%fd432, [%rd48];
	add.s32 	%r345, %r343, %r7;
	shl.b32 	%r346, %r345, 3;
	add.s32 	%r348, %r347, %r346;
	st.volatile.shared.f64 	[%r348], %fd432;
	add.s32 	%r472, %r472, 1;
	add.s32 	%r473, %r473, 1;
	setp.ne.s32 	%p77, %r473, %r152;
	@%p77 bra 	$L__BB4_127;
$L__BB4_128:
	bar.sync 	0;
	setp.gt.u32 	%p78, %r7, 9;
	@%p78 bra 	$L__BB4_136;
	setp.lt.s32 	%p79, %r1, 1;
	shl.b32 	%r349, %r7, 3;
	mov.u32 	%r350, _ZZ11reNormalizePKdS0_S0_PdS1_S1_E4sWup;
	add.s32 	%r161, %r350, %r349;
	mov.b64 	%rd49, 0;
	st.volatile.shared.u64 	[%r161], %rd49;
	@%p79 bra 	$L__BB4_136;
	add.s32 	%r352, %r1, -1;
	and.b32  	%r162, %r1, 3;
	setp.lt.u32 	%p80, %r352, 3;
	mov.b32 	%r476, 0;
	@%p80 bra 	$L__BB4_133;
	and.b32  	%r476, %r1, 2147483644;
	mov.b32 	%r474, 0;
	mov.u32 	%r356, _ZZ11reNormalizePKdS0_S0_PdS1_S1_E2sW;
$L__BB4_132:
	mad.lo.s32 	%r354, %r474, 10, %r7;
	mul.wide.u32 	%rd50, %r354, 8;
	add.s64 	%rd51, %rd2, %rd50;
	ld.global.f64 	%fd433, [%rd51];
	shl.b32 	%r355, %r474, 3;
	add.s32 	%r357, %r356, %r355;
	ld.volatile.shared.f64 	%fd434, [%r357];
	ld.volatile.shared.f64 	%fd435, [%r161];
	fma.rn.f64 	%fd436, %fd433, %fd434, %fd435;
	st.volatile.shared.f64 	[%r161], %fd436;
	ld.global.f64 	%fd437, [%rd51+80];
	ld.volatile.shared.f64 	%fd438, [%r357+8];
	ld.volatile.shared.f64 	%fd439, [%r161];
	fma.rn.f64 	%fd440, %fd437, %fd438, %fd439;
	st.volatile.shared.f64 	[%r161], %fd440;
	ld.global.f64 	%fd441, [%rd51+160];
	ld.volatile.shared.f64 	%fd442, [%r357+16];
	ld.volatile.shared.f64 	%fd443, [%r161];
	fma.rn.f64 	%fd444, %fd441, %fd442, %fd443;
	st.volatile.shared.f64 	[%r161], %fd444;
	add.s32 	%r358, %r354, 30;
	mul.wide.u32 	%rd52, %r358, 8;
	add.s64 	%rd53, %rd2, %rd52;
	ld.global.f64 	%fd445, [%rd53];
	ld.volatile.shared.f64 	%fd446, [%r357+24];
	ld.volatile.shared.f64 	%fd447, [%r161];
	fma.rn.f64 	%fd448, %fd445, %fd446, %fd447;
	st.volatile.shared.f64 	[%r161], %fd448;
	add.s32 	%r474, %r474, 4;
	setp.ne.s32 	%p81, %r474, %r476;
	@%p81 bra 	$L__BB4_132;
$L__BB4_133:
	setp.eq.s32 	%p82, %r162, 0;
	@%p82 bra 	$L__BB4_136;
	mov.b32 	%r477, 0;
	mov.u32 	%r362, _ZZ11reNormalizePKdS0_S0_PdS1_S1_E2sW;
$L__BB4_135:
	.pragma "nounroll";
	mad.lo.s32 	%r360, %r476, 10, %r7;
	mul.wide.u32 	%rd54, %r360, 8;
	add.s64 	%rd55, %rd2, %rd54;
	ld.global.f64 	%fd449, [%rd55];
	shl.b32 	%r361, %r476, 3;
	add.s32 	%r363, %r362, %r361;
	ld.volatile.shared.f64 	%fd450, [%r363];
	ld.volatile.shared.f64 	%fd451, [%r161];
	fma.rn.f64 	%fd452, %fd449, %fd450, %fd451;
	st.volatile.shared.f64 	[%r161], %fd452;
	add.s32 	%r476, %r476, 1;
	add.s32 	%r477, %r477, 1;
	setp.ne.s32 	%p83, %r477, %r162;
	@%p83 bra 	$L__BB4_135;
$L__BB4_136:
	bar.sync 	0;
	ld.volatile.shared.f64 	%fd455, [_ZZ11reNormalizePKdS0_S0_PdS1_S1_E4sWup];
	setp.equ.f64 	%p84, %fd455, 0d0000000000000000;
	mov.f64 	%fd609, 0d3FF0000000000000;
	mov.f64 	%fd608, 0d0000000000000000;
	@%p84 bra 	$L__BB4_138;
	ld.volatile.shared.f64 	%fd456, [_ZZ11reNormalizePKdS0_S0_PdS1_S1_E4sWup];
	abs.f64 	%fd608, %fd456;
	ld.volatile.shared.f64 	%fd457, [_ZZ11reNormalizePKdS0_S0_PdS1_S1_E4sWup];
	mov.f64 	%fd458, 0d3FF0000000000000;
	copysign.f64 	%fd609, %fd457, %fd458;
$L__BB4_138:
	ld.volatile.shared.f64 	%fd459, [_ZZ11reNormalizePKdS0_S0_PdS1_S1_E4sWup+8];
	abs.f64 	%fd460, %fd459;
	setp.leu.f64 	%p85, %fd460, %fd608;
	mov.b32 	%r479, 0;
	@%p85 bra 	$L__BB4_140;
	ld.volatile.shared.f64 	%fd461, [_ZZ11reNormalizePKdS0_S0_PdS1_S1_E4sWup+8];
	abs.f64 	%fd608, %fd461;
	ld.volatile.shared.f64 	%fd462, [_ZZ11reNormalizePKdS0_S0_PdS1_S1_E4sWup+8];
	mov.f64 	%fd463, 0d3FF0000000000000;
	copysign.f64 	%fd609, %fd462, %fd463;
	mov.b32 	%r479, 1;
$L__BB4_140:
	ld.volatile.shared.f64 	%fd464, [_ZZ11reNormalizePKdS0_S0_PdS1_S1_E4sWup+16];
	abs.f64 	%fd465, %fd464;
	setp.leu.f64 	%p86, %fd465, %fd608;
	@%p86 bra 	$L__BB4_142;
	ld.volatile.shared.f64 	%fd466, [_ZZ11reNormalizePKdS0_S0_PdS1_S1_E4sWup+16];
	abs.f64 	%fd608, %fd466;
	ld.volatile.shared.f64 	%fd467, [_ZZ11reNormalizePKdS0_S0_PdS1_S1_E4sWup+16];
	mov.f64 	%fd468, 0d3FF0000000000000;
	copysign.f64 	%fd609, %fd467, %fd468;
	mov.b32 	%r479, 2;
$L__BB4_142:
	ld.volatile.shared.f64 	%fd469, [_ZZ11reNormalizePKdS0_S0_PdS1_S1_E4sWup+24];
	abs.f64 	%fd470, %fd469;
	setp.leu.f64 	%p87, %fd470, %fd608;
	@%p87 bra 	$L__BB4_144;
	ld.volatile.shared.f64 	%fd471, [_ZZ11reNormalizePKdS0_S0_PdS1_S1_E4sWup+24];
	abs.f64 	%fd608, %fd471;
	ld.volatile.shared.f64 	%fd472, [_ZZ11reNormalizePKdS0_S0_PdS1_S1_E4sWup+24];
	mov.f64 	%fd473, 0d3FF0000000000000;
	copysign.f64 	%fd609, %fd472, %fd473;
	mov.b32 	%r479, 3;
$L__BB4_144:
	ld.volatile.shared.f64 	%fd474, [_ZZ11reNormalizePKdS0_S0_PdS1_S1_E4sWup+32];
	abs.f64 	%fd475, %fd474;
	setp.leu.f64 	%p88, %fd475, %fd608;
	@%p88 bra 	$L__BB4_146;
	ld.volatile.shared.f64 	%fd476, [_ZZ11reNormalizePKdS0_S0_PdS1_S1_E4sWup+32];
	abs.f64 	%fd608, %fd476;
	ld.volatile.shared.f64 	%fd477, [_ZZ11reNormalizePKdS0_S0_PdS1_S1_E4sWup+32];
	mov.f64 	%fd478, 0d3FF0000000000000;
	copysign.f64 	%fd609, %fd477, %fd478;
	mov.b32 	%r479, 4;
$L__BB4_146:
	ld.volatile.shared.f64 	%fd479, [_ZZ11reNormalizePKdS0_S0_PdS1_S1_E4sWup+40];
	abs.f64 	%fd480, %fd479;
	setp.leu.f64 	%p89, %fd480, %fd608;
	@%p89 bra 	$L__BB4_148;
	ld.volatile.shared.f64 	%fd481, [_ZZ11reNormalizePKdS0_S0_PdS1_S1_E4sWup+40];
	abs.f64 	%fd608, %fd481;
	ld.volatile.shared.f64 	%fd482, [_ZZ11reNormalizePKdS0_S0_PdS1_S1_E4sWup+40];
	mov.f64 	%fd483, 0d3FF0000000000000;
	copysign.f64 	%fd609, %fd482, %fd483;
	mov.b32 	%r479, 5;
$L__BB4_148:
	ld.volatile.shared.f64 	%fd484, [_ZZ11reNormalizePKdS0_S0_PdS1_S1_E4sWup+48];
	abs.f64 	%fd485, %fd484;
	setp.leu.f64 	%p90, %fd485, %fd608;
	@%p90 bra 	$L__BB4_150;
	ld.volatile.shared.f64 	%fd486, [_ZZ11reNormalizePKdS0_S0_PdS1_S1_E4sWup+48];
	abs.f64 	%fd608, %fd486;
	ld.volatile.shared.f64 	%fd487, [_ZZ11reNormalizePKdS0_S0_PdS1_S1_E4sWup+48];
	mov.f64 	%fd488, 0d3FF0000000000000;
	copysign.f64 	%fd609, %fd487, %fd488;
	mov.b32 	%r479, 6;
$L__BB4_150:
	ld.volatile.shared.f64 	%fd489, [_ZZ11reNormalizePKdS0_S0_PdS1_S1_E4sWup+56];
	abs.f64 	%fd490, %fd489;
	setp.leu.f64 	%p91, %fd490, %fd608;
	@%p91 bra 	$L__BB4_152;
	ld.volatile.shared.f64 	%fd491, [_ZZ11reNormalizePKdS0_S0_PdS1_S1_E4sWup+56];
	abs.f64 	%fd608, %fd491;
	ld.volatile.shared.f64 	%fd492, [_ZZ11reNormalizePKdS0_S0_PdS1_S1_E4sWup+56];
	mov.f64 	%fd493, 0d3FF0000000000000;
	copysign.f64 	%fd609, %fd492, %fd493;
	mov.b32 	%r479, 7;
$L__BB4_152:
	ld.volatile.shared.f64 	%fd494, [_ZZ11reNormalizePKdS0_S0_PdS1_S1_E4sWup+64];
	abs.f64 	%fd495, %fd494;
	setp.leu.f64 	%p92, %fd495, %fd608;
	@%p92 bra 	$L__BB4_154;
	ld.volatile.shared.f64 	%fd496, [_ZZ11reNormalizePKdS0_S0_PdS1_S1_E4sWup+64];
	abs.f64 	%fd608, %fd496;
	ld.volatile.shared.f64 	%fd497, [_ZZ11reNormalizePKdS0_S0_PdS1_S1_E4sWup+64];
	mov.f64 	%fd498, 0d3FF0000000000000;
	copysign.f64 	%fd609, %fd497, %fd498;
	mov.b32 	%r479, 8;
$L__BB4_154:
	ld.volatile.shared.f64 	%fd499, [_ZZ11reNormalizePKdS0_S0_PdS1_S1_E4sWup+72];
	abs.f64 	%fd500, %fd499;
	setp.leu.f64 	%p93, %fd500, %fd608;
	@%p93 bra 	$L__BB4_156;
	ld.volatile.shared.f64 	%fd501, [_ZZ11reNormalizePKdS0_S0_PdS1_S1_E4sWup+72];
	ld.volatile.shared.f64 	%fd502, [_ZZ11reNormalizePKdS0_S0_PdS1_S1_E4sWup+72];
	mov.f64 	%fd503, 0d3FF0000000000000;
	copysign.f64 	%fd609, %fd502, %fd503;
	mov.b32 	%r479, 9;
$L__BB4_156:
	setp.gt.s32 	%p94, %r4, 0;
	@%p94 bra 	$L__BB4_157;
	bra.uni 	$L__BB4_171;
$L__BB4_157:
	mul.lo.s32 	%r171, %r479, %r1;
	and.b32  	%r172, %r1, 7;
	mul.lo.s32 	%r375, %r1, %r1;
	mad.lo.s32 	%r173, %r375, %r479, %r7;
	shl.b32 	%r174, %r1, 3;
	mov.b32 	%r487, 0;
	mul.wide.u32 	%rd74, %r1, 8;
$L__BB4_158:
	setp.lt.s32 	%p95, %r1, 1;
	mov.f64 	%fd632, 0d0000000000000000;
	@%p95 bra 	$L__BB4_170;
	add.s32 	%r377, %r1, -1;
	setp.lt.u32 	%p96, %r377, 7;
	mul.lo.s32 	%r185, %r487, %r1;
	mov.b32 	%r492, 0;
	mov.f64 	%fd632, 0d0000000000000000;
	@%p96 bra 	$L__BB4_162;
	and.b32  	%r378, %r1, 2147483640;
	neg.s32 	%r490, %r378;
	mov.u32 	%r379, _ZZ11reNormalizePKdS0_S0_PdS1_S1_E2sW;
	mad.lo.s32 	%r380, %r174, %r487, %r379;
	add.s32 	%r488, %r380, 32;
	mov.f64 	%fd632, 0d0000000000000000;
	mov.u32 	%r489, %r173;
$L__BB4_161:
	.pragma "nounroll";
	and.b32  	%r492, %r1, 2147483640;
	mul.wide.s32 	%rd56, %r489, 8;
	add.s64 	%rd57, %rd3, %rd56;
	ld.global.f64 	%fd508, [%rd57];
	ld.volatile.shared.f64 	%fd509, [%r488+-32];
	fma.rn.f64 	%fd510, %fd508, %fd509, %fd632;
	add.s64 	%rd59, %rd57, %rd74;
	ld.global.f64 	%fd511, [%rd59];
	ld.volatile.shared.f64 	%fd512, [%r488+-24];
	fma.rn.f64 	%fd513, %fd511, %fd512, %fd510;
	add.s64 	%rd60, %rd59, %rd74;
	ld.global.f64 	%fd514, [%rd60];
	ld.volatile.shared.f64 	%fd515, [%r488+-16];
	fma.rn.f64 	%fd516, %fd514, %fd515, %fd513;
	add.s64 	%rd61, %rd60, %rd74;
	ld.global.f64 	%fd517, [%rd61];
	ld.volatile.shared.f64 	%fd518, [%r488+-8];
	fma.rn.f64 	%fd519, %fd517, %fd518, %fd516;
	add.s64 	%rd62, %rd61, %rd74;
	ld.global.f64 	%fd520, [%rd62];
	ld.volatile.shared.f64 	%fd521, [%r488];
	fma.rn.f64 	%fd522, %fd520, %fd521, %fd519;
	add.s64 	%rd63, %rd62, %rd74;
	ld.global.f64 	%fd523, [%rd63];
	ld.volatile.shared.f64 	%fd524, [%r488+8];
	fma.rn.f64 	%fd525, %fd523, %fd524, %fd522;
	add.s64 	%rd64, %rd63, %rd74;
	ld.global.f64 	%fd526, [%rd64];
	ld.volatile.shared.f64 	%fd527, [%r488+16];
	fma.rn.f64 	%fd528, %fd526, %fd527, %fd525;
	add.s64 	%rd65, %rd64, %rd74;
	ld.global.f64 	%fd529, [%rd65];
	ld.volatile.shared.f64 	%fd530, [%r488+24];
	fma.rn.f64 	%fd632, %fd529, %fd530, %fd528;
	add.s32 	%r490, %r490, 8;
	add.s32 	%r489, %r489, %r174;
	add.s32 	%r488, %r488, 64;
	setp.ne.s32 	%p97, %r490, 0;
	@%p97 bra 	$L__BB4_161;
$L__BB4_162:
	setp.eq.s32 	%p98, %r172, 0;
	@%p98 bra 	$L__BB4_170;
	add.s32 	%r381, %r172, -1;
	setp.lt.u32 	%p99, %r381, 3;
	@%p99 bra 	$L__BB4_165;
	add.s32 	%r382, %r492, %r171;
	mad.lo.s32 	%r383, %r382, %r1, %r7;
	mul.wide.s32 	%rd66, %r383, 8;
	add.s64 	%rd67, %rd3, %rd66;
	ld.global.f64 	%fd532, [%rd67];
	add.s32 	%r384, %r492, %r185;
	shl.b32 	%r385, %r384, 3;
	mov.u32 	%r386, _ZZ11reNormalizePKdS0_S0_PdS1_S1_E2sW;
	add.s32 	%r387, %r386, %r385;
	ld.volatile.shared.f64 	%fd533, [%r387];
	fma.rn.f64 	%fd534, %fd532, %fd533, %fd632;
	add.s64 	%rd69, %rd67, %rd74;
	ld.global.f64 	%fd535, [%rd69];
	ld.volatile.shared.f64 	%fd536, [%r387+8];
	fma.rn.f64 	%fd537, %fd535, %fd536, %fd534;
	add.s64 	%rd70, %rd69, %rd74;
	ld.global.f64 	%fd538, [%rd70];
	ld.volatile.shared.f64 	%fd539, [%r387+16];
	fma.rn.f64 	%fd540, %fd538, %fd539, %fd537;
	add.s64 	%rd71, %rd70, %rd74;
	ld.global.f64 	%fd541, [%rd71];
	ld.volatile.shared.f64 	%fd542, [%r387+24];
	fma.rn.f64 	%fd632, %fd541, %fd542, %fd540;
	add.s32 	%r492, %r492, 4;
$L__BB4_165:
	and.b32  	%r388, %r1, 3;
	setp.eq.s32 	%p100, %r388, 0;
	@%p100 bra 	$L__BB4_170;
	setp.eq.s32 	%p101, %r388, 1;
	@%p101 bra 	$L__BB4_168;
	add.s32 	%r389, %r492, %r171;
	mad.lo.s32 	%r390, %r389, %r1, %r7;
	mul.wide.s32 	%rd72, %r390, 8;
	add.s64 	%rd73, %rd3, %rd72;
	ld.global.f64 	%fd544, [%rd73];
	add.s32 	%r391, %r492, %r185;
	shl.b32 	%r392, %r391, 3;
	mov.u32 	%r393, _ZZ11reNormalizePKdS0_S0_PdS1_S1_E2sW;
	add.s32 	%r394, %r393, %r392;
	ld.volatile.shared.f64 	%fd545, [%r394];
	fma.rn.f64 	%fd546, %fd544, %fd545, %fd632;
	add.s64 	%rd75, %rd73, %rd74;
	ld.global.f64 	%fd547, [%rd75];
	ld.volatile.shared.f64 	%fd548, [%r394+8];
	fma.rn.f64 	%fd632, %fd547, %fd548, %fd546;
	add.s32 	%r492, %r492, 2;
$L__BB4_168:
	and.b32  	%r395, %r1, 1;
	setp.eq.b32 	%p102, %r395, 1;
	not.pred 	%p103, %p102;
	@%p103 bra 	$L__BB4_170;
	add.s32 	%r396, %r492, %r171;
	mad.lo.s32 	%r397, %r396, %r1, %r7;
	mul.wide.s32 	%rd76, %r397, 8;
	add.s64 	%rd77, %rd3, %rd76;
	ld.global.f64 	%fd549, [%rd77];
	add.s32 	%r398, %r492, %r185;
	shl.b32 	%r399, %r398, 3;
	mov.u32 	%r400, _ZZ11reNormalizePKdS0_S0_PdS1_S1_E2sW;
	add.s32 	%r401, %r400, %r399;
	ld.volatile.shared.f64 	%fd550, [%r401];
	fma.rn.f64 	%fd632, %fd549, %fd550, %fd632;
$L__BB4_170:
	setp.eq.s32 	%p104, %r487, 0;
	neg.f64 	%fd551, %fd632;
	mul.f64 	%fd552, %fd609, %fd551;
	selp.f64 	%fd553, %fd552, %fd632, %p104;
	mad.lo.s32 	%r402, %r487, %r3, %r6;
	mad.lo.s32 	%r403, %r402, %r1, %r7;
	mul.wide.s32 	%rd78, %r403, 8;
	add.s64 	%rd79, %rd4, %rd78;
	st.global.f64 	[%rd79], %fd553;
	add.s32 	%r487, %r487, 1;
	setp.ne.s32 	%p105, %r487, %r4;
	@%p105 bra 	$L__BB4_158;
$L__BB4_171:
	ret;

}


// ===== COMPILED SASS (sm_100) =====

	.target	sm_100

	.elftype	@"ET_EXEC"


//--------------------- .note.nv.tkinfo           --------------------------
	.section	.note.nv.tkinfo,"",@"SHT_NOTE"
	.sectionflags	@"SHF_NOTE_NV_TKINFO"
	.tkinfo
        /*0018*/ 	.word	0x00000002
        /*0030*/ 	.string	""
        /*0030*/ 	.string	"ptxas"
        /*0030*/ 	.string	"Cuda compilation tools, release 13.0, V13.0.88"
        /*0030*/ 	.string	"Build cuda_13.0.r13.0/compiler.36424714_0"
        /*0030*/ 	.string	"-arch sm_100 -m 64 "



//--------------------- .note.nv.cuinfo           --------------------------
	.section	.note.nv.cuinfo,"",@"SHT_NOTE"
	.sectionflags	@"SHF_NOTE_NV_CUINFO"
        /*0018*/ 	.short	0x0002
        /*001a*/ 	.short	0x0064
        /*001c*/ 	.short	0x0082
	.zero		2


//--------------------- .nv.info                  --------------------------
	.section	.nv.info,"",@"SHT_CUDA_INFO"
	.align	4


	//----- nvinfo : EIATTR_REGCOUNT
	.align		4
        /*0000*/ 	.byte	0x04, 0x2f
        /*0002*/ 	.short	(.L_1 - .L_0)
	.align		4
.L_0:
        /*0004*/ 	.word	index@(_Z8blankdWUPKdS0_PKiS2_Pd)
        /*0008*/ 	.word	0x00000018


	//----- nvinfo : EIATTR_FRAME_SIZE
	.align		4
.L_1:
        /*000c*/ 	.byte	0x04, 0x11
        /*000e*/ 	.short	(.L_3 - .L_2)
	.align		4
.L_2:
        /*0010*/ 	.word	index@(_Z8blankdWUPKdS0_PKiS2_Pd)
        /*0014*/ 	.word	0x00000000


	//----- nvinfo : EIATTR_REGCOUNT
	.align		4
.L_3:
        /*0018*/ 	.byte	0x04, 0x2f
        /*001a*/ 	.short	(.L_5 - .L_4)
	.align		4
.L_4:
        /*001c*/ 	.word	index@(_Z6getwtwPKdS0_Pd)
        /*0020*/ 	.word	0x00000020


	//----- nvinfo : EIATTR_FRAME_SIZE
	.align		4
.L_5:
        /*0024*/ 	.byte	0x04, 0x11
        /*0026*/ 	.short	(.L_7 - .L_6)
	.align		4
.L_6:
        /*0028*/ 	.word	index@(_Z6getwtwPKdS0_Pd)
        /*002c*/ 	.word	0x00000000


	//----- nvinfo : EIATTR_REGCOUNT
	.align		4
.L_7:
        /*0030*/ 	.byte	0x04, 0x2f
        /*0032*/ 	.short	(.L_9 - .L_8)
	.align		4
.L_8:
        /*0034*/ 	.word	index@(_Z4getUPKdS0_PdS1_)
        /*0038*/ 	.word	0x00000020


	//----- nvinfo : EIATTR_FRAME_SIZE
	.align		4
.L_9:
        /*003c*/ 	.byte	0x04, 0x11
        /*003e*/ 	.short	(.L_11 - .L_10)
	.align		4
.L_10:
        /*0040*/ 	.word	index@(_Z4getUPKdS0_PdS1_)
        /*0044*/ 	.word	0x00000000


	//----- nvinfo : EIATTR_REGCOUNT
	.align		4
.L_11:
        /*0048*/ 	.byte	0x04, 0x2f
        /*004a*/ 	.short	(.L_13 - .L_12)
	.align		4
.L_12:
        /*004c*/ 	.word	index@(_Z4getWPKdPdS1_)
        /*0050*/ 	.word	0x00000020


	//----- nvinfo : EIATTR_FRAME_SIZE
	.align		4
.L_13:
        /*0054*/ 	.byte	0x04, 0x11
        /*0056*/ 	.short	(.L_15 - .L_14)
	.align		4
.L_14:
        /*0058*/ 	.word	index@($__internal_3_$__cuda_sm20_dsqrt_rn_f64_mediumpath_v1)
        /*005c*/ 	.word	0x00000000


	//----- nvinfo : EIATTR_FRAME_SIZE
	.align		4
.L_15:
        /*0060*/ 	.byte	0x04, 0x11
        /*0062*/ 	.short	(.L_17 - .L_16)
	.align		4
.L_16:
        /*0064*/ 	.word	index@($__internal_2_$__cuda_sm20_div_rn_f64_full)
        /*0068*/ 	.word	0x00000000


	//----- nvinfo : EIATTR_FRAME_SIZE
	.align		4
.L_17:
        /*006c*/ 	.byte	0x04, 0x11
        /*006e*/ 	.short	(.L_19 - .L_18)
	.align		4
.L_18:
        /*0070*/ 	.word	index@(_Z4getWPKdPdS1_)
        /*0074*/ 	.word	0x00000000


	//----- nvinfo : EIATTR_REGCOUNT
	.align		4
.L_19:
        /*0078*/ 	.byte	0x04, 0x2f
        /*007a*/ 	.short	(.L_21 - .L_20)
	.align		4
.L_20:
        /*007c*/ 	.word	index@(_Z11reNormalizePKdS0_S0_PdS1_S1_)
        /*0080*/ 	.word	0x00000020


	//----- nvinfo : EIATTR_FRAME_SIZE
	.align		4
.L_21:
        /*0084*/ 	.byte	0x04, 0x11
        /*0086*/ 	.short	(.L_23 - .L_22)
	.align		4
.L_22:
        /*0088*/ 	.word	index@($__internal_1_$__cuda_sm20_dsqrt_rn_f64_mediumpath_v1)
        /*008c*/ 	.word	0x00000000


	//----- nvinfo : EIATTR_FRAME_SIZE
	.align		4
.L_23:
        /*0090*/ 	.byte	0x04, 0x11
        /*0092*/ 	.short	(.L_25 - .L_24)
	.align		4
.L_24:
        /*0094*/ 	.word	index@($__internal_0_$__cuda_sm20_div_rn_f64_full)
        /*0098*/ 	.word	0x00000000


	//----- nvinfo : EIATTR_FRAME_SIZE
	.align		4
.L_25:
        /*009c*/ 	.byte	0x04, 0x11
        /*009e*/ 	.short	(.L_27 - .L_26)
	.align		4
.L_26:
        /*00a0*/ 	.word	index@(_Z11reNormalizePKdS0_S0_PdS1_S1_)
        /*00a4*/ 	.word	0x00000000


	//----- nvinfo : EIATTR_MIN_STACK_SIZE
	.align		4
.L_27:
        /*00a8*/ 	.byte	0x04, 0x12
        /*00aa*/ 	.short	(.L_29 - .L_28)
	.align		4
.L_28:
        /*00ac*/ 	.word	index@(_Z11reNormalizePKdS0_S0_PdS1_S1_)
        /*00b0*/ 	.word	0x00000000


	//----- nvinfo : EIATTR_MIN_STACK_SIZE
	.align		4
.L_29:
        /*00b4*/ 	.byte	0x04, 0x12
        /*00b6*/ 	.short	(.L_31 - .L_30)
	.align		4
.L_30:
        /*00b8*/ 	.word	index@(_Z4getWPKdPdS1_)
        /*00bc*/ 	.word	0x00000000


	//----- nvinfo : EIATTR_MIN_STACK_SIZE
	.align		4
.L_31:
        /*00c0*/ 	.byte	0x04, 0x12
        /*00c2*/ 	.short	(.L_33 - .L_32)
	.align		4
.L_32:
        /*00c4*/ 	.word	index@(_Z4getUPKdS0_PdS1_)
        /*00c8*/ 	.word	0x00000000


	//----- nvinfo : EIATTR_MIN_STACK_SIZE
	.align		4
.L_33:
        /*00cc*/ 	.byte	0x04, 0x12
        /*00ce*/ 	.short	(.L_35 - .L_34)
	.align		4
.L_34:
        /*00d0*/ 	.word	index@(_Z6getwtwPKdS0_Pd)
        /*00d4*/ 	.word	0x00000000


	//----- nvinfo : EIATTR_MIN_STACK_SIZE
	.align		4
.L_35:
        /*00d8*/ 	.byte	0x04, 0x12
        /*00da*/ 	.short	(.L_37 - .L_36)
	.align		4
.L_36:
        /*00dc*/ 	.word	index@(_Z8blankdWUPKdS0_PKiS2_Pd)
        /*00e0*/ 	.word	0x00000000
.L_37:


//--------------------- .nv.compat                --------------------------
	.section	.nv.compat,"",@"SHT_CUDA_COMPAT_INFO"
	.align	4
        /*0000*/ 	.byte	0x02, 0x09, 0x00, 0x00, 0x02, 0x02, 0x01, 0x00, 0x02, 0x05, 0x05, 0x00, 0x03, 0x07, 0x01, 0x01
        /*0010*/ 	.byte	0x02, 0x03, 0x00, 0x00, 0x02, 0x06, 0x01, 0x00, 0x04, 0x0b, 0x08, 0x00, 0x01, 0x00, 0x00, 0x00
        /*0020*/ 	.byte	0x00, 0x00, 0x00, 0x00


//--------------------- .nv.info._Z11reNormalizePKdS0_S0_PdS1_S1_ --------------------------
	.section	.nv.info._Z11reNormalizePKdS0_S0_PdS1_S1_,"",@"SHT_CUDA_INFO"
	.sectionflags	@""
	.align	4


	//----- nvinfo : EIATTR_CUDA_API_VERSION
	.align		4
        /*0000*/ 	.byte	0x04, 0x37
        /*0002*/ 	.short	(.L_39 - .L_38)
.L_38:
        /*0004*/ 	.word	0x00000082


	//----- nvinfo : EIATTR_KPARAM_INFO
	.align		4
.L_39:
        /*0008*/ 	.byte	0x04, 0x17
        /*000a*/ 	.short	(.L_41 - .L_40)
.L_40:
        /*000c*/ 	.word	0x00000000
        /*0010*/ 	.short	0x0005
        /*0012*/ 	.short	0x0028
        /*0014*/ 	.byte	0x00, 0xf5, 0x21, 0x00


	//----- nvinfo : EIATTR_KPARAM_INFO
	.align		4
.L_41:
        /*0018*/ 	.byte	0x04, 0x17
        /*001a*/ 	.short	(.L_43 - .L_42)
.L_42:
        /*001c*/ 	.word	0x00000000
        /*0020*/ 	.short	0x0004
        /*0022*/ 	.short	0x0020
        /*0024*/ 	.byte	0x00, 0xf5, 0x21, 0x00


	//----- nvinfo : EIATTR_KPARAM_INFO
	.align		4
.L_43:
        /*0028*/ 	.byte	0x04, 0x17
        /*002a*/ 	.short	(.L_45 - .L_44)
.L_44:
        /*002c*/ 	.word	0x00000000
        /*0030*/ 	.short	0x0003
        /*0032*/ 	.short	0x0018
        /*0034*/ 	.byte	0x00, 0xf5, 0x21, 0x00


	//----- nvinfo : EIATTR_KPARAM_INFO
	.align		4
.L_45:
        /*0038*/ 	.byte	0x04, 0x17
        /*003a*/ 	.short	(.L_47 - .L_46)
.L_46:
        /*003c*/ 	.word	0x00000000
        /*0040*/ 	.short	0x0002
        /*0042*/ 	.short	0x0010
        /*0044*/ 	.byte	0x00, 0xf5, 0x21, 0x00


	//----- nvinfo : EIATTR_KPARAM_INFO
	.align		4
.L_47:
        /*0048*/ 	.byte	0x04, 0x17
        /*004a*/ 	.short	(.L_49 - .L_48)
.L_48:
        /*004c*/ 	.word	0x00000000
        /*0050*/ 	.short	0x0001
        /*0052*/ 	.short	0x0008
        /*0054*/ 	.byte	0x00, 0xf5, 0x21, 0x00


	//----- nvinfo : EIATTR_KPARAM_INFO
	.align		4
.L_49:
        /*0058*/ 	.byte	0x04, 0x17
        /*005a*/ 	.short	(.L_51 - .L_50)
.L_50:
        /*005c*/ 	.word	0x00000000
        /*0060*/ 	.short	0x0000
        /*0062*/ 	.short	0x0000
        /*0064*/ 	.byte	0x00, 0xf5, 0x21, 0x00


	//----- nvinfo : EIATTR_SPARSE_MMA_MASK
	.align		4
.L_51:
        /*0068*/ 	.byte	0x03, 0x50
        /*006a*/ 	.short	0x0000


	//----- nvinfo : EIATTR_MAXREG_COUNT
	.align		4
        /*006c*/ 	.byte	0x03, 0x1b
        /*006e*/ 	.short	0x00ff


	//----- nvinfo : EIATTR_NUM_BARRIERS
	.align		4
        /*0070*/ 	.byte	0x02, 0x4c
        /*0072*/ 	.byte	0x01
	.zero		1


	//----- nvinfo : EIATTR_MERCURY_ISA_VERSION
	.align		4
        /*0074*/ 	.byte	0x03, 0x5f
        /*0076*/ 	.short	0x0101


	//----- nvinfo : EIATTR_VRC_CTA_INIT_COUNT
	.align		4
        /*0078*/ 	.byte	0x02, 0x4a
	.zero		1
	.zero		1


	//----- nvinfo : EIATTR_EXIT_INSTR_OFFSETS
	.align		4
        /*007c*/ 	.byte	0x04, 0x1c
        /*007e*/ 	.short	(.L_53 - .L_52)


	//   ....[0]....
.L_52:
        /*0080*/ 	.word	0x00006f70


	//   ....[1]....
        /*0084*/ 	.word	0x00007850


	//----- nvinfo : EIATTR_CRS_STACK_SIZE
	.align		4
.L_53:
        /*0088*/ 	.byte	0x04, 0x1e
        /*008a*/ 	.short	(.L_55 - .L_54)
.L_54:
        /*008c*/ 	.word	0x00000000


	//----- nvinfo : EIATTR_CBANK_PARAM_SIZE
	.align		4
.L_55:
        /*0090*/ 	.byte	0x03, 0x19
        /*0092*/ 	.short	0x0030


	//----- nvinfo : EIATTR_PARAM_CBANK
	.align		4
        /*0094*/ 	.byte	0x04, 0x0a
        /*0096*/ 	.short	(.L_57 - .L_56)
	.align		4
.L_56:
        /*0098*/ 	.word	index@(.nv.constant0._Z11reNormalizePKdS0_S0_PdS1_S1_)
        /*009c*/ 	.short	0x0380
        /*009e*/ 	.short	0x0030


	//----- nvinfo : EIATTR_SW_WAR
	.align		4
.L_57:
        /*00a0*/ 	.byte	0x04, 0x36
        /*00a2*/ 	.short	(.L_59 - .L_58)
.L_58:
        /*00a4*/ 	.word	0x00000008
.L_59:


//--------------------- .nv.info._Z4getWPKdPdS1_  --------------------------
	.section	.nv.info._Z4getWPKdPdS1_,"",@"SHT_CUDA_INFO"
	.sectionflags	@""
	.align	4


	//----- nvinfo : EIATTR_CUDA_API_VERSION
	.align		4
        /*0000*/ 	.byte	0x04, 0x37
        /*0002*/ 	.short	(.L_61 - .L_60)
.L_60:
        /*0004*/ 	.word	0x00000082


	//----- nvinfo : EIATTR_KPARAM_INFO
	.align		4
.L_61:
        /*0008*/ 	.byte	0x04, 0x17
        /*000a*/ 	.short	(.L_63 - .L_62)
.L_62:
        /*000c*/ 	.word	0x00000000
        /*0010*/ 	.short	0x0002
        /*0012*/ 	.short	0x0010
        /*0014*/ 	.byte	0x00, 0xf5, 0x21, 0x00


	//----- nvinfo : EIATTR_KPARAM_INFO
	.align		4
.L_63:
        /*0018*/ 	.byte	0x04, 0x17
        /*001a*/ 	.short	(.L_65 - .L_64)
.L_64:
        /*001c*/ 	.word	0x00000000
        /*0020*/ 	.short	0x0001
        /*0022*/ 	.short	0x0008
        /*0024*/ 	.byte	0x00, 0xf5, 0x21, 0x00


	//----- nvinfo : EIATTR_KPARAM_INFO
	.align		4
.L_65:
        /*0028*/ 	.byte	0x04, 0x17
        /*002a*/ 	.short	(.L_67 - .L_66)
.L_66:
        /*002c*/ 	.word	0x00000000
        /*0030*/ 	.short	0x0000
        /*0032*/ 	.short	0x0000
        /*0034*/ 	.byte	0x00, 0xf5, 0x21, 0x00


	//----- nvinfo : EIATTR_SPARSE_MMA_MASK
	.align		4
.L_67:
        /*0038*/ 	.byte	0x03, 0x50
        /*003a*/ 	.short	0x0000


	//----- nvinfo : EIATTR_MAXREG_COUNT
	.align		4
        /*003c*/ 	.byte	0x03, 0x1b
        /*003e*/ 	.short	0x00ff


	//----- nvinfo : EIATTR_NUM_BARRIERS
	.align		4
        /*0040*/ 	.byte	0x02, 0x4c
        /*0042*/ 	.byte	0x01
	.zero		1


	//----- nvinfo : EIATTR_MERCURY_ISA_VERSION
	.align		4
        /*0044*/ 	.byte	0x03, 0x5f
        /*0046*/ 	.short	0x0101


	//----- nvinfo : EIATTR_VRC_CTA_INIT_COUNT
	.align		4
        /*0048*/ 	.byte	0x02, 0x4a
	.zero		1
	.zero		1


	//----- nvinfo : EIATTR_EXIT_INSTR_OFFSETS
	.align		4
        /*004c*/ 	.byte	0x04, 0x1c
        /*004e*/ 	.short	(.L_69 - .L_68)


	//   ....[0]....
.L_68:
        /*0050*/ 	.word	0x00003880


	//   ....[1]....
        /*0054*/ 	.word	0x000043f0


	//   ....[2]....
        /*0058*/ 	.word	0x00004510


	//----- nvinfo : EIATTR_CRS_STACK_SIZE
	.align		4
.L_69:
        /*005c*/ 	.byte	0x04, 0x1e
        /*005e*/ 	.short	(.L_71 - .L_70)
.L_70:
        /*0060*/ 	.word	0x00000000


	//----- nvinfo : EIATTR_CBANK_PARAM_SIZE
	.align		4
.L_71:
        /*0064*/ 	.byte	0x03, 0x19
        /*0066*/ 	.short	0x0018


	//----- nvinfo : EIATTR_PARAM_CBANK
	.align		4
        /*0068*/ 	.byte	0x04, 0x0a
        /*006a*/ 	.short	(.L_73 - .L_72)
	.align		4
.L_72:
        /*006c*/ 	.word	index@(.nv.constant0._Z4getWPKdPdS1_)
        /*0070*/ 	.short	0x0380
        /*0072*/ 	.short	0x0018


	//----- nvinfo : EIATTR_SW_WAR
	.align		4
.L_73:
        /*0074*/ 	.byte	0x04, 0x36
        /*0076*/ 	.short	(.L_75 - .L_74)
.L_74:
        /*0078*/ 	.word	0x00000008
.L_75:


//--------------------- .nv.info._Z4getUPKdS0_PdS1_ --------------------------
	.section	.nv.info._Z4getUPKdS0_PdS1_,"",@"SHT_CUDA_INFO"
	.sectionflags	@""
	.align	4


	//----- nvinfo : EIATTR_CUDA_API_VERSION
	.align		4
        /*0000*/ 	.byte	0x04, 0x37
        /*0002*/ 	.short	(.L_77 - .L_76)
.L_76:
        /*0004*/ 	.word	0x00000082


	//----- nvinfo : EIATTR_KPARAM_INFO
	.align		4
.L_77:
        /*0008*/ 	.byte	0x04, 0x17
        /*000a*/ 	.short	(.L_79 - .L_78)
.L_78:
        /*000c*/ 	.word	0x00000000
        /*0010*/ 	.short	0x0003
        /*0012*/ 	.short	0x0018
        /*0014*/ 	.byte	0x00, 0xf5, 0x21, 0x00


	//----- nvinfo : EIATTR_KPARAM_INFO
	.align		4
.L_79:
        /*0018*/ 	.byte	0x04, 0x17
        /*001a*/ 	.short	(.L_81 - .L_80)
.L_80:
        /*001c*/ 	.word	0x00000000
        /*0020*/ 	.short	0x0002
        /*0022*/ 	.short	0x0010
        /*0024*/ 	.byte	0x00, 0xf5, 0x21, 0x00


	//----- nvinfo : EIATTR_KPARAM_INFO
	.align		4
.L_81:
        /*0028*/ 	.byte	0x04, 0x17
        /*002a*/ 	.short	(.L_83 - .L_82)
.L_82:
        /*002c*/ 	.word	0x00000000
        /*0030*/ 	.short	0x0001
        /*0032*/ 	.short	0x0008
        /*0034*/ 	.byte	0x00, 0xf5, 0x21, 0x00


	//----- nvinfo : EIATTR_KPARAM_INFO
	.align		4
.L_83:
        /*0038*/ 	.byte	0x04, 0x17
        /*003a*/ 	.short	(.L_85 - .L_84)
.L_84:
        /*003c*/ 	.word	0x00000000
        /*0040*/ 	.short	0x0000
        /*0042*/ 	.short	0x0000
        /*0044*/ 	.byte	0x00, 0xf5, 0x21, 0x00


	//----- nvinfo : EIATTR_SPARSE_MMA_MASK
	.align		4
.L_85:
        /*0048*/ 	.byte	0x03, 0x50
        /*004a*/ 	.short	0x0000


	//----- nvinfo : EIATTR_MAXREG_COUNT
	.align		4
        /*004c*/ 	.byte	0x03, 0x1b
        /*004e*/ 	.short	0x00ff


	//----- nvinfo : EIATTR_MERCURY_ISA_VERSION
	.align		4
        /*0050*/ 	.byte	0x03, 0x5f
        /*0052*/ 	.short	0x0101


	//----- nvinfo : EIATTR_VRC_CTA_INIT_COUNT
	.align		4
        /*0054*/ 	.byte	0x02, 0x4a
	.zero		1
	.zero		1


	//----- nvinfo : EIATTR_EXIT_INSTR_OFFSETS
	.align		4
        /*0058*/ 	.byte	0x04, 0x1c
        /*005a*/ 	.short	(.L_87 - .L_86)


	//   ....[0]....
.L_86:
        /*005c*/ 	.word	0x00000070


	//   ....[1]....
        /*0060*/ 	.word	0x00000b60


	//----- nvinfo : EIATTR_CRS_STACK_SIZE
	.align		4
.L_87:
        /*0064*/ 	.byte	0x04, 0x1e
        /*0066*/ 	.short	(.L_89 - .L_88)
.L_88:
        /*0068*/ 	.word	0x00000000


	//----- nvinfo : EIATTR_CBANK_PARAM_SIZE
	.align		4
.L_89:
        /*006c*/ 	.byte	0x03, 0x19
        /*006e*/ 	.short	0x0020


	//----- nvinfo : EIATTR_PARAM_CBANK
	.align		4
        /*0070*/ 	.byte	0x04, 0x0a
        /*0072*/ 	.short	(.L_91 - .L_90)
	.align		4
.L_90:
        /*0074*/ 	.word	index@(.nv.constant0._Z4getUPKdS0_PdS1_)
        /*0078*/ 	.short	0x0380
        /*007a*/ 	.short	0x0020


	//----- nvinfo : EIATTR_SW_WAR
	.align		4
.L_91:
        /*007c*/ 	.byte	0x04, 0x36
        /*007e*/ 	.short	(.L_93 - .L_92)
.L_92:
        /*0080*/ 	.word	0x00000008
.L_93:


//--------------------- .nv.info._Z6getwtwPKdS0_Pd --------------------------
	.section	.nv.info._Z6getwtwPKdS0_Pd,"",@"SHT_CUDA_INFO"
	.sectionflags	@""
	.align	4


	//----- nvinfo : EIATTR_CUDA_API_VERSION
	.align		4
        /*0000*/ 	.byte	0x04, 0x37
        /*0002*/ 	.short	(.L_95 - .L_94)
.L_94:
        /*0004*/ 	.word	0x00000082


	//----- nvinfo : EIATTR_KPARAM_INFO
	.align		4
.L_95:
        /*0008*/ 	.byte	0x04, 0x17
        /*000a*/ 	.short	(.L_97 - .L_96)
.L_96:
        /*000c*/ 	.word	0x00000000
        /*0010*/ 	.short	0x0002
        /*0012*/ 	.short	0x0010
        /*0014*/ 	.byte	0x00, 0xf5, 0x21, 0x00


	//----- nvinfo : EIATTR_KPARAM_INFO
	.align		4
.L_97:
        /*0018*/ 	.byte	0x04, 0x17
        /*001a*/ 	.short	(.L_99 - .L_98)
.L_98:
        /*001c*/ 	.word	0x00000000
        /*0020*/ 	.short	0x0001
        /*0022*/ 	.short	0x0008
        /*0024*/ 	.byte	0x00, 0xf5, 0x21, 0x00


	//----- nvinfo : EIATTR_KPARAM_INFO
	.align		4
.L_99:
        /*0028*/ 	.byte	0x04, 0x17
        /*002a*/ 	.short	(.L_101 - .L_100)
.L_100:
        /*002c*/ 	.word	0x00000000
        /*0030*/ 	.short	0x0000
        /*0032*/ 	.short	0x0000
        /*0034*/ 	.byte	0x00, 0xf5, 0x21, 0x00


	//----- nvinfo : EIATTR_SPARSE_MMA_MASK
	.align		4
.L_101:
        /*0038*/ 	.byte	0x03, 0x50
        /*003a*/ 	.short	0x0000


	//----- nvinfo : EIATTR_MAXREG_COUNT
	.align		4
        /*003c*/ 	.byte	0x03, 0x1b
        /*003e*/ 	.short	0x00ff


	//----- nvinfo : EIATTR_MERCURY_ISA_VERSION
	.align		4
        /*0040*/ 	.byte	0x03, 0x5f
        /*0042*/ 	.short	0x0101


	//----- nvinfo : EIATTR_VRC_CTA_INIT_COUNT
	.align		4
        /*0044*/ 	.byte	0x02, 0x4a
	.zero		1
	.zero		1


	//----- nvinfo : EIATTR_EXIT_INSTR_OFFSETS
	.align		4
        /*0048*/ 	.byte	0x04, 0x1c
        /*004a*/ 	.short	(.L_103 - .L_102)


	//   ....[0]....
.L_102:
        /*004c*/ 	.word	0x00000070


	//   ....[1]....
        /*0050*/ 	.word	0x000008f0


	//----- nvinfo : EIATTR_CRS_STACK_SIZE
	.align		4
.L_103:
        /*0054*/ 	.byte	0x04, 0x1e
        /*0056*/ 	.short	(.L_105 - .L_104)
.L_104:
        /*0058*/ 	.word	0x00000000


	//----- nvinfo : EIATTR_CBANK_PARAM_SIZE
	.align		4
.L_105:
        /*005c*/ 	.byte	0x03, 0x19
        /*005e*/ 	.short	0x0018


	//----- nvinfo : EIATTR_PARAM_CBANK
	.align		4
        /*0060*/ 	.byte	0x04, 0x0a
        /*0062*/ 	.short	(.L_107 - .L_106)
	.align		4
.L_106:
        /*0064*/ 	.word	index@(.nv.constant0._Z6getwtwPKdS0_Pd)
        /*0068*/ 	.short	0x0380
        /*006a*/ 	.short	0x0018


	//----- nvinfo : EIATTR_SW_WAR
	.align		4
.L_107:
        /*006c*/ 	.byte	0x04, 0x36
        /*006e*/ 	.short	(.L_109 - .L_108)
.L_108:
        /*0070*/ 	.word	0x00000008
.L_109:


//--------------------- .nv.info._Z8blankdWUPKdS0_PKiS2_Pd --------------------------
	.section	.nv.info._Z8blankdWUPKdS0_PKiS2_Pd,"",@"SHT_CUDA_INFO"
	.sectionflags	@""
	.align	4


	//----- nvinfo : EIATTR_CUDA_API_VERSION
	.align		4
        /*0000*/ 	.byte	0x04, 0x37
        /*0002*/ 	.short	(.L_111 - .L_110)
.L_110:
        /*0004*/ 	.word	0x00000082


	//----- nvinfo : EIATTR_KPARAM_INFO
	.align		4
.L_111:
        /*0008*/ 	.byte	0x04, 0x17
        /*000a*/ 	.short	(.L_113 - .L_112)
.L_112:
        /*000c*/ 	.word	0x00000000
        /*0010*/ 	.short	0x0004
        /*0012*/ 	.short	0x0020
        /*0014*/ 	.byte	0x00, 0xf5, 0x21, 0x00


	//----- nvinfo : EIATTR_KPARAM_INFO
	.align		4
.L_113:
        /*0018*/ 	.byte	0x04, 0x17
        /*001a*/ 	.short	(.L_115 - .L_114)
.L_114:
        /*001c*/ 	.word	0x00000000
        /*0020*/ 	.short	0x0003
        /*0022*/ 	.short	0x0018
        /*0024*/ 	.byte	0x00, 0xf5, 0x21, 0x00


	//----- nvinfo : EIATTR_KPARAM_INFO
	.align		4
.L_115:
        /*0028*/ 	.byte	0x04, 0x17
        /*002a*/ 	.short	(.L_117 - .L_116)
.L_116:
        /*002c*/ 	.word	0x00000000
        /*0030*/ 	.short	0x0002
        /*0032*/ 	.short	0x0010
        /*0034*/ 	.byte	0x00, 0xf5, 0x21, 0x00


	//----- nvinfo : EIATTR_KPARAM_INFO
	.align		4
.L_117:
        /*0038*/ 	.byte	0x04, 0x17
        /*003a*/ 	.short	(.L_119 - .L_118)
.L_118:
        /*003c*/ 	.word	0x00000000
        /*0040*/ 	.short	0x0001
        /*0042*/ 	.short	0x0008
        /*0044*/ 	.byte	0x00, 0xf5, 0x21, 0x00


	//----- nvinfo : EIATTR_KPARAM_INFO
	.align		4
.L_119:
        /*0048*/ 	.byte	0x04, 0x17
        /*004a*/ 	.short	(.L_121 - .L_120)
.L_120:
        /*004c*/ 	.word	0x00000000
        /*0050*/ 	.short	0x0000
        /*0052*/ 	.short	0x0000
        /*0054*/ 	.byte	0x00, 0xf5, 0x21, 0x00


	//----- nvinfo : EIATTR_SPARSE_MMA_MASK
	.align		4
.L_121:
        /*0058*/ 	.byte	0x03, 0x50
        /*005a*/ 	.short	0x0000


	//----- nvinfo : EIATTR_MAXREG_COUNT
	.align		4
        /*005c*/ 	.byte	0x03, 0x1b
        /*005e*/ 	.short	0x00ff


	//----- nvinfo : EIATTR_MERCURY_ISA_VERSION
	.align		4
        /*0060*/ 	.byte	0x03, 0x5f
        /*0062*/ 	.short	0x0101


	//----- nvinfo : EIATTR_VRC_CTA_INIT_COUNT
	.align		4
        /*0064*/ 	.byte	0x02, 0x4a
	.zero		1
	.zero		1


	//----- nvinfo : EIATTR_EXIT_INSTR_OFFSETS
	.align		4
        /*0068*/ 	.byte	0x04, 0x1c
        /*006a*/ 	.short	(.L_123 - .L_122)


	//   ....[0]....
.L_122:
        /*006c*/ 	.word	0x00000070


	//   ....[1]....
        /*0070*/ 	.word	0x00000220


	//----- nvinfo : EIATTR_CRS_STACK_SIZE
	.align		4
.L_123:
        /*0074*/ 	.byte	0x04, 0x1e
        /*0076*/ 	.short	(.L_125 - .L_124)
.L_124:
        /*0078*/ 	.word	0x00000000


	//----- nvinfo : EIATTR_CBANK_PARAM_SIZE
	.align		4
.L_125:
        /*007c*/ 	.byte	0x03, 0x19
        /*007e*/ 	.short	0x0028


	//----- nvinfo : EIATTR_PARAM_CBANK
	.align		4
        /*0080*/ 	.byte	0x04, 0x0a
        /*0082*/ 	.short	(.L_127 - .L_126)
	.align		4
.L_126:
        /*0084*/ 	.word	index@(.nv.constant0._Z8blankdWUPKdS0_PKiS2_Pd)
        /*0088*/ 	.short	0x0380
        /*008a*/ 	.short	0x0028


	//----- nvinfo : EIATTR_SW_WAR
	.align		4
.L_127:
        /*008c*/ 	.byte	0x04, 0x36
        /*008e*/ 	.short	(.L_129 - .L_128)
.L_128:
        /*0090*/ 	.word	0x00000008
.L_129:


//--------------------- .nv.callgraph             --------------------------
	.section	.nv.callgraph,"",@"SHT_CUDA_CALLGRAPH"
	.align	4
	.sectionentsize	8
	.align		4
        /*0000*/ 	.word	0x00000000
	.align		4
        /*0004*/ 	.word	0xffffffff
	.align		4
        /*0008*/ 	.word	0x00000000
	.align		4
        /*000c*/ 	.word	0xfffffffe
	.align		4
        /*0010*/ 	.word	0x00000000
	.align		4
        /*0014*/ 	.word	0xfffffffd
	.align		4
        /*0018*/ 	.word	0x00000000
	.align		4
        /*001c*/ 	.word	0xfffffffc


//--------------------- .text._Z11reNormalizePKdS0_S0_PdS1_S1_ --------------------------
	.section	.text._Z11reNormalizePKdS0_S0_PdS1_S1_,"ax",@progbits
	.align	128
        .global         _Z11reNormalizePKdS0_S0_PdS1_S1_
        .type           _Z11reNormalizePKdS0_S0_PdS1_S1_,@function
        .size           _Z11reNormalizePKdS0_S0_PdS1_S1_,(.L_x_155 - _Z11reNormalizePKdS0_S0_PdS1_S1_)
        .other          _Z11reNormalizePKdS0_S0_PdS1_S1_,@"STO_CUDA_ENTRY STV_DEFAULT"
_Z11reNormalizePKdS0_S0_PdS1_S1_:
.text._Z11reNormalizePKdS0_S0_PdS1_S1_:
[----:B------:R-:W-:Y:S08]  /*0000*/  LDC R1, c[0x0][0x37c] ;  /* 0x0000df00ff017b82 */ /* 0x000ff00000000800 */
[----:B------:R-:W0:Y:S01]  /*0010*/  LDC.64 R14, c[0x0][0x380] ;  /* 0x0000e000ff0e7b82 */ /* 0x000e220000000a00 */
[----:B------:R-:W0:Y:S02]  /*0020*/  LDCU.64 UR8, c[0x0][0x358] ;  /* 0x00006b00ff0877ac */ /* 0x000e240008000a00 */
[----:B0-----:R-:W2:Y:S04]  /*0030*/  LDG.E.64 R12, desc[UR8][R14.64+0x30] ;  /* 0x000030080e0c7981 */ /* 0x001ea8000c1e1b00 */
[----:B------:R-:W3:Y:S04]  /*0040*/  LDG.E.64 R8, desc[UR8][R14.64+0x48] ;  /* 0x000048080e087981 */ /* 0x000ee8000c1e1b00 */
[----:B------:R-:W4:Y:S04]  /*0050*/  LDG.E.64 R10, desc[UR8][R14.64+0x8] ;  /* 0x000008080e0a7981 */ /* 0x000f28000c1e1b00 */
[----:B------:R-:W5:Y:S04]  /*0060*/  LDG.E.64 R6, desc[UR8][R14.64+0x20] ;  /* 0x000020080e067981 */ /* 0x000f68000c1e1b00 */
[----:B------:R-:W5:Y:S01]  /*0070*/  LDG.E.64 R4, desc[UR8][R14.64+0x58] ;  /* 0x000058080e047981 */ /* 0x000f62000c1e1b00 */
[----:B------:R-:W0:Y:S01]  /*0080*/  S2UR UR11, SR_CTAID.X ;  /* 0x00000000000b79c3 */ /* 0x000e220000002500 */
[----:B------:R-:W1:Y:S01]  /*0090*/  S2R R2, SR_TID.X ;  /* 0x0000000000027919 */ /* 0x000e620000002100 */
[----:B--2---:R-:W2:Y:S08]  /*00a0*/  F2I.F64.TRUNC R12, R12 ;  /* 0x0000000c000c7311 */ /* 0x004eb0000030d100 */
[----:B---3--:R-:W3:Y:S01]  /*00b0*/  F2I.F64.TRUNC R8, R8 ;  /* 0x0000000800087311 */ /* 0x008ee2000030d100 */
[----:B--2---:R-:W-:-:S07]  /*00c0*/  R2UR UR12, R12 ;  /* 0x000000000c0c72ca */ /* 0x004fce00000e0000 */
[----:B----4-:R-:W2:Y:S01]  /*00d0*/  F2I.F64.TRUNC R10, R10 ;  /* 0x0000000a000a7311 */ /* 0x010ea2000030d100 */
[----:B---3--:R-:W-:-:S07]  /*00e0*/  R2UR UR13, R8 ;  /* 0x00000000080d72ca */ /* 0x008fce00000e0000 */
[----:B-----5:R3:W4:Y:S01]  /*00f0*/  F2I.F64.TRUNC R3, R6 ;  /* 0x0000000600037311 */ /* 0x020722000030d100 */
[----:B------:R-:W-:Y:S01]  /*0100*/  UISETP.GE.AND UP0, UPT, UR12, 0x1, UPT ;  /* 0x000000010c00788c */ /* 0x000fe2000bf06270 */
[----:B--2---:R-:W-:-:S06]  /*0110*/  R2UR UR10, R10 ;  /* 0x000000000a0a72ca */ /* 0x004fcc00000e0000 */
[----:B------:R3:W2:Y:S02]  /*0120*/  F2I.F64.TRUNC R5, R4 ;  /* 0x0000000400057311 */ /* 0x0006a4000030d100 */
[----:B01----:R-:W-:Y:S07]  /*0130*/  BRA.U !UP0, `(.L_x_0) ;  /* 0x0000000d089c7547 */ /* 0x003fee000b800000 */
[----:B------:R-:W-:Y:S02]  /*0140*/  UISETP.GE.U32.AND UP0, UPT, UR12, 0x4, UPT ;  /* 0x000000040c00788c */ /* 0x000fe4000bf06070 */
[----:B------:R-:W-:Y:S01]  /*0150*/  ULOP3.LUT UR14, UR12, 0x3, URZ, 0xc0, !UPT ;  /* 0x000000030c0e7892 */ /* 0x000fe2000f8ec0ff */
[----:B------:R-:W-:-:S06]  /*0160*/  UMOV UR4, URZ ;  /* 0x000000ff00047c82 */ /* 0x000fcc0008000000 */
[----:B------:R-:W-:Y:S05]  /*0170*/  BRA.U !UP0, `(.L_x_1) ;  /* 0x0000000d08447547 */ /* 0x000fea000b800000 */
[----:B------:R-:W0:Y:S01]  /*0180*/  S2UR UR6, SR_CgaCtaId ;  /* 0x00000000000679c3 */ /* 0x000e220000008800 */
[----:B------:R-:W-:Y:S01]  /*0190*/  ULOP3.LUT UR4, UR12, 0x7ffffffc, URZ, 0xc0, !UPT ;  /* 0x7ffffffc0c047892 */ /* 0x000fe2000f8ec0ff */
[----:B------:R-:W-:-:S03]  /*01a0*/  UMOV UR5, 0x400 ;  /* 0x0000040000057882 */ /* 0x000fc60000000000 */
[----:B------:R-:W-:-:S03]  /*01b0*/  UISETP.GT.AND UP0, UPT, UR4, URZ, UPT ;  /* 0x000000ff0400728c */ /* 0x000fc6000bf04270 */
[----:B---3--:R-:W1:Y:S01]  /*01c0*/  LDC.64 R6, c[0x0][0x398] ;  /* 0x0000e600ff067b82 */ /* 0x008e620000000a00 */
[----:B0-----:R-:W-:-:S03]  /*01d0*/  ULEA UR6, UR6, UR5, 0x18 ;  /* 0x0000000506067291 */ /* 0x001fc6000f8ec0ff */
[----:B------:R-:W-:Y:S02]  /*01e0*/  UMOV UR5, URZ ;  /* 0x000000ff00057c82 */ /* 0x000fe40008000000 */
[----:B------:R-:W-:Y:S07]  /*01f0*/  BRA.U !UP0, `(.L_x_2) ;  /* 0x0000000908b47547 */ /* 0x000fee000b800000 */
[----:B------:R-:W-:Y:S01]  /*0200*/  UIADD3 UR7, UPT, UPT, UR4, -UR5, URZ ;  /* 0x8000000504077290 */ /* 0x000fe2000fffe0ff */
[----:B------:R-:W-:-:S03]  /*0210*/  PLOP3.LUT P0, PT, PT, PT, PT, 0x80, 0x8 ;  /* 0x000000000008781c */ /* 0x000fc60003f0f070 */
[----:B------:R-:W-:-:S09]  /*0220*/  UISETP.GT.AND UP0, UPT, UR7, 0xc, UPT ;  /* 0x0000000c0700788c */ /* 0x000fd2000bf04270 */
[----:B------:R-:W-:Y:S05]  /*0230*/  BRA.U !UP0, `(.L_x_3) ;  /* 0x0000000508b47547 */ /* 0x000fea000b800000 */
[----:B------:R-:W0:Y:S01]  /*0240*/  LDC.64 R8, c[0x0][0x398] ;  /* 0x0000e600ff087b82 */ /* 0x000e220000000a00 */
[----:B------:R-:W-:Y:S01]  /*0250*/  PLOP3.LUT P0, PT, PT, PT, PT, 0x8, 0x80 ;  /* 0x000000000080781c */ /* 0x000fe20003f0e170 */
[----:B------:R-:W-:-:S12]  /*0260*/  UIADD3 UR20, UPT, UPT, UR4, -0xc, URZ ;  /* 0xfffffff404147890 */ /* 0x000fd8000fffe0ff */
.L_x_4:
[----:B------:R-:W-:Y:S02]  /*0270*/  UIMAD UR7, UR10, UR5, UR11 ;  /* 0x000000050a0772a4 */ /* 0x000fe4000f8e020b */
[----:B------:R-:W-:Y:S02]  /*0280*/  UIADD3 UR17, UPT, UPT, UR5, 0x4, URZ ;  /* 0x0000000405117890 */ /* 0x000fe4000fffe0ff */
[----:B------:R-:W-:Y:S02]  /*0290*/  UIADD3 UR15, UPT, UPT, UR10, UR7, URZ ;  /* 0x000000070a0f7290 */ /* 0x000fe4000fffe0ff */
[C-C-:B---34-:R-:W-:Y:S01]  /*02a0*/  IMAD R11, R3.reuse, UR7, R2.reuse ;  /* 0x00000007030b7c24 */ /* 0x158fe2000f8e0202 */
[----:B------:R-:W-:Y:S02]  /*02b0*/  UIMAD UR18, UR10, UR17, UR11 ;  /* 0x000000110a1272a4 */ /* 0x000fe4000f8e020b */
[----:B------:R-:W-:Y:S02]  /*02c0*/  UIADD3 UR7, UPT, UPT, UR10, UR15, URZ ;  /* 0x0000000f0a077290 */ /* 0x000fe4000fffe0ff */
[----:B------:R-:W-:Y:S01]  /*02d0*/  IMAD R13, R3, UR15, R2 ;  /* 0x0000000f030d7c24 */ /* 0x000fe2000f8e0202 */
[----:B------:R-:W-:Y:S01]  /*02e0*/  UIADD3 UR19, UPT, UPT, UR10, UR18, URZ ;  /* 0x000000120a137290 */ /* 0x000fe2000fffe0ff */
[----:B0-----:R-:W-:Y:S01]  /*02f0*/  IMAD.WIDE R10, R11, 0x8, R8 ;  /* 0x000000080b0a7825 */ /* 0x001fe200078e0208 */
[----:B------:R-:W-:-:S03]  /*0300*/  UIADD3 UR16, UPT, UPT, UR10, UR7, URZ ;  /* 0x000000070a107290 */ /* 0x000fc6000fffe0ff */
[C-C-:B------:R-:W-:Y:S02]  /*0310*/  IMAD R15, R3.reuse, UR7, R2.reuse ;  /* 0x00000007030f7c24 */ /* 0x140fe4000f8e0202 */
[C-C-:B------:R-:W-:Y:S01]  /*0320*/  IMAD R23, R3.reuse, UR18, R2.reuse ;  /* 0x0000001203177c24 */ /* 0x140fe2000f8e0202 */
[----:B------:R-:W3:Y:S01]  /*0330*/  LDG.E.64 R10, desc[UR8][R10.64] ;  /* 0x000000080a0a7981 */ /* 0x000ee2000c1e1b00 */
[----:B------:R-:W-:Y:S01]  /*0340*/  IMAD R17, R3, UR16, R2 ;  /* 0x0000001003117c24 */ /* 0x000fe2000f8e0202 */
[----:B------:R-:W-:Y:S01]  /*0350*/  UIADD3 UR7, UPT, UPT, UR10, UR19, URZ ;  /* 0x000000130a077290 */ /* 0x000fe2000fffe0ff */
[----:B------:R-:W-:-:S04]  /*0360*/  IMAD.WIDE R12, R13, 0x8, R8 ;  /* 0x000000080d0c7825 */ /* 0x000fc800078e0208 */
[--C-:B------:R-:W-:Y:S02]  /*0370*/  IMAD.WIDE R14, R15, 0x8, R8.reuse ;  /* 0x000000080f0e7825 */ /* 0x100fe400078e0208 */
[----:B------:R-:W4:Y:S02]  /*0380*/  LDG.E.64 R12, desc[UR8][R12.64] ;  /* 0x000000080c0c7981 */ /* 0x000f24000c1e1b00 */
[--C-:B------:R-:W-:Y:S02]  /*0390*/  IMAD.WIDE R16, R17, 0x8, R8.reuse ;  /* 0x0000000811107825 */ /* 0x100fe400078e0208 */
[----:B------:R-:W5:Y:S02]  /*03a0*/  LDG.E.64 R14, desc[UR8][R14.64] ;  /* 0x000000080e0e7981 */ /* 0x000f64000c1e1b00 */
[----:B------:R-:W-:Y:S02]  /*03b0*/  IMAD.WIDE R22, R23, 0x8, R8 ;  /* 0x0000000817167825 */ /* 0x000fe400078e0208 */
[----:B------:R-:W2:Y:S02]  /*03c0*/  LDG.E.64 R16, desc[UR8][R16.64] ;  /* 0x0000000810107981 */ /* 0x000ea4000c1e1b00 */
[----:B------:R-:W-:-:S02]  /*03d0*/  IMAD R19, R3, UR19, R2 ;  /* 0x0000001303137c24 */ /* 0x000fc4000f8e0202 */
[----:B------:R-:W2:Y:S02]  /*03e0*/  LDG.E.64 R22, desc[UR8][R22.64] ;  /* 0x0000000816167981 */ /* 0x000ea4000c1e1b00 */
[----:B------:R-:W-:-:S04]  /*03f0*/  IMAD.WIDE R18, R19, 0x8, R8 ;  /* 0x0000000813127825 */ /* 0x000fc800078e0208 */
[----:B------:R-:W-:Y:S02]  /*0400*/  IMAD R21, R3, UR7, R2 ;  /* 0x0000000703157c24 */ /* 0x000fe4000f8e0202 */
[----:B------:R-:W2:Y:S02]  /*0410*/  LDG.E.64 R18, desc[UR8][R18.64] ;  /* 0x0000000812127981 */ /* 0x000ea4000c1e1b00 */
[----:B------:R-:W-:-:S06]  /*0420*/  IMAD.WIDE R20, R21, 0x8, R8 ;  /* 0x0000000815147825 */ /* 0x000fcc00078e0208 */
[----:B------:R-:W2:Y:S01]  /*0430*/  LDG.E.64 R20, desc[UR8][R20.64] ;  /* 0x0000000814147981 */ /* 0x000ea2000c1e1b00 */
[----:B------:R-:W-:-:S05]  /*0440*/  IMAD R0, R3, UR5, R2 ;  /* 0x0000000503007c24 */ /* 0x000fca000f8e0202 */
[----:B------:R-:W-:-:S04]  /*0450*/  LEA R0, R0, UR6, 0x3 ;  /* 0x0000000600007c11 */ /* 0x000fc8000f8e18ff */
[C---:B------:R-:W-:Y:S01]  /*0460*/  LEA R4, R3.reuse, R0, 0x3 ;  /* 0x0000000003047211 */ /* 0x040fe200078e18ff */
[----:B------:R-:W-:Y:S01]  /*0470*/  UIADD3 UR7, UPT, UPT, UR10, UR7, URZ ;  /* 0x000000070a077290 */ /* 0x000fe2000fffe0ff */
[C---:B------:R-:W-:Y:S01]  /*0480*/  IMAD R24, R3.reuse, UR17, R2 ;  /* 0x0000001103187c24 */ /* 0x040fe2000f8e0202 */
[----:B------:R-:W-:Y:S02]  /*0490*/  UIADD3 UR15, UPT, UPT, UR5, 0x8, URZ ;  /* 0x00000008050f7890 */ /* 0x000fe4000fffe0ff */
[C---:B------:R-:W-:Y:S02]  /*04a0*/  IMAD R26, R3.reuse, 0x8, R4 ;  /* 0x00000008031a7824 */ /* 0x040fe400078e0204 */
[C---:B------:R-:W-:Y:S01]  /*04b0*/  IMAD R25, R3.reuse, UR7, R2 ;  /* 0x0000000703197c24 */ /* 0x040fe2000f8e0202 */
[----:B------:R-:W-:Y:S01]  /*04c0*/  LEA R28, R24, UR6, 0x3 ;  /* 0x00000006181c7c11 */ /* 0x000fe2000f8e18ff */
[----:B------:R-:W-:Y:S01]  /*04d0*/  UIMAD UR7, UR10, UR15, UR11 ;  /* 0x0000000f0a0772a4 */ /* 0x000fe2000f8e020b */
[----:B------:R-:W-:Y:S01]  /*04e0*/  LEA R27, R3, R26, 0x3 ;  /* 0x0000001a031b7211 */ /* 0x000fe200078e18ff */
[----:B------:R-:W-:-:S02]  /*04f0*/  UIADD3 UR17, UPT, UPT, UR5, 0xc, URZ ;  /* 0x0000000c05117890 */ /* 0x000fc4000fffe0ff */
[----:B------:R-:W-:Y:S01]  /*0500*/  UIADD3 UR16, UPT, UPT, UR10, UR7, URZ ;  /* 0x000000070a107290 */ /* 0x000fe2000fffe0ff */
[----:B------:R-:W-:Y:S01]  /*0510*/  IMAD R29, R3, 0x8, R28 ;  /* 0x00000008031d7824 */ /* 0x000fe200078e021c */
[----:B------:R-:W-:Y:S01]  /*0520*/  UIMAD UR18, UR10, UR17, UR11 ;  /* 0x000000110a1272a4 */ /* 0x000fe2000f8e020b */
[----:B------:R-:W-:-:S03]  /*0530*/  IMAD.WIDE R24, R25, 0x8, R8 ;  /* 0x0000000819187825 */ /* 0x000fc600078e0208 */
[----:B------:R-:W-:-:S03]  /*0540*/  UIADD3 UR19, UPT, UPT, UR10, UR18, URZ ;  /* 0x000000120a137290 */ /* 0x000fc6000fffe0ff */
[----:B------:R-:W2:Y:S04]  /*0550*/  LDG.E.64 R24, desc[UR8][R24.64] ;  /* 0x0000000818187981 */ /* 0x000ea8000c1e1b00 */
[----:B---3--:R0:W-:Y:S04]  /*0560*/  STS.64 [R0], R10 ;  /* 0x0000000a00007388 */ /* 0x0081e80000000a00 */
[----:B----4-:R-:W-:Y:S04]  /*0570*/  STS.64 [R4], R12 ;  /* 0x0000000c04007388 */ /* 0x010fe80000000a00 */
[----:B-----5:R-:W-:Y:S04]  /*0580*/  STS.64 [R26], R14 ;  /* 0x0000000e1a007388 */ /* 0x020fe80000000a00 */
[----:B--2---:R-:W-:Y:S04]  /*0590*/  STS.64 [R27], R16 ;  /* 0x000000101b007388 */ /* 0x004fe80000000a00 */
[----:B------:R2:W-:Y:S01]  /*05a0*/  STS.64 [R28], R22 ;  /* 0x000000161c007388 */ /* 0x0005e20000000a00 */
[C---:B0-----:R-:W-:Y:S01]  /*05b0*/  LEA R0, R3.reuse, R29, 0x3 ;  /* 0x0000001d03007211 */ /* 0x041fe200078e18ff */
[C-C-:B------:R-:W-:Y:S01]  /*05c0*/  IMAD R11, R3.reuse, UR18, R2.reuse ;  /* 0x00000012030b7c24 */ /* 0x140fe2000f8e0202 */
[----:B------:R-:W-:Y:S01]  /*05d0*/  UIADD3 UR18, UPT, UPT, UR10, UR19, URZ ;  /* 0x000000130a127290 */ /* 0x000fe2000fffe0ff */
[----:B--2---:R-:W-:Y:S01]  /*05e0*/  IMAD R23, R3, UR7, R2 ;  /* 0x0000000703177c24 */ /* 0x004fe2000f8e0202 */
[----:B------:R-:W-:-:S03]  /*05f0*/  UIADD3 UR7, UPT, UPT, UR10, UR16, URZ ;  /* 0x000000100a077290 */ /* 0x000fc6000fffe0ff */
[----:B------:R-:W-:Y:S01]  /*0600*/  IMAD.WIDE R22, R23, 0x8, R8 ;  /* 0x0000000817167825 */ /* 0x000fe200078e0208 */
[----:B------:R0:W-:Y:S03]  /*0610*/  STS.64 [R29], R18 ;  /* 0x000000121d007388 */ /* 0x0001e60000000a00 */
[C-C-:B------:R-:W-:Y:S02]  /*0620*/  IMAD R15, R3.reuse, UR7, R2.reuse ;  /* 0x00000007030f7c24 */ /* 0x140fe4000f8e0202 */
[----:B------:R-:W2:Y:S01]  /*0630*/  LDG.E.64 R22, desc[UR8][R22.64] ;  /* 0x0000000816167981 */ /* 0x000ea2000c1e1b00 */
[----:B0-----:R-:W-:Y:S01]  /*0640*/  IMAD R19, R3, UR16, R2 ;  /* 0x0000001003137c24 */ /* 0x001fe2000f8e0202 */
[----:B------:R-:W-:Y:S02]  /*0650*/  UIADD3 UR16, UPT, UPT, UR10, UR7, URZ ;  /* 0x000000070a107290 */ /* 0x000fe4000fffe0ff */
[----:B------:R0:W-:Y:S01]  /*0660*/  STS.64 [R0], R20 ;  /* 0x0000001400007388 */ /* 0x0001e20000000a00 */
[----:B------:R-:W-:Y:S01]  /*0670*/  UIADD3 UR7, UPT, UPT, UR10, UR18, URZ ;  /* 0x000000120a077290 */ /* 0x000fe2000fffe0ff */
[----:B------:R-:W-:-:S04]  /*0680*/  IMAD.WIDE R18, R19, 0x8, R8 ;  /* 0x0000000813127825 */ /* 0x000fc800078e0208 */
[----:B------:R-:W-:Y:S02]  /*0690*/  IMAD R17, R3, UR19, R2 ;  /* 0x0000001303117c24 */ /* 0x000fe4000f8e0202 */
[--C-:B------:R-:W-:Y:S01]  /*06a0*/  IMAD.WIDE R14, R15, 0x8, R8.reuse ;  /* 0x000000080f0e7825 */ /* 0x100fe200078e0208 */
[----:B------:R-:W3:Y:S03]  /*06b0*/  LDG.E.64 R18, desc[UR8][R18.64] ;  /* 0x0000000812127981 */ /* 0x000ee6000c1e1b00 */
[----:B0-----:R-:W-:Y:S02]  /*06c0*/  IMAD.WIDE R20, R11, 0x8, R8 ;  /* 0x000000080b147825 */ /* 0x001fe400078e0208 */
[----:B------:R-:W4:Y:S02]  /*06d0*/  LDG.E.64 R14, desc[UR8][R14.64] ;  /* 0x000000080e0e7981 */ /* 0x000f24000c1e1b00 */
[----:B------:R-:W-:-:S02]  /*06e0*/  IMAD R11, R3, UR16, R2 ;  /* 0x00000010030b7c24 */ /* 0x000fc4000f8e0202 */
[----:B------:R-:W-:Y:S01]  /*06f0*/  IMAD R13, R3, UR18, R2 ;  /* 0x00000012030d7c24 */ /* 0x000fe2000f8e0202 */
[----:B------:R-:W5:Y:S01]  /*0700*/  LDG.E.64 R20, desc[UR8][R20.64] ;  /* 0x0000000814147981 */ /* 0x000f62000c1e1b00 */
[----:B------:R-:W-:-:S04]  /*0710*/  IMAD.WIDE R10, R11, 0x8, R8 ;  /* 0x000000080b0a7825 */ /* 0x000fc800078e0208 */
[----:B------:R-:W-:Y:S02]  /*0720*/  IMAD R27, R3, UR7, R2 ;  /* 0x00000007031b7c24 */ /* 0x000fe4000f8e0202 */
[--C-:B------:R-:W-:Y:S01]  /*0730*/  IMAD.WIDE R16, R17, 0x8, R8.reuse ;  /* 0x0000000811107825 */ /* 0x100fe200078e0208 */
[----:B------:R-:W5:Y:S03]  /*0740*/  LDG.E.64 R10, desc[UR8][R10.64] ;  /* 0x000000080a0a7981 */ /* 0x000f66000c1e1b00 */
[--C-:B------:R-:W-:Y:S02]  /*0750*/  IMAD.WIDE R12, R13, 0x8, R8.reuse ;  /* 0x000000080d0c7825 */ /* 0x100fe400078e0208 */
[----:B------:R-:W5:Y:S02]  /*0760*/  LDG.E.64 R16, desc[UR8][R16.64] ;  /* 0x0000000810107981 */ /* 0x000f64000c1e1b00 */
[----:B------:R-:W-:-:S02]  /*0770*/  IMAD.WIDE R26, R27, 0x8, R8 ;  /* 0x000000081b1a7825 */ /* 0x000fc400078e0208 */
[----:B------:R-:W5:Y:S04]  /*0780*/  LDG.E.64 R12, desc[UR8][R12.64] ;  /* 0x000000080c0c7981 */ /* 0x000f68000c1e1b00 */
[----:B------:R-:W5:Y:S01]  /*0790*/  LDG.E.64 R26, desc[UR8][R26.64] ;  /* 0x000000081a1a7981 */ /* 0x000f62000c1e1b00 */
[C---:B------:R-:W-:Y:S02]  /*07a0*/  IMAD R29, R3.reuse, 0x8, R0 ;  /* 0x00000008031d7824 */ /* 0x040fe400078e0200 */
[C-C-:B------:R-:W-:Y:S02]  /*07b0*/  IMAD R0, R3.reuse, UR15, R2.reuse ;  /* 0x0000000f03007c24 */ /* 0x140fe4000f8e0202 */
[----:B------:R-:W-:-:S03]  /*07c0*/  IMAD R4, R3, UR17, R2 ;  /* 0x0000001103047c24 */ /* 0x000fc6000f8e0202 */
[----:B------:R-:W-:Y:S01]  /*07d0*/  LEA R0, R0, UR6, 0x3 ;  /* 0x0000000600007c11 */ /* 0x000fe2000f8e18ff */
[----:B------:R-:W-:Y:S01]  /*07e0*/  STS.64 [R29], R24 ;  /* 0x000000181d007388 */ /* 0x000fe20000000a00 */
[----:B------:R-:W-:-:S04]  /*07f0*/  UIADD3 UR5, UPT, UPT, UR5, 0x10, URZ ;  /* 0x0000001005057890 */ /* 0x000fc8000fffe0ff */
[----:B------:R-:W-:Y:S01]  /*0800*/  UISETP.GE.AND UP0, UPT, UR5, UR20, UPT ;  /* 0x000000140500728c */ /* 0x000fe2000bf06270 */
[----:B--2---:R0:W-:Y:S02]  /*0810*/  STS.64 [R0], R22 ;  /* 0x0000001600007388 */ /* 0x0041e40000000a00 */
[----:B0-----:R-:W-:Y:S02]  /*0820*/  LEA R22, R4, UR6, 0x3 ;  /* 0x0000000604167c11 */ /* 0x001fe4000f8e18ff */
[----:B------:R-:W-:-:S03]  /*0830*/  LEA R4, R3, R0, 0x3 ;  /* 0x0000000003047211 */ /* 0x000fc600078e18ff */
[C---:B------:R-:W-:Y:S01]  /*0840*/  IMAD R0, R3.reuse, 0x8, R22 ;  /* 0x0000000803007824 */ /* 0x040fe200078e0216 */
[C---:B------:R-:W-:Y:S01]  /*0850*/  LEA R28, R3.reuse, R4, 0x3 ;  /* 0x00000004031c7211 */ /* 0x040fe200078e18ff */
[----:B---3--:R0:W-:Y:S03]  /*0860*/  STS.64 [R4], R18 ;  /* 0x0000001204007388 */ /* 0x0081e60000000a00 */
[C---:B------:R-:W-:Y:S01]  /*0870*/  LEA R25, R3.reuse, R28, 0x3 ;  /* 0x0000001c03197211 */ /* 0x040fe200078e18ff */
[----:B----4-:R3:W-:Y:S01]  /*0880*/  STS.64 [R28], R14 ;  /* 0x0000000e1c007388 */ /* 0x0107e20000000a00 */
[----:B0-----:R-:W-:-:S04]  /*0890*/  IMAD R4, R3, 0x8, R0 ;  /* 0x0000000803047824 */ /* 0x001fc800078e0200 */
[----:B------:R-:W-:Y:S01]  /*08a0*/  IMAD R29, R3, 0x8, R4 ;  /* 0x00000008031d7824 */ /* 0x000fe200078e0204 */
[----:B-----5:R3:W-:Y:S04]  /*08b0*/  STS.64 [R25], R10 ;  /* 0x0000000a19007388 */ /* 0x0207e80000000a00 */
[----:B------:R3:W-:Y:S04]  /*08c0*/  STS.64 [R22], R20 ;  /* 0x0000001416007388 */ /* 0x0007e80000000a00 */
[----:B------:R3:W-:Y:S04]  /*08d0*/  STS.64 [R0], R16 ;  /* 0x0000001000007388 */ /* 0x0007e80000000a00 */
[----:B------:R3:W-:Y:S04]  /*08e0*/  STS.64 [R4], R12 ;  /* 0x0000000c04007388 */ /* 0x0007e80000000a00 */
[----:B------:R3:W-:Y:S01]  /*08f0*/  STS.64 [R29], R26 ;  /* 0x0000001a1d007388 */ /* 0x0007e20000000a00 */
[----:B------:R-:W-:Y:S05]  /*0900*/  BRA.U !UP0, `(.L_x_4) ;  /* 0xfffffff908587547 */ /* 0x000fea000b83ffff */
.L_x_3:
[----:B------:R-:W-:Y:S02]  /*0910*/  UIADD3 UR7, UPT, UPT, UR4, -UR5, URZ ;  /* 0x8000000504077290 */ /* 0x000fe4000fffe0ff */
[----:B---3--:R-:W-:Y:S02]  /*0920*/  MOV R0, UR4 ;  /* 0x0000000400007c02 */ /* 0x008fe40008000f00 */
[----:B------:R-:W-:-:S09]  /*0930*/  UISETP.GT.AND UP0, UPT, UR7, 0x4, UPT ;  /* 0x000000040700788c */ /* 0x000fd2000bf04270 */
[----:B------:R-:W-:Y:S05]  /*0940*/  BRA.U !UP0, `(.L_x_5) ;  /* 0x0000000108d87547 */ /* 0x000fea000b800000 */
[----:B------:R-:W0:Y:S01]  /*0950*/  LDC.64 R16, c[0x0][0x398] ;  /* 0x0000e600ff107b82 */ /* 0x000e220000000a00 */
[----:B------:R-:W-:Y:S02]  /*0960*/  UIMAD UR7, UR10, UR5, UR11 ;  /* 0x000000050a0772a4 */ /* 0x000fe4000f8e020b */
[----:B------:R-:W-:Y:S02]  /*0970*/  UIADD3 UR16, UPT, UPT, UR5, 0x4, URZ ;  /* 0x0000000405107890 */ /* 0x000fe4000fffe0ff */
[----:B------:R-:W-:Y:S02]  /*0980*/  UIADD3 UR15, UPT, UPT, UR10, UR7, URZ ;  /* 0x000000070a0f7290 */ /* 0x000fe4000fffe0ff */
[----:B------:R-:W-:Y:S01]  /*0990*/  UIMAD UR17, UR10, UR16, UR11 ;  /* 0x000000100a1172a4 */ /* 0x000fe2000f8e020b */
[C-C-:B----4-:R-:W-:Y:S01]  /*09a0*/  IMAD R11, R3.reuse, UR7, R2.reuse ;  /* 0x00000007030b7c24 */ /* 0x150fe2000f8e0202 */
[----:B------:R-:W-:Y:S02]  /*09b0*/  UIADD3 UR7, UPT, UPT, UR10, UR15, URZ ;  /* 0x0000000f0a077290 */ /* 0x000fe4000fffe0ff */
[----:B------:R-:W-:Y:S01]  /*09c0*/  UIADD3 UR18, UPT, UPT, UR10, UR17, URZ ;  /* 0x000000110a127290 */ /* 0x000fe2000fffe0ff */
[C-C-:B------:R-:W-:Y:S01]  /*09d0*/  IMAD R9, R3.reuse, UR15, R2.reuse ;  /* 0x0000000f03097c24 */ /* 0x140fe2000f8e0202 */
[----:B------:R-:W-:Y:S01]  /*09e0*/  UIADD3 UR15, UPT, UPT, UR10, UR7, URZ ;  /* 0x000000070a0f7290 */ /* 0x000fe2000fffe0ff */
[C-C-:B------:R-:W-:Y:S01]  /*09f0*/  IMAD R23, R3.reuse, UR17, R2.reuse ;  /* 0x0000001103177c24 */ /* 0x140fe2000f8e0202 */
[----:B------:R-:W-:Y:S01]  /*0a00*/  UIADD3 UR17, UPT, UPT, UR10, UR18, URZ ;  /* 0x000000120a117290 */ /* 0x000fe2000fffe0ff */
[----:B------:R-:W-:-:S02]  /*0a10*/  IMAD R13, R3, UR7, R2 ;  /* 0x00000007030d7c24 */ /* 0x000fc4000f8e0202 */
[C-C-:B------:R-:W-:Y:S01]  /*0a20*/  IMAD R19, R3.reuse, UR18, R2.reuse ;  /* 0x0000001203137c24 */ /* 0x140fe2000f8e0202 */
[----:B------:R-:W-:Y:S01]  /*0a30*/  UIADD3 UR7, UPT, UPT, UR10, UR17, URZ ;  /* 0x000000110a077290 */ /* 0x000fe2000fffe0ff */
[C-C-:B------:R-:W-:Y:S02]  /*0a40*/  IMAD R21, R3.reuse, UR15, R2.reuse ;  /* 0x0000000f03157c24 */ /* 0x140fe4000f8e0202 */
[----:B------:R-:W-:Y:S02]  /*0a50*/  IMAD R15, R3, UR17, R2 ;  /* 0x00000011030f7c24 */ /* 0x000fe4000f8e0202 */
[----:B0-----:R-:W-:-:S04]  /*0a60*/  IMAD.WIDE R10, R11, 0x8, R16 ;  /* 0x000000080b0a7825 */ /* 0x001fc800078e0210 */
[--C-:B------:R-:W-:Y:S02]  /*0a70*/  IMAD.WIDE R8, R9, 0x8, R16.reuse ;  /* 0x0000000809087825 */ /* 0x100fe400078e0210 */
[----:B------:R-:W3:Y:S02]  /*0a80*/  LDG.E.64 R10, desc[UR8][R10.64] ;  /* 0x000000080a0a7981 */ /* 0x000ee4000c1e1b00 */
[----:B------:R-:W-:Y:S02]  /*0a90*/  IMAD.WIDE R12, R13, 0x8, R16 ;  /* 0x000000080d0c7825 */ /* 0x000fe400078e0210 */
[----:B------:R-:W4:Y:S02]  /*0aa0*/  LDG.E.64 R8, desc[UR8][R8.64] ;  /* 0x0000000808087981 */ /* 0x000f24000c1e1b00 */
[----:B------:R-:W-:Y:S02]  /*0ab0*/  IMAD R25, R3, UR7, R2 ;  /* 0x0000000703197c24 */ /* 0x000fe4000f8e0202 */
[--C-:B------:R-:W-:Y:S01]  /*0ac0*/  IMAD.WIDE R20, R21, 0x8, R16.reuse ;  /* 0x0000000815147825 */ /* 0x100fe200078e0210 */
[----:B------:R-:W5:Y:S03]  /*0ad0*/  LDG.E.64 R12, desc[UR8][R12.64] ;  /* 0x000000080c0c7981 */ /* 0x000f66000c1e1b00 */
[----:B------:R-:W-:-:S02]  /*0ae0*/  IMAD.WIDE R22, R23, 0x8, R16 ;  /* 0x0000000817167825 */ /* 0x000fc400078e0210 */
[----:B------:R-:W2:Y:S02]  /*0af0*/  LDG.E.64 R20, desc[UR8][R20.64] ;  /* 0x0000000814147981 */ /* 0x000ea4000c1e1b00 */
[--C-:B------:R-:W-:Y:S02]  /*0b00*/  IMAD.WIDE R18, R19, 0x8, R16.reuse ;  /* 0x0000000813127825 */ /* 0x100fe400078e0210 */
[----:B------:R-:W2:Y:S02]  /*0b10*/  LDG.E.64 R22, desc[UR8][R22.64] ;  /* 0x0000000816167981 */ /* 0x000ea4000c1e1b00 */
[--C-:B------:R-:W-:Y:S02]  /*0b20*/  IMAD.WIDE R14, R15, 0x8, R16.reuse ;  /* 0x000000080f0e7825 */ /* 0x100fe400078e0210 */
[----:B------:R-:W2:Y:S02]  /*0b30*/  LDG.E.64 R18, desc[UR8][R18.64] ;  /* 0x0000000812127981 */ /* 0x000ea4000c1e1b00 */
[----:B------:R-:W-:-:S02]  /*0b40*/  IMAD.WIDE R16, R25, 0x8, R16 ;  /* 0x0000000819107825 */ /* 0x000fc400078e0210 */
[----:B------:R-:W2:Y:S04]  /*0b50*/  LDG.E.64 R14, desc[UR8][R14.64] ;  /* 0x000000080e0e7981 */ /* 0x000ea8000c1e1b00 */
[----:B------:R-:W2:Y:S01]  /*0b60*/  LDG.E.64 R16, desc[UR8][R16.64] ;  /* 0x0000000810107981 */ /* 0x000ea2000c1e1b00 */
[----:B------:R-:W-:-:S05]  /*0b70*/  IMAD R4, R3, UR5, R2 ;  /* 0x0000000503047c24 */ /* 0x000fca000f8e0202 */
[----:B------:R-:W-:Y:S01]  /*0b80*/  LEA R24, R4, UR6, 0x3 ;  /* 0x0000000604187c11 */ /* 0x000fe2000f8e18ff */
[----:B------:R-:W-:-:S04]  /*0b90*/  IMAD R4, R3, UR16, R2 ;  /* 0x0000001003047c24 */ /* 0x000fc8000f8e0202 */
[----:B------:R-:W-:Y:S01]  /*0ba0*/  IMAD R25, R3, 0x8, R24 ;  /* 0x0000000803197824 */ /* 0x000fe200078e0218 */
[----:B------:R-:W-:-:S04]  /*0bb0*/  LEA R4, R4, UR6, 0x3 ;  /* 0x0000000604047c11 */ /* 0x000fc8000f8e18ff */
[C---:B------:R-:W-:Y:S01]  /*0bc0*/  LEA R26, R3.reuse, R25, 0x3 ;  /* 0x00000019031a7211 */ /* 0x040fe200078e18ff */
[----:B------:R-:W-:-:S03]  /*0bd0*/  IMAD R28, R3, 0x8, R4 ;  /* 0x00000008031c7824 */ /* 0x000fc600078e0204 */
[C---:B------:R-:W-:Y:S01]  /*0be0*/  LEA R27, R3.reuse, R26, 0x3 ;  /* 0x0000001a031b7211 */ /* 0x040fe200078e18ff */
[C---:B------:R-:W-:Y:S01]  /*0bf0*/  IMAD R29, R3.reuse, 0x8, R28 ;  /* 0x00000008031d7824 */ /* 0x040fe200078e021c */
[----:B------:R-:W-:Y:S01]  /*0c00*/  PLOP3.LUT P0, PT, PT, PT, PT, 0x8, 0x80 ;  /* 0x000000000080781c */ /* 0x000fe20003f0e170 */
[----:B------:R-:W-:Y:S01]  /*0c10*/  UIADD3 UR5, UPT, UPT, UR5, 0x8, URZ ;  /* 0x0000000805057890 */ /* 0x000fe2000fffe0ff */
[----:B---3--:R-:W-:Y:S04]  /*0c20*/  STS.64 [R24], R10 ;  /* 0x0000000a18007388 */ /* 0x008fe80000000a00 */
[----:B----4-:R0:W-:Y:S04]  /*0c30*/  STS.64 [R25], R8 ;  /* 0x0000000819007388 */ /* 0x0101e80000000a00 */
[----:B-----5:R3:W-:Y:S04]  /*0c40*/  STS.64 [R26], R12 ;  /* 0x0000000c1a007388 */ /* 0x0207e80000000a00 */
[----:B--2---:R3:W-:Y:S01]  /*0c50*/  STS.64 [R27], R20 ;  /* 0x000000141b007388 */ /* 0x0047e20000000a00 */
[----:B0-----:R-:W-:-:S03]  /*0c60*/  LEA R9, R3, R29, 0x3 ;  /* 0x0000001d03097211 */ /* 0x001fc600078e18ff */
[----:B------:R3:W-:Y:S04]  /*0c70*/  STS.64 [R4], R22 ;  /* 0x0000001604007388 */ /* 0x0007e80000000a00 */
[----:B------:R3:W-:Y:S04]  /*0c80*/  STS.64 [R28], R18 ;  /* 0x000000121c007388 */ /* 0x0007e80000000a00 */
[----:B------:R3:W-:Y:S04]  /*0c90*/  STS.64 [R29], R14 ;  /* 0x0000000e1d007388 */ /* 0x0007e80000000a00 */
[----:B------:R3:W-:Y:S02]  /*0ca0*/  STS.64 [R9], R16 ;  /* 0x0000001009007388 */ /* 0x0007e40000000a00 */
.L_x_5:
[----:B------:R-:W-:-:S13]  /*0cb0*/  ISETP.EQ.AND P1, PT, R0, UR5, PT ;  /* 0x0000000500007c0c */ /* 0x000fda000bf22270 */
[----:B------:R-:W-:Y:S05]  /*0cc0*/  @!P0 BRA P1, `(.L_x_1) ;  /* 0x0000000000708947 */ /* 0x000fea0000800000 */
.L_x_2:
[----:B------:R-:W-:-:S04]  /*0cd0*/  UIMAD UR7, UR10, UR5, UR11 ;  /* 0x000000050a0772a4 */ /* 0x000fc8000f8e020b */
[----:B------:R-:W-:Y:S02]  /*0ce0*/  UIADD3 UR15, UPT, UPT, UR10, UR7, URZ ;  /* 0x000000070a0f7290 */ /* 0x000fe4000fffe0ff */
[C-C-:B0--34-:R-:W-:Y:S02]  /*0cf0*/  IMAD R9, R3.reuse, UR7, R2.reuse ;  /* 0x0000000703097c24 */ /* 0x159fe4000f8e0202 */
[----:B------:R-:W-:Y:S02]  /*0d00*/  UIADD3 UR16, UPT, UPT, UR10, UR15, URZ ;  /* 0x0000000f0a107290 */ /* 0x000fe4000fffe0ff */
[----:B------:R-:W-:Y:S02]  /*0d10*/  IMAD R11, R3, UR15, R2 ;  /* 0x0000000f030b7c24 */ /* 0x000fe4000f8e0202 */
[----:B------:R-:W-:Y:S01]  /*0d20*/  UIADD3 UR17, UPT, UPT, UR10, UR16, URZ ;  /* 0x000000100a117290 */ /* 0x000fe2000fffe0ff */
[----:B-1----:R-:W-:-:S04]  /*0d30*/  IMAD.WIDE R8, R9, 0x8, R6 ;  /* 0x0000000809087825 */ /* 0x002fc800078e0206 */
[C-C-:B------:R-:W-:Y:S02]  /*0d40*/  IMAD R13, R3.reuse, UR16, R2.reuse ;  /* 0x00000010030d7c24 */ /* 0x140fe4000f8e0202 */
[----:B------:R-:W-:Y:S01]  /*0d50*/  IMAD R15, R3, UR17, R2 ;  /* 0x00000011030f7c24 */ /* 0x000fe2000f8e0202 */
[----:B------:R-:W3:Y:S01]  /*0d60*/  LDG.E.64 R8, desc[UR8][R8.64] ;  /* 0x0000000808087981 */ /* 0x000ee2000c1e1b00 */
[----:B------:R-:W-:-:S04]  /*0d70*/  IMAD.WIDE R10, R11, 0x8, R6 ;  /* 0x000000080b0a7825 */ /* 0x000fc800078e0206 */
[--C-:B------:R-:W-:Y:S02]  /*0d80*/  IMAD.WIDE R12, R13, 0x8, R6.reuse ;  /* 0x000000080d0c7825 */ /* 0x100fe400078e0206 */
[----:B------:R-:W4:Y:S02]  /*0d90*/  LDG.E.64 R10, desc[UR8][R10.64] ;  /* 0x000000080a0a7981 */ /* 0x000f24000c1e1b00 */
[----:B------:R-:W-:Y:S02]  /*0da0*/  IMAD.WIDE R14, R15, 0x8, R6 ;  /* 0x000000080f0e7825 */ /* 0x000fe400078e0206 */
[----:B------:R-:W5:Y:S04]  /*0db0*/  LDG.E.64 R12, desc[UR8][R12.64] ;  /* 0x000000080c0c7981 */ /* 0x000f68000c1e1b00 */
[----:B------:R-:W2:Y:S01]  /*0dc0*/  LDG.E.64 R14, desc[UR8][R14.64] ;  /* 0x000000080e0e7981 */ /* 0x000ea2000c1e1b00 */
[----:B------:R-:W-:-:S05]  /*0dd0*/  IMAD R0, R3, UR5, R2 ;  /* 0x0000000503007c24 */ /* 0x000fca000f8e0202 */
[----:B------:R-:W-:-:S05]  /*0de0*/  LEA R0, R0, UR6, 0x3 ;  /* 0x0000000600007c11 */ /* 0x000fca000f8e18ff */
[----:B------:R-:W-:-:S05]  /*0df0*/  IMAD R4, R3, 0x8, R0 ;  /* 0x0000000803047824 */ /* 0x000fca00078e0200 */
[----:B------:R-:W-:-:S05]  /*0e00*/  LEA R16, R3, R4, 0x3 ;  /* 0x0000000403107211 */ /* 0x000fca00078e18ff */
[----:B------:R-:W-:Y:S01]  /*0e10*/  IMAD R17, R3, 0x8, R16 ;  /* 0x0000000803117824 */ /* 0x000fe200078e0210 */
[----:B------:R-:W-:-:S04]  /*0e20*/  UIADD3 UR5, UPT, UPT, UR5, 0x4, URZ ;  /* 0x0000000405057890 */ /* 0x000fc8000fffe0ff */
[----:B------:R-:W-:Y:S01]  /*0e30*/  UISETP.NE.AND UP0, UPT, UR5, UR4, UPT ;  /* 0x000000040500728c */ /* 0x000fe2000bf05270 */
[----:B---3--:R0:W-:Y:S04]  /*0e40*/  STS.64 [R0], R8 ;  /* 0x0000000800007388 */ /* 0x0081e80000000a00 */
[----:B----4-:R0:W-:Y:S04]  /*0e50*/  STS.64 [R4], R10 ;  /* 0x0000000a04007388 */ /* 0x0101e80000000a00 */
[----:B-----5:R0:W-:Y:S04]  /*0e60*/  STS.64 [R16], R12 ;  /* 0x0000000c10007388 */ /* 0x0201e80000000a00 */
[----:B--2---:R0:W-:Y:S01]  /*0e70*/  STS.64 [R17], R14 ;  /* 0x0000000e11007388 */ /* 0x0041e20000000a00 */
[----:B------:R-:W-:Y:S05]  /*0e80*/  BRA.U UP0, `(.L_x_2) ;  /* 0xfffffffd00907547 */ /* 0x000fea000b83ffff */
.L_x_1:
[----:B------:R-:W-:-:S09]  /*0e90*/  UISETP.NE.AND UP0, UPT, UR14, URZ, UPT ;  /* 0x000000ff0e00728c */ /* 0x000fd2000bf05270 */
[----:B------:R-:W-:Y:S05]  /*0ea0*/  BRA.U !UP0, `(.L_x_0) ;  /* 0x0000000108407547 */ /* 0x000fea000b800000 */
[----:B------:R-:W5:Y:S01]  /*0eb0*/  S2UR UR6, SR_CgaCtaId ;  /* 0x00000000000679c3 */ /* 0x000f620000008800 */
[----:B------:R-:W-:-:S07]  /*0ec0*/  UMOV UR5, 0x400 ;  /* 0x0000040000057882 */ /* 0x000fce0000000000 */
[----:B0--3--:R-:W0:Y:S01]  /*0ed0*/  LDC.64 R8, c[0x0][0x398] ;  /* 0x0000e600ff087b82 */ /* 0x009e220000000a00 */
[----:B-----5:R-:W-:-:S03]  /*0ee0*/  ULEA UR6, UR6, UR5, 0x18 ;  /* 0x0000000506067291 */ /* 0x020fc6000f8ec0ff */
[----:B------:R-:W-:-:S09]  /*0ef0*/  UMOV UR5, URZ ;  /* 0x000000ff00057c82 */ /* 0x000fd20008000000 */
.L_x_6:
[----:B------:R-:W-:-:S06]  /*0f00*/  UIMAD UR7, UR10, UR4, UR11 ;  /* 0x000000040a0772a4 */ /* 0x000fcc000f8e020b */
[----:B01--4-:R-:W-:-:S04]  /*0f10*/  IMAD R7, R3, UR7, R2 ;  /* 0x0000000703077c24 */ /* 0x013fc8000f8e0202 */
[----:B0-----:R-:W-:-:S06]  /*0f20*/  IMAD.WIDE R6, R7, 0x8, R8 ;  /* 0x0000000807067825 */ /* 0x001fcc00078e0208 */
[----:B------:R-:W3:Y:S01]  /*0f30*/  LDG.E.64 R6, desc[UR8][R6.64] ;  /* 0x0000000806067981 */ /* 0x000ee2000c1e1b00 */
[----:B------:R-:W-:Y:S01]  /*0f40*/  IMAD R0, R3, UR4, R2 ;  /* 0x0000000403007c24 */ /* 0x000fe2000f8e0202 */
[----:B------:R-:W-:Y:S02]  /*0f50*/  UIADD3 UR5, UPT, UPT, UR5, 0x1, URZ ;  /* 0x0000000105057890 */ /* 0x000fe4000fffe0ff */
[----:B------:R-:W-:Y:S02]  /*0f60*/  UIADD3 UR4, UPT, UPT, UR4, 0x1, URZ ;  /* 0x0000000104047890 */ /* 0x000fe4000fffe0ff */
[----:B------:R-:W-:Y:S01]  /*0f70*/  LEA R11, R0, UR6, 0x3 ;  /* 0x00000006000b7c11 */ /* 0x000fe2000f8e18ff */
[----:B------:R-:W-:-:S04]  /*0f80*/  UISETP.NE.AND UP0, UPT, UR5, UR14, UPT ;  /* 0x0000000e0500728c */ /* 0x000fc8000bf05270 */
[----:B---3--:R0:W-:Y:S05]  /*0f90*/  STS.64 [R11], R6 ;  /* 0x000000060b007388 */ /* 0x0081ea0000000a00 */
[----:B------:R-:W-:Y:S05]  /*0fa0*/  BRA.U UP0, `(.L_x_6) ;  /* 0xfffffffd00d47547 */ /* 0x000fea000b83ffff */
.L_x_0:
[----:B------:R-:W-:Y:S01]  /*0fb0*/  UIMAD UR6, UR13, UR12, URZ ;  /* 0x0000000c0d0672a4 */ /* 0x000fe2000f8e02ff */
[----:B------:R-:W-:Y:S05]  /*0fc0*/  BSSY.RECONVERGENT B0, `(.L_x_7) ;  /* 0x000002e000007945 */ /* 0x000fea0003800200 */
[----:B------:R-:W-:-:S13]  /*0fd0*/  ISETP.GE.AND P0, PT, R2, UR6, PT ;  /* 0x0000000602007c0c */ /* 0x000fda000bf06270 */
[----:B------:R-:W-:Y:S05]  /*0fe0*/  @P0 BRA `(.L_x_8) ;  /* 0x0000000000ac0947 */ /* 0x000fea0003800000 */
[----:B0-----:R-:W-:Y:S01]  /*0ff0*/  IABS R0, UR13 ;  /* 0x0000000d00007c13 */ /* 0x001fe20008000000 */
[----:B---3--:R-:W0:Y:S01]  /*1000*/  S2R R13, SR_CgaCtaId ;  /* 0x00000000000d7919 */ /* 0x008e220000008800 */
[----:B------:R-:W3:Y:S01]  /*1010*/  LDC R4, c[0x0][0x360] ;  /* 0x0000d800ff047b82 */ /* 0x000ee20000000800 */
[----:B------:R-:W-:Y:S01]  /*1020*/  MOV R8, 0x400 ;  /* 0x0000040000087802 */ /* 0x000fe20000000f00 */
[----:B------:R-:W5:Y:S01]  /*1030*/  I2F.RP R9, R0 ;  /* 0x0000000000097306 */ /* 0x000f620000209400 */
[----:B------:R-:W-:Y:S01]  /*1040*/  IMAD.U32 R12, RZ, RZ, UR13 ;  /* 0x0000000dff0c7e24 */ /* 0x000fe2000f8e00ff */
[----:B------:R-:W-:Y:S02]  /*1050*/  ISETP.NE.AND P0, PT, RZ, UR13, PT ;  /* 0x0000000dff007c0c */ /* 0x000fe4000bf05270 */
[----:B------:R-:W-:Y:S01]  /*1060*/  IADD3 R8, PT, PT, R8, 0x6a8, RZ ;  /* 0x000006a808087810 */ /* 0x000fe20007ffe0ff */
[----:B------:R-:W-:Y:S01]  /*1070*/  IMAD R12, R12, UR11, RZ ;  /* 0x0000000b0c0c7c24 */ /* 0x000fe2000f8e02ff */
[----:B-1----:R-:W1:Y:S02]  /*1080*/  LDC.64 R6, c[0x0][0x3a0] ;  /* 0x0000e800ff067b82 */ /* 0x002e640000000a00 */
[----:B-----5:R-:W5:Y:S01]  /*1090*/  MUFU.RCP R9, R9 ;  /* 0x0000000900097308 */ /* 0x020f620000001000 */
[----:B0-----:R-:W-:-:S02]  /*10a0*/  LEA R8, R13, R8, 0x18 ;  /* 0x000000080d087211 */ /* 0x001fc400078ec0ff */
[----:B-----5:R-:W-:-:S05]  /*10b0*/  IADD3 R10, PT, PT, R9, 0xffffffe, RZ ;  /* 0x0ffffffe090a7810 */ /* 0x020fca0007ffe0ff */
[----:B------:R0:W5:Y:S02]  /*10c0*/  F2I.FTZ.U32.TRUNC.NTZ R11, R10 ;  /* 0x0000000a000b7305 */ /* 0x000164000021f000 */
[----:B0-----:R-:W-:Y:S02]  /*10d0*/  HFMA2 R10, -RZ, RZ, 0, 0 ;  /* 0x00000000ff0a7431 */ /* 0x001fe400000001ff */
[----:B-----5:R-:W-:-:S04]  /*10e0*/  IMAD.MOV R15, RZ, RZ, -R11 ;  /* 0x000000ffff0f7224 */ /* 0x020fc800078e0a0b */
[----:B------:R-:W-:-:S04]  /*10f0*/  IMAD R9, R15, R0, RZ ;  /* 0x000000000f097224 */ /* 0x000fc800078e02ff */
[----:B------:R-:W-:Y:S01]  /*1100*/  IMAD.HI.U32 R10, R11, R9, R10 ;  /* 0x000000090b0a7227 */ /* 0x000fe200078e000a */
[----:B------:R-:W-:-:S03]  /*1110*/  LOP3.LUT R9, RZ, UR13, RZ, 0x33, !PT ;  /* 0x0000000dff097c12 */ /* 0x000fc6000f8e33ff */
[----:B-1-3--:R-:W-:-:S07]  /*1120*/  IMAD.MOV.U32 R11, RZ, RZ, R2 ;  /* 0x000000ffff0b7224 */ /* 0x00afce00078e0002 */
.L_x_9:
[----:B0-----:R-:W-:Y:S02]  /*1130*/  IABS R13, UR13 ;  /* 0x0000000d000d7c13 */ /* 0x001fe40008000000 */
[----:B------:R-:W-:Y:S02]  /*1140*/  IABS R14, R11 ;  /* 0x0000000b000e7213 */ /* 0x000fe40000000000 */
[----:B------:R-:W-:Y:S02]  /*1150*/  IADD3 R15, PT, PT, RZ, -R13, RZ ;  /* 0x8000000dff0f7210 */ /* 0x000fe40007ffe0ff */
[----:B------:R-:W-:Y:S01]  /*1160*/  ISETP.GE.AND P2, PT, R11, RZ, PT ;  /* 0x000000ff0b00720c */ /* 0x000fe20003f46270 */
[----:B------:R-:W-:-:S04]  /*1170*/  IMAD.HI.U32 R13, R10, R14, RZ ;  /* 0x0000000e0a0d7227 */ /* 0x000fc800078e00ff */
[----:B------:R-:W-:Y:S01]  /*1180*/  IMAD R13, R13, R15, R14 ;  /* 0x0000000f0d0d7224 */ /* 0x000fe200078e020e */
[----:B------:R-:W-:-:S04]  /*1190*/  IABS R14, UR13 ;  /* 0x0000000d000e7c13 */ /* 0x000fc80008000000 */
[----:B------:R-:W-:-:S13]  /*11a0*/  ISETP.GT.U32.AND P1, PT, R0, R13, PT ;  /* 0x0000000d0000720c */ /* 0x000fda0003f24070 */
[----:B------:R-:W-:-:S05]  /*11b0*/  @!P1 IMAD.IADD R13, R13, 0x1, -R14 ;  /* 0x000000010d0d9824 */ /* 0x000fca00078e0a0e */
[----:B------:R-:W-:-:S13]  /*11c0*/  ISETP.GT.U32.AND P1, PT, R0, R13, PT ;  /* 0x0000000d0000720c */ /* 0x000fda0003f24070 */
[----:B------:R-:W-:-:S05]  /*11d0*/  @!P1 IADD3 R13, PT, PT, R13, -R14, RZ ;  /* 0x8000000e0d0d9210 */ /* 0x000fca0007ffe0ff */
[----:B------:R-:W-:-:S05]  /*11e0*/  @!P2 IMAD.MOV R13, RZ, RZ, -R13 ;  /* 0x000000ffff0da224 */ /* 0x000fca00078e0a0d */
[----:B------:R-:W-:-:S04]  /*11f0*/  SEL R13, R9, R13, !P0 ;  /* 0x0000000d090d7207 */ /* 0x000fc80004000000 */
[----:B------:R-:W-:Y:S01]  /*1200*/  IADD3 R14, PT, PT, R12, R13, RZ ;  /* 0x0000000d0c0e7210 */ /* 0x000fe20007ffe0ff */
[----:B------:R-:W-:-:S04]  /*1210*/  IMAD.IADD R13, R11, 0x1, -R13 ;  /* 0x000000010b0d7824 */ /* 0x000fc800078e0a0d */
[----:B------:R-:W-:-:S04]  /*1220*/  IMAD R13, R13, UR10, R14 ;  /* 0x0000000a0d0d7c24 */ /* 0x000fc8000f8e020e */
[----:B------:R-:W-:-:S06]  /*1230*/  IMAD.WIDE R14, R13, 0x8, R6 ;  /* 0x000000080d0e7825 */ /* 0x000fcc00078e0206 */
[----:B------:R-:W3:Y:S01]  /*1240*/  LDG.E.64 R14, desc[UR8][R14.64] ;  /* 0x000000080e0e7981 */ /* 0x000ee2000c1e1b00 */
[----:B------:R-:W-:Y:S01]  /*1250*/  LEA R13, R11, R8, 0x3 ;  /* 0x000000080b0d7211 */ /* 0x000fe200078e18ff */
[----:B------:R-:W-:-:S05]  /*1260*/  IMAD.IADD R11, R4, 0x1, R11 ;  /* 0x00000001040b7824 */ /* 0x000fca00078e020b */
[----:B------:R-:W-:Y:S01]  /*1270*/  ISETP.GE.AND P1, PT, R11, UR6, PT ;  /* 0x000000060b007c0c */ /* 0x000fe2000bf26270 */
[----:B---3--:R0:W-:-:S12]  /*1280*/  STS.64 [R13], R14 ;  /* 0x0000000e0d007388 */ /* 0x0081d80000000a00 */
[----:B------:R-:W-:Y:S05]  /*1290*/  @!P1 BRA `(.L_x_9) ;  /* 0xfffffffc00a49947 */ /* 0x000fea000383ffff */
.L_x_8:
[----:B------:R-:W-:Y:S05]  /*12a0*/  BSYNC.RECONVERGENT B0 ;  /* 0x0000000000007941 */ /* 0x000fea0003800200 */
.L_x_7:
[----:B------:R-:W-:Y:S01]  /*12b0*/  BAR.SYNC.DEFER_BLOCKING 0x0 ;  /* 0x0000000000007b1d */ /* 0x000fe20000010000 */
[----:B------:R-:W-:-:S05]  /*12c0*/  ISETP.GE.AND P0, PT, R2, UR12, PT ;  /* 0x0000000c02007c0c */ /* 0x000fca000bf06270 */
[----:B------:R-:W-:Y:S08]  /*12d0*/  BSSY B0, `(.L_x_10) ;  /* 0x00000b9000007945 */ /* 0x000ff00003800000 */
[----:B------:R-:W-:Y:S05]  /*12e0*/  @P0 BRA `(.L_x_11) ;  /* 0x0000000800dc0947 */ /* 0x000fea0003800000 */
[----:B------:R-:W-:Y:S01]  /*12f0*/  UISETP.GE.AND UP0, UPT, UR13, 0x1, UPT ;  /* 0x000000010d00788c */ /* 0x000fe2000bf06270 */
[----:B---3--:R-:W-:-:S08]  /*1300*/  CS2R R20, SRZ ;  /* 0x0000000000147805 */ /* 0x008fd0000001ff00 */
[----:B------:R-:W-:Y:S05]  /*1310*/  BRA.U !UP0, `(.L_x_12) ;  /* 0x00000009084c7547 */ /* 0x000fea000b800000 */
[----:B------:R-:W-:Y:S02]  /*1320*/  UISETP.GE.U32.AND UP0, UPT, UR13, 0x10, UPT ;  /* 0x000000100d00788c */ /* 0x000fe4000bf06070 */
[----:B0-----:R-:W-:Y:S01]  /*1330*/  MOV R4, UR13 ;  /* 0x0000000d00047c02 */ /* 0x001fe20008000f00 */
[----:B------:R-:W-:Y:S01]  /*1340*/  IMAD R24, R2, UR13, RZ ;  /* 0x0000000d02187c24 */ /* 0x000fe2000f8e02ff */
[----:B------:R-:W-:Y:S01]  /*1350*/  CS2R R20, SRZ ;  /* 0x0000000000147805 */ /* 0x000fe2000001ff00 */
[----:B------:R-:W-:Y:S01]  /*1360*/  IMAD.MOV.U32 R25, RZ, RZ, RZ ;  /* 0x000000ffff197224 */ /* 0x000fe200078e00ff */
[----:B------:R-:W-:-:S04]  /*1370*/  LOP3.LUT R4, R4, 0xf, RZ, 0xc0, !PT ;  /* 0x0000000f04047812 */ /* 0x000fc800078ec0ff */
[----:B------:R-:W-:Y:S01]  /*1380*/  ISETP.NE.AND P1, PT, R4, RZ, PT ;  /* 0x000000ff0400720c */ /* 0x000fe20003f25270 */
[----:B------:R-:W-:-:S12]  /*1390*/  BRA.U !UP0, `(.L_x_13) ;  /* 0x0000000108f87547 */ /* 0x000fd8000b800000 */
[----:B-1----:R-:W0:Y:S01]  /*13a0*/  S2R R7, SR_CgaCtaId ;  /* 0x0000000000077919 */ /* 0x002e220000008800 */
[----:B------:R-:W-:Y:S01]  /*13b0*/  MOV R0, 0x400 ;  /* 0x0000040000007802 */ /* 0x000fe20000000f00 */
[----:B------:R-:W-:Y:S01]  /*13c0*/  ULOP3.LUT UR4, UR13, 0x7ffffff0, URZ, 0xc0, !UPT ;  /* 0x7ffffff00d047892 */ /* 0x000fe2000f8ec0ff */
[----:B------:R-:W-:Y:S01]  /*13d0*/  IMAD.MOV.U32 R26, RZ, RZ, RZ ;  /* 0x000000ffff1a7224 */ /* 0x000fe200078e00ff */
[----:B------:R-:W-:Y:S02]  /*13e0*/  CS2R R20, SRZ ;  /* 0x0000000000147805 */ /* 0x000fe4000001ff00 */
[----:B------:R-:W-:Y:S02]  /*13f0*/  IADD3 R0, PT, PT, R0, 0x6a8, RZ ;  /* 0x000006a800007810 */ /* 0x000fe40007ffe0ff */
[----:B------:R-:W-:Y:S02]  /*1400*/  MOV R25, UR4 ;  /* 0x0000000400197c02 */ /* 0x000fe40008000f00 */
[----:B0-----:R-:W-:-:S07]  /*1410*/  LEA R0, R7, R0, 0x18 ;  /* 0x0000000007007211 */ /* 0x001fce00078ec0ff */
.L_x_14:
[----:B------:R-:W-:Y:S01]  /*1420*/  IMAD.IADD R27, R24, 0x1, R26 ;  /* 0x00000001181b7824 */ /* 0x000fe200078e021a */
[----:B------:R-:W-:Y:S05]  /*1430*/  YIELD ;  /* 0x0000000000007946 */ /* 0x000fea0003800000 */
[----:B------:R-:W-:Y:S01]  /*1440*/  LEA R27, R27, R0, 0x3 ;  /* 0x000000001b1b7211 */ /* 0x000fe200078e18ff */
[----:B------:R-:W-:-:S04]  /*1450*/  VIADD R26, R26, 0x10 ;  /* 0x000000101a1a7836 */ /* 0x000fc80000000000 */
[----:B------:R-:W-:Y:S01]  /*1460*/  LDS.64 R6, [R27] ;  /* 0x000000001b067984 */ /* 0x000fe20000000a00 */
[----:B------:R-:W-:-:S03]  /*1470*/  ISETP.NE.AND P0, PT, R26, R25, PT ;  /* 0x000000191a00720c */ /* 0x000fc60003f05270 */
[----:B------:R-:W0:Y:S04]  /*1480*/  LDS.64 R14, [R27] ;  /* 0x000000001b0e7984 */ /* 0x000e280000000a00 */
[----:B------:R-:W-:Y:S04]  /*1490*/  LDS.64 R10, [R27+0x8] ;  /* 0x000008001b0a7984 */ /* 0x000fe80000000a00 */
[----:B------:R-:W1:Y:S04]  /*14a0*/  LDS.64 R12, [R27+0x8] ;  /* 0x000008001b0c7984 */ /* 0x000e680000000a00 */
[----:B------:R-:W-:Y:S04]  /*14b0*/  LDS.64 R8, [R27+0x10] ;  /* 0x000010001b087984 */ /* 0x000fe80000000a00 */
[----:B------:R-:W3:Y:S01]  /*14c0*/  LDS.64 R18, [R27+0x10] ;  /* 0x000010001b127984 */ /* 0x000ee20000000a00 */
[----:B0-----:R-:W-:-:S03]  /*14d0*/  DFMA R14, R6, R14, R20 ;  /* 0x0000000e060e722b */ /* 0x001fc60000000014 */
[----:B------:R-:W-:Y:S04]  /*14e0*/  LDS.64 R6, [R27+0x18] ;  /* 0x000018001b067984 */ /* 0x000fe80000000a00 */
[----:B------:R-:W0:Y:S01]  /*14f0*/  LDS.64 R16, [R27+0x18] ;  /* 0x000018001b107984 */ /* 0x000e220000000a00 */
[----:B-1----:R-:W-:-:S03]  /*1500*/  DFMA R12, R10, R12, R14 ;  /* 0x0000000c0a0c722b */ /* 0x002fc6000000000e */
[----:B------:R-:W-:Y:S04]  /*1510*/  LDS.64 R10, [R27+0x20] ;  /* 0x000020001b0a7984 */ /* 0x000fe80000000a00 */
[----:B------:R-:W1:Y:S01]  /*1520*/  LDS.64 R14, [R27+0x20] ;  /* 0x000020001b0e7984 */ /* 0x000e620000000a00 */
[----:B---3--:R-:W-:-:S03]  /*1530*/  DFMA R18, R8, R18, R12 ;  /* 0x000000120812722b */ /* 0x008fc6000000000c */
        /* <DEDUP_REMOVED lines=28> */
[----:B------:R-:W3:Y:S04]  /*1700*/  LDS.64 R18, [R27+0x70] ;  /* 0x000070001b127984 */ /* 0x000ee80000000a00 */
[----:B------:R-:W-:Y:S04]  /*1710*/  LDS.64 R20, [R27+0x78] ;  /* 0x000078001b147984 */ /* 0x000fe80000000a00 */
[----:B------:R-:W5:Y:S01]  /*1720*/  LDS.64 R22, [R27+0x78] ;  /* 0x000078001b167984 */ /* 0x000f620000000a00 */
[----:B0-----:R-:W-:-:S08]  /*1730*/  DFMA R6, R6, R8, R14 ;  /* 0x000000080606722b */ /* 0x001fd0000000000e */
[----:B-1----:R-:W-:-:S08]  /*1740*/  DFMA R6, R10, R12, R6 ;  /* 0x0000000c0a06722b */ /* 0x002fd00000000006 */
[----:B---3--:R-:W-:-:S08]  /*1750*/  DFMA R6, R16, R18, R6 ;  /* 0x000000121006722b */ /* 0x008fd00000000006 */
[----:B-----5:R-:W-:Y:S01]  /*1760*/  DFMA R20, R20, R22, R6 ;  /* 0x000000161414722b */ /* 0x020fe20000000006 */
[----:B------:R-:W-:Y:S10]  /*1770*/  @P0 BRA `(.L_x_14) ;  /* 0xfffffffc00280947 */ /* 0x000ff4000383ffff */
.L_x_13:
[----:B------:R-:W-:Y:S05]  /*1780*/  @!P1 BRA `(.L_x_12) ;  /* 0x0000000400309947 */ /* 0x000fea0003800000 */
[----:B------:R-:W-:Y:S01]  /*1790*/  ISETP.GE.U32.AND P0, PT, R4, 0x8, PT ;  /* 0x000000080400780c */ /* 0x000fe20003f06070 */
[----:B------:R-:W-:-:S04]  /*17a0*/  ULOP3.LUT UR7, UR13, 0x7, URZ, 0xc0, !UPT ;  /* 0x000000070d077892 */ /* 0x000fc8000f8ec0ff */
[----:B------:R-:W-:-:S08]  /*17b0*/  UISETP.NE.AND UP0, UPT, UR7, URZ, UPT ;  /* 0x000000ff0700728c */ /* 0x000fd0000bf05270 */
[----:B------:R-:W-:Y:S05]  /*17c0*/  @!P0 BRA `(.L_x_15) ;  /* 0x00000000007c8947 */ /* 0x000fea0003800000 */
[----:B------:R-:W0:Y:S01]  /*17d0*/  S2UR UR5, SR_CgaCtaId ;  /* 0x00000000000579c3 */ /* 0x000e220000008800 */
[----:B------:R-:W-:Y:S01]  /*17e0*/  UMOV UR4, 0x400 ;  /* 0x0000040000047882 */ /* 0x000fe20000000000 */
[----:B------:R-:W-:Y:S01]  /*17f0*/  IADD3 R0, PT, PT, R24, R25, RZ ;  /* 0x0000001918007210 */ /* 0x000fe20007ffe0ff */
[----:B------:R-:W-:Y:S01]  /*1800*/  UIADD3 UR4, UPT, UPT, UR4, 0x6a8, URZ ;  /* 0x000006a804047890 */ /* 0x000fe2000fffe0ff */
[----:B------:R-:W-:-:S03]  /*1810*/  VIADD R25, R25, 0x8 ;  /* 0x0000000819197836 */ /* 0x000fc60000000000 */
[----:B0-----:R-:W-:-:S06]  /*1820*/  ULEA UR4, UR5, UR4, 0x18 ;  /* 0x0000000405047291 */ /* 0x001fcc000f8ec0ff */
[----:B------:R-:W-:-:S05]  /*1830*/  LEA R0, R0, UR4, 0x3 ;  /* 0x0000000400007c11 */ /* 0x000fca000f8e18ff */
[----:B------:R-:W-:Y:S04]  /*1840*/  LDS.64 R12, [R0] ;  /* 0x00000000000c7984 */ /* 0x000fe80000000a00 */
[----:B------:R-:W0:Y:S04]  /*1850*/  LDS.64 R10, [R0] ;  /* 0x00000000000a7984 */ /* 0x000e280000000a00 */
[----:B------:R-:W-:Y:S04]  /*1860*/  LDS.64 R16, [R0+0x8] ;  /* 0x0000080000107984 */ /* 0x000fe80000000a00 */
[----:B------:R-:W3:Y:S04]  /*1870*/  LDS.64 R14, [R0+0x8] ;  /* 0x00000800000e7984 */ /* 0x000ee80000000a00 */
[----:B------:R-:W-:Y:S04]  /*1880*/  LDS.64 R22, [R0+0x10] ;  /* 0x0000100000167984 */ /* 0x000fe80000000a00 */
[----:B------:R-:W5:Y:S04]  /*1890*/  LDS.64 R18, [R0+0x10] ;  /* 0x0000100000127984 */ /* 0x000f680000000a00 */
[----:B-1----:R-:W-:Y:S04]  /*18a0*/  LDS.64 R6, [R0+0x18] ;  /* 0x0000180000067984 */ /* 0x002fe80000000a00 */
[----:B------:R-:W1:Y:S01]  /*18b0*/  LDS.64 R8, [R0+0x18] ;  /* 0x0000180000087984 */ /* 0x000e620000000a00 */
[----:B0-----:R-:W-:-:S03]  /*18c0*/  DFMA R20, R12, R10, R20 ;  /* 0x0000000a0c14722b */ /* 0x001fc60000000014 */
[----:B------:R-:W-:Y:S04]  /*18d0*/  LDS.64 R10, [R0+0x20] ;  /* 0x00002000000a7984 */ /* 0x000fe80000000a00 */
[----:B------:R-:W0:Y:S01]  /*18e0*/  LDS.64 R12, [R0+0x20] ;  /* 0x00002000000c7984 */ /* 0x000e220000000a00 */
[----:B---3--:R-:W-:-:S03]  /*18f0*/  DFMA R20, R16, R14, R20 ;  /* 0x0000000e1014722b */ /* 0x008fc60000000014 */
[----:B------:R-:W-:Y:S04]  /*1900*/  LDS.64 R14, [R0+0x28] ;  /* 0x00002800000e7984 */ /* 0x000fe80000000a00 */
[----:B------:R-:W3:Y:S01]  /*1910*/  LDS.64 R16, [R0+0x28] ;  /* 0x0000280000107984 */ /* 0x000ee20000000a00 */
[----:B-----5:R-:W-:-:S03]  /*1920*/  DFMA R18, R22, R18, R20 ;  /* 0x000000121612722b */ /* 0x020fc60000000014 */
[----:B------:R-:W-:Y:S04]  /*1930*/  LDS.64 R20, [R0+0x30] ;  /* 0x0000300000147984 */ /* 0x000fe80000000a00 */
[----:B------:R-:W5:Y:S01]  /*1940*/  LDS.64 R22, [R0+0x30] ;  /* 0x0000300000167984 */ /* 0x000f620000000a00 */
[----:B-1----:R-:W-:-:S03]  /*1950*/  DFMA R8, R6, R8, R18 ;  /* 0x000000080608722b */ /* 0x002fc60000000012 */
[----:B------:R-:W-:Y:S04]  /*1960*/  LDS.64 R6, [R0+0x38] ;  /* 0x0000380000067984 */ /* 0x000fe80000000a00 */
[----:B------:R-:W1:Y:S01]  /*1970*/  LDS.64 R18, [R0+0x38] ;  /* 0x0000380000127984 */ /* 0x000e620000000a00 */
[----:B0-----:R-:W-:-:S08]  /*1980*/  DFMA R8, R10, R12, R8 ;  /* 0x0000000c0a08722b */ /* 0x001fd00000000008 */
[----:B---3--:R-:W-:-:S08]  /*1990*/  DFMA R8, R14, R16, R8 ;  /* 0x000000100e08722b */ /* 0x008fd00000000008 */
[----:B-----5:R-:W-:-:S08]  /*19a0*/  DFMA R20, R20, R22, R8 ;  /* 0x000000161414722b */ /* 0x020fd00000000008 */
[----:B-1----:R-:W-:-:S11]  /*19b0*/  DFMA R20, R6, R18, R20 ;  /* 0x000000120614722b */ /* 0x002fd60000000014 */
.L_x_15:
[----:B------:R-:W-:Y:S05]  /*19c0*/  BRA.U !UP0, `(.L_x_12) ;  /* 0x0000000108a07547 */ /* 0x000fea000b800000 */
[----:B------:R-:W-:Y:S01]  /*19d0*/  UISETP.GE.U32.AND UP0, UPT, UR7, 0x4, UPT ;  /* 0x000000040700788c */ /* 0x000fe2000bf06070 */
[----:B------:R-:W-:-:S04]  /*19e0*/  MOV R0, UR13 ;  /* 0x0000000d00007c02 */ /* 0x000fc80008000f00 */
[----:B------:R-:W-:-:S04]  /*19f0*/  LOP3.LUT R0, R0, 0x3, RZ, 0xc0, !PT ;  /* 0x0000000300007812 */ /* 0x000fc800078ec0ff */
[----:B------:R-:W-:Y:S01]  /*1a00*/  ISETP.NE.AND P0, PT, R0, RZ, PT ;  /* 0x000000ff0000720c */ /* 0x000fe20003f05270 */
[----:B------:R-:W-:-:S12]  /*1a10*/  BRA.U !UP0, `(.L_x_16) ;  /* 0x00000001084c7547 */ /* 0x000fd8000b800000 */
[----:B------:R-:W0:Y:S01]  /*1a20*/  S2UR UR5, SR_CgaCtaId ;  /* 0x00000000000579c3 */ /* 0x000e220000008800 */
[----:B------:R-:W-:Y:S01]  /*1a30*/  UMOV UR4, 0x400 ;  /* 0x0000040000047882 */ /* 0x000fe20000000000 */
[----:B------:R-:W-:Y:S01]  /*1a40*/  IMAD.IADD R4, R24, 0x1, R25 ;  /* 0x0000000118047824 */ /* 0x000fe200078e0219 */
[----:B------:R-:W-:Y:S01]  /*1a50*/  UIADD3 UR4, UPT, UPT, UR4, 0x6a8, URZ ;  /* 0x000006a804047890 */ /* 0x000fe2000fffe0ff */
[----:B------:R-:W-:-:S03]  /*1a60*/  IADD3 R25, PT, PT, R25, 0x4, RZ ;  /* 0x0000000419197810 */ /* 0x000fc60007ffe0ff */
[----:B0-----:R-:W-:-:S06]  /*1a70*/  ULEA UR4, UR5, UR4, 0x18 ;  /* 0x0000000405047291 */ /* 0x001fcc000f8ec0ff */
[----:B------:R-:W-:-:S05]  /*1a80*/  LEA R4, R4, UR4, 0x3 ;  /* 0x0000000404047c11 */ /* 0x000fca000f8e18ff */
[----:B-1----:R-:W-:Y:S04]  /*1a90*/  LDS.64 R6, [R4] ;  /* 0x0000000004067984 */ /* 0x002fe80000000a00 */
[----:B------:R-:W0:Y:S04]  /*1aa0*/  LDS.64 R8, [R4] ;  /* 0x0000000004087984 */ /* 0x000e280000000a00 */
[----:B------:R-:W-:Y:S04]  /*1ab0*/  LDS.64 R10, [R4+0x8] ;  /* 0x00000800040a7984 */ /* 0x000fe80000000a00 */
[----:B------:R-:W1:Y:S04]  /*1ac0*/  LDS.64 R12, [R4+0x8] ;  /* 0x00000800040c7984 */ /* 0x000e680000000a00 */
[----:B------:R-:W-:Y:S04]  /*1ad0*/  LDS.64 R14, [R4+0x10] ;  /* 0x00001000040e7984 */ /* 0x000fe80000000a00 */
[----:B------:R-:W3:Y:S04]  /*1ae0*/  LDS.64 R16, [R4+0x10] ;  /* 0x0000100004107984 */ /* 0x000ee80000000a00 */
[----:B------:R-:W-:Y:S04]  /*1af0*/  LDS.64 R18, [R4+0x18] ;  /* 0x0000180004127984 */ /* 0x000fe80000000a00 */
[----:B------:R-:W5:Y:S01]  /*1b00*/  LDS.64 R22, [R4+0x18] ;  /* 0x0000180004167984 */ /* 0x000f620000000a00 */
[----:B0-----:R-:W-:-:S08]  /*1b10*/  DFMA R6, R6, R8, R20 ;  /* 0x000000080606722b */ /* 0x001fd00000000014 */
[----:B-1----:R-:W-:-:S08]  /*1b20*/  DFMA R6, R10, R12, R6 ;  /* 0x0000000c0a06722b */ /* 0x002fd00000000006 */
[----:B---3--:R-:W-:-:S08]  /*1b30*/  DFMA R6, R14, R16, R6 ;  /* 0x000000100e06722b */ /* 0x008fd00000000006 */
[----:B-----5:R-:W-:-:S11]  /*1b40*/  DFMA R20, R18, R22, R6 ;  /* 0x000000161214722b */ /* 0x020fd60000000006 */
.L_x_16:
[----:B------:R-:W-:Y:S05]  /*1b50*/  @!P0 BRA `(.L_x_12) ;  /* 0x00000000003c8947 */ /* 0x000fea0003800000 */
[----:B-1----:R-:W0:Y:S01]  /*1b60*/  S2R R7, SR_CgaCtaId ;  /* 0x0000000000077919 */ /* 0x002e220000008800 */
[----:B------:R-:W-:Y:S02]  /*1b70*/  MOV R4, 0x400 ;  /* 0x0000040000047802 */ /* 0x000fe40000000f00 */
[----:B------:R-:W-:-:S03]  /*1b80*/  MOV R11, RZ ;  /* 0x000000ff000b7202 */ /* 0x000fc60000000f00 */
[----:B------:R-:W-:-:S05]  /*1b90*/  VIADD R4, R4, 0x6a8 ;  /* 0x000006a804047836 */ /* 0x000fca0000000000 */
[----:B0-----:R-:W-:-:S07]  /*1ba0*/  LEA R13, R7, R4, 0x18 ;  /* 0x00000004070d7211 */ /* 0x001fce00078ec0ff */
.L_x_17:
[----:B------:R-:W-:Y:S01]  /*1bb0*/  IMAD.IADD R4, R24, 0x1, R25 ;  /* 0x0000000118047824 */ /* 0x000fe200078e0219 */
[----:B------:R-:W-:Y:S05]  /*1bc0*/  YIELD ;  /* 0x0000000000007946 */ /* 0x000fea0003800000 */
[----:B------:R-:W-:Y:S01]  /*1bd0*/  LEA R4, R4, R13, 0x3 ;  /* 0x0000000d04047211 */ /* 0x000fe200078e18ff */
[----:B------:R-:W-:Y:S01]  /*1be0*/  VIADD R11, R11, 0x1 ;  /* 0x000000010b0b7836 */ /* 0x000fe20000000000 */
[----:B------:R-:W-:-:S03]  /*1bf0*/  IADD3 R25, PT, PT, R25, 0x1, RZ ;  /* 0x0000000119197810 */ /* 0x000fc60007ffe0ff */
[----:B------:R-:W-:Y:S01]  /*1c00*/  LDS.64 R6, [R4] ;  /* 0x0000000004067984 */ /* 0x000fe20000000a00 */
[----:B------:R-:W-:-:S03]  /*1c10*/  ISETP.NE.AND P0, PT, R11, R0, PT ;  /* 0x000000000b00720c */ /* 0x000fc60003f05270 */
[----:B------:R-:W0:Y:S02]  /*1c20*/  LDS.64 R8, [R4] ;  /* 0x0000000004087984 */ /* 0x000e240000000a00 */
[----:B0-----:R-:W-:-:S08]  /*1c30*/  DFMA R20, R6, R8, R20 ;  /* 0x000000080614722b */ /* 0x001fd00000000014 */
[----:B------:R-:W-:Y:S05]  /*1c40*/  @P0 BRA `(.L_x_17) ;  /* 0xfffffffc00d80947 */ /* 0x000fea000383ffff */
.L_x_12:
[----:B01----:R-:W0:Y:S01]  /*1c50*/  MUFU.RSQ64H R7, R21 ;  /* 0x0000001500077308 */ /* 0x003e220000001c00 */
[----:B------:R-:W-:Y:S01]  /*1c60*/  VIADD R6, R21, 0xfcb00000 ;  /* 0xfcb0000015067836 */ /* 0x000fe20000000000 */
[----:B------:R-:W-:Y:S01]  /*1c70*/  MOV R10, 0x0 ;  /* 0x00000000000a7802 */ /* 0x000fe20000000f00 */
[----:B------:R-:W-:Y:S01]  /*1c80*/  IMAD.MOV.U32 R11, RZ, RZ, 0x3fd80000 ;  /* 0x3fd80000ff0b7424 */ /* 0x000fe200078e00ff */
[----:B------:R-:W-:Y:S02]  /*1c90*/  BSSY.RECONVERGENT B1, `(.L_x_18) ;  /* 0x0000016000017945 */ /* 0x000fe40003800200 */
[----:B------:R-:W-:Y:S01]  /*1ca0*/  ISETP.GE.U32.AND P0, PT, R6, 0x7ca00000, PT ;  /* 0x7ca000000600780c */ /* 0x000fe20003f06070 */
[----:B0-----:R-:W-:-:S08]  /*1cb0*/  DMUL R8, R6, R6 ;  /* 0x0000000606087228 */ /* 0x001fd00000000000 */
[----:B------:R-:W-:-:S08]  /*1cc0*/  DFMA R8, -R8, R20, 1 ;  /* 0x3ff000000808742b */ /* 0x000fd00000000114 */
[----:B------:R-:W-:Y:S02]  /*1cd0*/  DFMA R10, R8, R10, 0.5 ;  /* 0x3fe00000080a742b */ /* 0x000fe4000000000a */
[----:B------:R-:W-:-:S08]  /*1ce0*/  DMUL R8, R6, R8 ;  /* 0x0000000806087228 */ /* 0x000fd00000000000 */
[----:B------:R-:W-:-:S08]  /*1cf0*/  DFMA R14, R10, R8, R6 ;  /* 0x000000080a0e722b */ /* 0x000fd00000000006 */
[----:B------:R-:W-:Y:S02]  /*1d00*/  DMUL R8, R14, R20 ;  /* 0x000000140e087228 */ /* 0x000fe40000000000 */
[----:B------:R-:W-:Y:S01]  /*1d10*/  IADD3 R11, PT, PT, R15, -0x100000, RZ ;  /* 0xfff000000f0b7810 */ /* 0x000fe20007ffe0ff */
[----:B------:R-:W-:-:S05]  /*1d20*/  IMAD.MOV.U32 R10, RZ, RZ, R14 ;  /* 0x000000ffff0a7224 */ /* 0x000fca00078e000e */
[----:B------:R-:W-:-:S08]  /*1d30*/  DFMA R16, R8, -R8, R20 ;  /* 0x800000080810722b */ /* 0x000fd00000000014 */
[----:B------:R-:W-:Y:S01]  /*1d40*/  DFMA R12, R16, R10, R8 ;  /* 0x0000000a100c722b */ /* 0x000fe20000000008 */
[----:B------:R-:W-:Y:S10]  /*1d50*/  @!P0 BRA `(.L_x_19) ;  /* 0x0000000000248947 */ /* 0x000ff40003800000 */
[----:B------:R-:W-:Y:S01]  /*1d60*/  MOV R0, R14 ;  /* 0x0000000e00007202 */ /* 0x000fe20000000f00 */
[----:B------:R-:W-:Y:S01]  /*1d70*/  IMAD.MOV.U32 R12, RZ, RZ, R20 ;  /* 0x000000ffff0c7224 */ /* 0x000fe200078e0014 */
[----:B------:R-:W-:Y:S01]  /*1d80*/  MOV R10, R6 ;  /* 0x00000006000a7202 */ /* 0x000fe20000000f00 */
[----:B------:R-:W-:Y:S01]  /*1d90*/  IMAD.MOV.U32 R14, RZ, RZ, R16 ;  /* 0x000000ffff0e7224 */ /* 0x000fe200078e0010 */
[----:B------:R-:W-:Y:S01]  /*1da0*/  MOV R13, R21 ;  /* 0x00000015000d7202 */ /* 0x000fe20000000f00 */
[----:B------:R-:W-:Y:S01]  /*1db0*/  IMAD.MOV.U32 R7, RZ, RZ, R9 ;  /* 0x000000ffff077224 */ /* 0x000fe200078e0009 */
[----:B------:R-:W-:Y:S02]  /*1dc0*/  MOV R15, R17 ;  /* 0x00000011000f7202 */ /* 0x000fe40000000f00 */
[----:B------:R-:W-:-:S07]  /*1dd0*/  MOV R6, 0x1df0 ;  /* 0x00001df000067802 */ /* 0x000fce0000000f00 */
[----:B--2-4-:R-:W-:Y:S05]  /*1de0*/  CALL.REL.NOINC `($__internal_1_$__cuda_sm20_dsqrt_rn_f64_mediumpath_v1) ;  /* 0x0000006000107944 */ /* 0x014fea0003c00000 */
.L_x_19:
[----:B------:R-:W-:Y:S05]  /*1df0*/  BSYNC.RECONVERGENT B1 ;  /* 0x0000000000017941 */ /* 0x000fea0003800200 */
.L_x_18:
[----:B------:R-:W0:Y:S01]  /*1e00*/  S2UR UR5, SR_CgaCtaId ;  /* 0x00000000000579c3 */ /* 0x000e220000008800 */
[----:B------:R-:W-:Y:S02]  /*1e10*/  UMOV UR4, 0x400 ;  /* 0x0000040000047882 */ /* 0x000fe40000000000 */
[----:B------:R-:W-:-:S04]  /*1e20*/  UIADD3 UR4, UPT, UPT, UR4, 0x66a8, URZ ;  /* 0x000066a804047890 */ /* 0x000fc8000fffe0ff */
[----:B0-----:R-:W-:-:S06]  /*1e30*/  ULEA UR4, UR5, UR4, 0x18 ;  /* 0x0000000405047291 */ /* 0x001fcc000f8ec0ff */
[----:B------:R-:W-:-:S05]  /*1e40*/  LEA R7, R2, UR4, 0x3 ;  /* 0x0000000402077c11 */ /* 0x000fca000f8e18ff */
[----:B------:R0:W-:Y:S02]  /*1e50*/  STS.64 [R7], R12 ;  /* 0x0000000c07007388 */ /* 0x0001e40000000a00 */
.L_x_11:
[----:B------:R-:W-:Y:S05]  /*1e60*/  BSYNC B0 ;  /* 0x0000000000007941 */ /* 0x000fea0003800000 */
.L_x_10:
[----:B01-3--:R-:W0:Y:S01]  /*1e70*/  S2R R7, SR_CgaCtaId ;  /* 0x0000000000077919 */ /* 0x00be220000008800 */
[----:B------:R-:W-:Y:S02]  /*1e80*/  MOV R0, 0x400 ;  /* 0x0000040000007802 */ /* 0x000fe40000000f00 */
[----:B------:R-:W-:Y:S02]  /*1e90*/  ISETP.NE.AND P0, PT, R2, RZ, PT ;  /* 0x000000ff0200720c */ /* 0x000fe40003f05270 */
[----:B------:R-:W-:Y:S01]  /*1ea0*/  MOV R9, UR12 ;  /* 0x0000000c00097c02 */ /* 0x000fe20008000f00 */
[----:B------:R-:W-:-:S05]  /*1eb0*/  VIADD R0, R0, 0x66a8 ;  /* 0x000066a800007836 */ /* 0x000fca0000000000 */
[----:B0-----:R-:W-:-:S05]  /*1ec0*/  LEA R0, R7, R0, 0x18 ;  /* 0x0000000007007211 */ /* 0x001fca00078ec0ff */
[----:B------:R-:W-:Y:S01]  /*1ed0*/  IMAD R4, R9, 0x8, R0 ;  /* 0x0000000809047824 */ /* 0x000fe200078e0200 */
[----:B------:R-:W-:Y:S06]  /*1ee0*/  @P0 BRA `(.L_x_20) ;  /* 0x0000000800a40947 */ /* 0x000fec0003800000 */
[----:B------:R-:W-:Y:S01]  /*1ef0*/  UISETP.GE.AND UP0, UPT, UR12, 0x1, UPT ;  /* 0x000000010c00788c */ /* 0x000fe2000bf06270 */
[----:B------:R-:W-:Y:S01]  /*1f00*/  MOV R12, 0xa0000000 ;  /* 0xa0000000000c7802 */ /* 0x000fe20000000f00 */
[----:B------:R-:W-:-:S07]  /*1f10*/  IMAD.MOV.U32 R13, RZ, RZ, 0x3e7ad7f2 ;  /* 0x3e7ad7f2ff0d7424 */ /* 0x000fce00078e00ff */
[----:B------:R-:W-:Y:S05]  /*1f20*/  BRA.U !UP0, `(.L_x_21) ;  /* 0x0000000908107547 */ /* 0x000fea000b800000 */
[----:B------:R-:W-:Y:S02]  /*1f30*/  UISETP.GE.U32.AND UP0, UPT, UR12, 0x10, UPT ;  /* 0x000000100c00788c */ /* 0x000fe4000bf06070 */
[----:B------:R-:W-:Y:S01]  /*1f40*/  MOV R26, UR12 ;  /* 0x0000000c001a7c02 */ /* 0x000fe20008000f00 */
[----:B------:R-:W-:Y:S02]  /*1f50*/  HFMA2 R12, -RZ, RZ, -0.0078125, 0 ;  /* 0xa0000000ff0c7431 */ /* 0x000fe400000001ff */
[----:B------:R-:W-:Y:S01]  /*1f60*/  IMAD.MOV.U32 R25, RZ, RZ, RZ ;  /* 0x000000ffff197224 */ /* 0x000fe200078e00ff */
[----:B------:R-:W-:Y:S01]  /*1f70*/  LOP3.LUT R26, R26, 0xf, RZ, 0xc0, !PT ;  /* 0x0000000f1a1a7812 */ /* 0x000fe200078ec0ff */
[----:B------:R-:W-:-:S03]  /*1f80*/  IMAD.MOV.U32 R13, RZ, RZ, 0x3e7ad7f2 ;  /* 0x3e7ad7f2ff0d7424 */ /* 0x000fc600078e00ff */
[----:B------:R-:W-:Y:S01]  /*1f90*/  ISETP.NE.AND P1, PT, R26, RZ, PT ;  /* 0x000000ff1a00720c */ /* 0x000fe20003f25270 */
[----:B------:R-:W-:-:S12]  /*1fa0*/  BRA.U !UP0, `(.L_x_22) ;  /* 0x0000000108f07547 */ /* 0x000fd8000b800000 */
[----:B------:R-:W-:Y:S01]  /*1fb0*/  ULOP3.LUT UR4, UR12, 0x7ffffff0, URZ, 0xc0, !UPT ;  /* 0x7ffffff00c047892 */ /* 0x000fe2000f8ec0ff */
[----:B------:R-:W-:Y:S01]  /*1fc0*/  BSSY B0, `(.L_x_22) ;  /* 0x000003a000007945 */ /* 0x000fe20003800000 */
[----:B------:R-:W-:Y:S01]  /*1fd0*/  MOV R24, RZ ;  /* 0x000000ff00187202 */ /* 0x000fe20000000f00 */
[----:B------:R-:W-:Y:S01]  /*1fe0*/  IMAD.MOV.U32 R12, RZ, RZ, -0x60000000 ;  /* 0xa0000000ff0c7424 */ /* 0x000fe200078e00ff */
[----:B------:R-:W-:Y:S02]  /*1ff0*/  MOV R13, 0x3e7ad7f2 ;  /* 0x3e7ad7f2000d7802 */ /* 0x000fe40000000f00 */
[----:B------:R-:W-:-:S07]  /*2000*/  IMAD.U32 R25, RZ, RZ, UR4 ;  /* 0x00000004ff197e24 */ /* 0x000fce000f8e00ff */
.L_x_23:
[C---:B------:R-:W-:Y:S01]  /*2010*/  LEA R27, R24.reuse, R0, 0x3 ;  /* 0x00000000181b7211 */ /* 0x040fe200078e18ff */
[----:B------:R-:W-:Y:S01]  /*2020*/  VIADD R24, R24, 0x10 ;  /* 0x0000001018187836 */ /* 0x000fe20000000000 */
[----:B------:R-:W-:Y:S05]  /*2030*/  YIELD ;  /* 0x0000000000007946 */ /* 0x000fea0003800000 */
        /* <DEDUP_REMOVED lines=50> */
[----:B------:R-:W-:Y:S05]  /*2360*/  BSYNC B0 ;  /* 0x0000000000007941 */ /* 0x000fea0003800000 */
.L_x_22:
[----:B------:R-:W-:Y:S04]  /*2370*/  BSSY B0, `(.L_x_21) ;  /* 0x000003f000007945 */ /* 0x000fe80003800000 */
[----:B------:R-:W-:Y:S05]  /*2380*/  @!P1 BRA `(.L_x_24) ;  /* 0x0000000000f49947 */ /* 0x000fea0003800000 */
[----:B------:R-:W-:Y:S01]  /*2390*/  ISETP.GE.U32.AND P0, PT, R26, 0x8, PT ;  /* 0x000000081a00780c */ /* 0x000fe20003f06070 */
[----:B------:R-:W-:-:S04]  /*23a0*/  ULOP3.LUT UR4, UR12, 0x7, URZ, 0xc0, !UPT ;  /* 0x000000070c047892 */ /* 0x000fc8000f8ec0ff */
[----:B------:R-:W-:-:S08]  /*23b0*/  UISETP.NE.AND UP0, UPT, UR4, URZ, UPT ;  /* 0x000000ff0400728c */ /* 0x000fd0000bf05270 */
[----:B------:R-:W-:Y:S05]  /*23c0*/  @!P0 BRA `(.L_x_25) ;  /* 0x0000000000688947 */ /* 0x000fea0003800000 */
[C---:B------:R-:W-:Y:S01]  /*23d0*/  LEA R24, R25.reuse, R0, 0x3 ;  /* 0x0000000019187211 */ /* 0x040fe200078e18ff */
[----:B------:R-:W-:-:S04]  /*23e0*/  VIADD R25, R25, 0x8 ;  /* 0x0000000819197836 */ /* 0x000fc80000000000 */
[----:B------:R-:W-:Y:S04]  /*23f0*/  LDS.64 R10, [R24] ;  /* 0x00000000180a7984 */ /* 0x000fe80000000a00 */
[----:B------:R-:W0:Y:S04]  /*2400*/  LDS.64 R16, [R24] ;  /* 0x0000000018107984 */ /* 0x000e280000000a00 */
[----:B------:R-:W-:Y:S04]  /*2410*/  LDS.64 R14, [R24+0x8] ;  /* 0x00000800180e7984 */ /* 0x000fe80000000a00 */
[----:B------:R-:W1:Y:S04]  /*2420*/  LDS.64 R22, [R24+0x8] ;  /* 0x0000080018167984 */ /* 0x000e680000000a00 */
[----:B------:R-:W-:Y:S04]  /*2430*/  LDS.64 R18, [R24+0x10] ;  /* 0x0000100018127984 */ /* 0x000fe80000000a00 */
[----:B------:R-:W3:Y:S04]  /*2440*/  LDS.64 R20, [R24+0x10] ;  /* 0x0000100018147984 */ /* 0x000ee80000000a00 */
[----:B------:R-:W-:Y:S04]  /*2450*/  LDS.64 R6, [R24+0x18] ;  /* 0x0000180018067984 */ /* 0x000fe80000000a00 */
[----:B------:R-:W5:Y:S01]  /*2460*/  LDS.64 R8, [R24+0x18] ;  /* 0x0000180018087984 */ /* 0x000f620000000a00 */
        /* <DEDUP_REMOVED lines=9> */
[----:B-----5:R-:W-:-:S03]  /*2500*/  DFMA R8, R6, R8, R18 ;  /* 0x000000080608722b */ /* 0x020fc60000000012 */
[----:B------:R-:W-:Y:S04]  /*2510*/  LDS.64 R6, [R24+0x38] ;  /* 0x0000380018067984 */ /* 0x000fe80000000a00 */
[----:B------:R-:W5:Y:S01]  /*2520*/  LDS.64 R18, [R24+0x38] ;  /* 0x0000380018127984 */ /* 0x000f620000000a00 */
[----:B0-----:R-:W-:-:S08]  /*2530*/  DFMA R8, R10, R12, R8 ;  /* 0x0000000c0a08722b */ /* 0x001fd00000000008 */
[----:B-1----:R-:W-:-:S08]  /*2540*/  DFMA R8, R14, R16, R8 ;  /* 0x000000100e08722b */ /* 0x002fd00000000008 */
[----:B---3--:R-:W-:-:S08]  /*2550*/  DFMA R8, R20, R22, R8 ;  /* 0x000000161408722b */ /* 0x008fd00000000008 */
[----:B-----5:R-:W-:-:S11]  /*2560*/  DFMA R12, R6, R18, R8 ;  /* 0x00000012060c722b */ /* 0x020fd60000000008 */
.L_x_25:
[----:B------:R-:W-:Y:S05]  /*2570*/  BRA.U !UP0, `(.L_x_24) ;  /* 0x0000000108787547 */ /* 0x000fea000b800000 */
[----:B------:R-:W-:Y:S01]  /*2580*/  UISETP.GE.U32.AND UP0, UPT, UR4, 0x4, UPT ;  /* 0x000000040400788c */ /* 0x000fe2000bf06070 */
[----:B------:R-:W-:-:S04]  /*2590*/  MOV R24, UR12 ;  /* 0x0000000c00187c02 */ /* 0x000fc80008000f00 */
[----:B------:R-:W-:-:S04]  /*25a0*/  LOP3.LUT R24, R24, 0x3, RZ, 0xc0, !PT ;  /* 0x0000000318187812 */ /* 0x000fc800078ec0ff */
[----:B------:R-:W-:Y:S01]  /*25b0*/  ISETP.NE.AND P0, PT, R24, RZ, PT ;  /* 0x000000ff1800720c */ /* 0x000fe20003f05270 */
[----:B------:R-:W-:-:S12]  /*25c0*/  BRA.U !UP0, `(.L_x_26) ;  /* 0x0000000108387547 */ /* 0x000fd8000b800000 */
[C---:B------:R-:W-:Y:S01]  /*25d0*/  IMAD R26, R25.reuse, 0x8, R0 ;  /* 0x00000008191a7824 */ /* 0x040fe200078e0200 */
[----:B------:R-:W-:-:S04]  /*25e0*/  IADD3 R25, PT, PT, R25, 0x4, RZ ;  /* 0x0000000419197810 */ /* 0x000fc80007ffe0ff */
        /* <DEDUP_REMOVED lines=12> */
.L_x_26:
[----:B------:R-:W-:Y:S05]  /*26b0*/  @!P0 BRA `(.L_x_24) ;  /* 0x0000000000288947 */ /* 0x000fea0003800000 */
[----:B------:R-:W-:-:S07]  /*26c0*/  IMAD.MOV.U32 R11, RZ, RZ, RZ ;  /* 0x000000ffff0b7224 */ /* 0x000fce00078e00ff */
.L_x_27:
[----:B------:R-:W-:Y:S01]  /*26d0*/  LEA R10, R25, R0, 0x3 ;  /* 0x00000000190a7211 */ /* 0x000fe200078e18ff */
[----:B------:R-:W-:Y:S01]  /*26e0*/  VIADD R11, R11, 0x1 ;  /* 0x000000010b0b7836 */ /* 0x000fe20000000000 */
[----:B------:R-:W-:Y:S05]  /*26f0*/  YIELD ;  /* 0x0000000000007946 */ /* 0x000fea0003800000 */
[----:B------:R-:W-:Y:S01]  /*2700*/  LDS.64 R6, [R10] ;  /* 0x000000000a067984 */ /* 0x000fe20000000a00 */
[----:B------:R-:W-:Y:S02]  /*2710*/  ISETP.NE.AND P0, PT, R11, R24, PT ;  /* 0x000000180b00720c */ /* 0x000fe40003f05270 */
[----:B------:R-:W-:Y:S01]  /*2720*/  IADD3 R25, PT, PT, R25, 0x1, RZ ;  /* 0x0000000119197810 */ /* 0x000fe20007ffe0ff */
[----:B------:R-:W0:Y:S02]  /*2730*/  LDS.64 R8, [R10] ;  /* 0x000000000a087984 */ /* 0x000e240000000a00 */
[----:B0-----:R-:W-:-:S08]  /*2740*/  DFMA R12, R6, R8, R12 ;  /* 0x00000008060c722b */ /* 0x001fd0000000000c */
[----:B------:R-:W-:Y:S05]  /*2750*/  @P0 BRA `(.L_x_27) ;  /* 0xfffffffc00dc0947 */ /* 0x000fea000383ffff */
.L_x_24:
[----:B------:R-:W-:Y:S05]  /*2760*/  BSYNC B0 ;  /* 0x0000000000007941 */ /* 0x000fea0003800000 */
.L_x_21:
[----:B------:R-:W0:Y:S01]  /*2770*/  MUFU.RSQ64H R7, R13 ;  /* 0x0000000d00077308 */ /* 0x000e220000001c00 */
        /* <DEDUP_REMOVED lines=16> */
[----:B------:R-:W-:Y:S01]  /*2880*/  IMAD.MOV.U32 R8, RZ, RZ, R10 ;  /* 0x000000ffff087224 */ /* 0x000fe200078e000a */
[----:B------:R-:W-:Y:S01]  /*2890*/  MOV R7, R11 ;  /* 0x0000000b00077202 */ /* 0x000fe20000000f00 */
[----:B------:R-:W-:Y:S01]  /*28a0*/  IMAD.MOV.U32 R10, RZ, RZ, R6 ;  /* 0x000000ffff0a7224 */ /* 0x000fe200078e0006 */
[----:B------:R-:W-:Y:S02]  /*28b0*/  MOV R0, R18 ;  /* 0x0000001200007202 */ /* 0x000fe40000000f00 */
[----:B------:R-:W-:Y:S02]  /*28c0*/  MOV R11, R9 ;  /* 0x00000009000b7202 */ /* 0x000fe40000000f00 */
[----:B------:R-:W-:-:S07]  /*28d0*/  MOV R6, 0x28f0 ;  /* 0x000028f000067802 */ /* 0x000fce0000000f00 */
[----:B--2-4-:R-:W-:Y:S05]  /*28e0*/  CALL.REL.NOINC `($__internal_1_$__cuda_sm20_dsqrt_rn_f64_mediumpath_v1) ;  /* 0x0000005400507944 */ /* 0x014fea0003c00000 */
[----:B------:R-:W-:Y:S01]  /*28f0*/  IMAD.MOV.U32 R16, RZ, RZ, R12 ;  /* 0x000000ffff107224 */ /* 0x000fe200078e000c */
[----:B------:R-:W-:-:S07]  /*2900*/  MOV R17, R13 ;  /* 0x0000000d00117202 */ /* 0x000fce0000000f00 */
.L_x_29:
[----:B------:R-:W-:Y:S05]  /*2910*/  BSYNC.RECONVERGENT B0 ;  /* 0x0000000000007941 */ /* 0x000fea0003800200 */
.L_x_28:
[----:B------:R-:W0:Y:S01]  /*2920*/  LDCU.64 UR4, c[0x0][0x3a8] ;  /* 0x00007500ff0477ac */ /* 0x000e220008000a00 */
[----:B------:R1:W-:Y:S01]  /*2930*/  STS.64 [R4], R16 ;  /* 0x0000001004007388 */ /* 0x0003e20000000a00 */
[----:B0-----:R-:W-:-:S06]  /*2940*/  UIMAD.WIDE.U32 UR4, UR11, 0x8, UR4 ;  /* 0x000000080b0478a5 */ /* 0x001fcc000f8e0004 */
[----:B------:R-:W-:Y:S01]  /*2950*/  IMAD.U32 R6, RZ, RZ, UR4 ;  /* 0x00000004ff067e24 */ /* 0x000fe2000f8e00ff */
[----:B------:R-:W-:-:S05]  /*2960*/  MOV R7, UR5 ;  /* 0x0000000500077c02 */ /* 0x000fca0008000f00 */
[----:B------:R1:W-:Y:S02]  /*2970*/  STG.E.64 desc[UR8][R6.64], R16 ;  /* 0x0000001006007986 */ /* 0x0003e4000c101b08 */
.L_x_20:
[----:B------:R-:W-:Y:S01]  /*2980*/  ISETP.GE.AND P0, PT, R2, UR6, PT ;  /* 0x0000000602007c0c */ /* 0x000fe2000bf06270 */
[----:B------:R-:W-:Y:S05]  /*2990*/  WARPSYNC.ALL ;  /* 0x0000000000007948 */ /* 0x000fea0003800000 */
[----:B------:R-:W-:Y:S07]  /*29a0*/  BAR.SYNC.DEFER_BLOCKING 0x0 ;  /* 0x0000000000007b1d */ /* 0x000fee0000010000 */
[----:B------:R-:W-:Y:S05]  /*29b0*/  @P0 BRA `(.L_x_30) ;  /* 0x0000000400040947 */ /* 0x000fea0003800000 */
[----:B-1----:R-:W0:Y:S01]  /*29c0*/  LDC R6, c[0x0][0x360] ;  /* 0x0000d800ff067b82 */ /* 0x002e220000000800 */
[----:B------:R-:W-:Y:S01]  /*29d0*/  IMAD.U32 R24, RZ, RZ, UR13 ;  /* 0x0000000dff187e24 */ /* 0x000fe2000f8e00ff */
[----:B------:R-:W-:-:S03]  /*29e0*/  MOV R7, R2 ;  /* 0x0000000200077202 */ /* 0x000fc60000000f00 */
[----:B------:R-:W-:-:S03]  /*29f0*/  IMAD R24, R24, UR11, RZ ;  /* 0x0000000b18187c24 */ /* 0x000fc6000f8e02ff */
[----:B------:R-:W1:Y:S04]  /*2a00*/  LDC.64 R8, c[0x0][0x3a0] ;  /* 0x0000e800ff087b82 */ /* 0x000e680000000a00 */
.L_x_33:
[----:B------:R-:W-:Y:S05]  /*2a10*/  YIELD ;  /* 0x0000000000007946 */ /* 0x000fea0003800000 */
[----:B---3--:R-:W3:Y:S01]  /*2a20*/  S2UR UR5, SR_CgaCtaId ;  /* 0x00000000000579c3 */ /* 0x008ee20000008800 */
[----:B------:R-:W-:Y:S01]  /*2a30*/  UMOV UR4, 0x400 ;  /* 0x0000040000047882 */ /* 0x000fe20000000000 */
[----:B------:R-:W-:Y:S01]  /*2a40*/  IMAD.MOV.U32 R10, RZ, RZ, 0x1 ;  /* 0x00000001ff0a7424 */ /* 0x000fe200078e00ff */
[----:B------:R-:W-:Y:S01]  /*2a50*/  UIADD3 UR4, UPT, UPT, UR4, 0x6a8, URZ ;  /* 0x000006a804047890 */ /* 0x000fe2000fffe0ff */
[----:B------:R-:W-:Y:S03]  /*2a60*/  BSSY.RECONVERGENT B0, `(.L_x_31) ;  /* 0x0000016000007945 */ /* 0x000fe60003800200 */
[----:B---3--:R-:W-:-:S06]  /*2a70*/  ULEA UR4, UR5, UR4, 0x18 ;  /* 0x0000000405047291 */ /* 0x008fcc000f8ec0ff */
[----:B------:R-:W-:-:S06]  /*2a80*/  LEA R14, R7, UR4, 0x3 ;  /* 0x00000004070e7c11 */ /* 0x000fcc000f8e18ff */
[----:B------:R-:W3:Y:S04]  /*2a90*/  LDS.64 R14, [R14] ;  /* 0x000000000e0e7984 */ /* 0x000ee80000000a00 */
[----:B------:R-:W5:Y:S01]  /*2aa0*/  LDS.64 R28, [R4] ;  /* 0x00000000041c7984 */ /* 0x000f620000000a00 */
[----:B---3--:R-:W-:Y:S01]  /*2ab0*/  FSETP.GEU.AND P1, PT, |R15|, 6.5827683646048100446e-37, PT ;  /* 0x036000000f00780b */ /* 0x008fe20003f2e200 */
[----:B-----5:R-:W3:Y:S02]  /*2ac0*/  MUFU.RCP64H R11, R29 ;  /* 0x0000001d000b7308 */ /* 0x020ee40000001800 */
[----:B---3--:R-:W-:-:S08]  /*2ad0*/  DFMA R12, -R28, R10, 1 ;  /* 0x3ff000001c0c742b */ /* 0x008fd0000000010a */
[----:B------:R-:W-:-:S08]  /*2ae0*/  DFMA R12, R12, R12, R12 ;  /* 0x0000000c0c0c722b */ /* 0x000fd0000000000c */
[----:B------:R-:W-:-:S08]  /*2af0*/  DFMA R12, R10, R12, R10 ;  /* 0x0000000c0a0c722b */ /* 0x000fd0000000000a */
[----:B------:R-:W-:-:S08]  /*2b00*/  DFMA R10, -R28, R12, 1 ;  /* 0x3ff000001c0a742b */ /* 0x000fd0000000010c */
[----:B------:R-:W-:-:S08]  /*2b10*/  DFMA R10, R12, R10, R12 ;  /* 0x0000000a0c0a722b */ /* 0x000fd0000000000c */
[----:B------:R-:W-:-:S08]  /*2b20*/  DMUL R12, R14, R10 ;  /* 0x0000000a0e0c7228 */ /* 0x000fd00000000000 */
[----:B------:R-:W-:-:S08]  /*2b30*/  DFMA R16, -R28, R12, R14 ;  /* 0x0000000c1c10722b */ /* 0x000fd0000000010e */
[----:B------:R-:W-:-:S10]  /*2b40*/  DFMA R10, R10, R16, R12 ;  /* 0x000000100a0a722b */ /* 0x000fd4000000000c */
[----:B------:R-:W-:-:S05]  /*2b50*/  FFMA R0, RZ, R29, R11 ;  /* 0x0000001dff007223 */ /* 0x000fca000000000b */
[----:B------:R-:W-:-:S13]  /*2b60*/  FSETP.GT.AND P0, PT, |R0|, 1.469367938527859385e-39, PT ;  /* 0x001000000000780b */ /* 0x000fda0003f04200 */
[----:B------:R-:W-:Y:S05]  /*2b70*/  @P0 BRA P1, `(.L_x_32) ;  /* 0x0000000000100947 */ /* 0x000fea0000800000 */
[----:B------:R-:W-:-:S07]  /*2b80*/  MOV R0, 0x2ba0 ;  /* 0x00002ba000007802 */ /* 0x000fce0000000f00 */
[----:B012-4-:R-:W-:Y:S05]  /*2b90*/  CALL.REL.NOINC `($__internal_0_$__cuda_sm20_div_rn_f64_full) ;  /* 0x0000004c00307944 */ /* 0x017fea0003c00000 */
[----:B------:R-:W-:Y:S01]  /*2ba0*/  MOV R10, R18 ;  /* 0x00000012000a7202 */ /* 0x000fe20000000f00 */
[----:B------:R-:W-:-:S07]  /*2bb0*/  IMAD.MOV.U32 R11, RZ, RZ, R19 ;  /* 0x000000ffff0b7224 */ /* 0x000fce00078e0013 */
.L_x_32:
[----:B------:R-:W-:Y:S05]  /*2bc0*/  BSYNC.RECONVERGENT B0 ;  /* 0x0000000000007941 */ /* 0x000fea0003800200 */
.L_x_31:
[----:B------:R-:W-:Y:S02]  /*2bd0*/  IABS R15, UR13 ;  /* 0x0000000d000f7c13 */ /* 0x000fe40008000000 */
[----:B------:R-:W-:Y:S02]  /*2be0*/  IABS R18, UR13 ;  /* 0x0000000d00127c13 */ /* 0x000fe40008000000 */
[----:B------:R-:W3:Y:S01]  /*2bf0*/  I2F.RP R0, R15 ;  /* 0x0000000f00007306 */ /* 0x000ee20000209400 */
[----:B------:R-:W-:Y:S02]  /*2c00*/  IABS R16, R7 ;  /* 0x0000000700107213 */ /* 0x000fe40000000000 */
[----:B------:R-:W-:Y:S02]  /*2c10*/  IADD3 R18, PT, PT, RZ, -R18, RZ ;  /* 0x80000012ff127210 */ /* 0x000fe40007ffe0ff */
[----:B------:R-:W-:Y:S02]  /*2c20*/  ISETP.GE.AND P1, PT, R7, RZ, PT ;  /* 0x000000ff0700720c */ /* 0x000fe40003f26270 */
[----:B------:R-:W-:Y:S01]  /*2c30*/  ISETP.NE.AND P2, PT, RZ, UR13, PT ;  /* 0x0000000dff007c0c */ /* 0x000fe2000bf45270 */
[----:B---3--:R-:W3:Y:S02]  /*2c40*/  MUFU.RCP R0, R0 ;  /* 0x0000000000007308 */ /* 0x008ee40000001000 */
[----:B---3--:R-:W-:-:S06]  /*2c50*/  IADD3 R12, PT, PT, R0, 0xffffffe, RZ ;  /* 0x0ffffffe000c7810 */ /* 0x008fcc0007ffe0ff */
[----:B------:R3:W5:Y:S02]  /*2c60*/  F2I.FTZ.U32.TRUNC.NTZ R13, R12 ;  /* 0x0000000c000d7305 */ /* 0x000764000021f000 */
[----:B---3--:R-:W-:Y:S02]  /*2c70*/  IMAD.MOV.U32 R12, RZ, RZ, RZ ;  /* 0x000000ffff0c7224 */ /* 0x008fe400078e00ff */
[----:B-----5:R-:W-:-:S04]  /*2c80*/  IMAD.MOV R14, RZ, RZ, -R13 ;  /* 0x000000ffff0e7224 */ /* 0x020fc800078e0a0d */
[----:B------:R-:W-:-:S04]  /*2c90*/  IMAD R17, R14, R15, RZ ;  /* 0x0000000f0e117224 */ /* 0x000fc800078e02ff */
[----:B------:R-:W-:Y:S01]  /*2ca0*/  IMAD.HI.U32 R14, R13, R17, R12 ;  /* 0x000000110d0e7227 */ /* 0x000fe200078e000c */
[----:B------:R-:W-:-:S03]  /*2cb0*/  MOV R13, R16 ;  /* 0x00000010000d7202 */ /* 0x000fc60000000f00 */
[----:B------:R-:W-:Y:S02]  /*2cc0*/  IMAD.MOV.U32 R16, RZ, RZ, R18 ;  /* 0x000000ffff107224 */ /* 0x000fe400078e0012 */
[----:B------:R-:W-:-:S04]  /*2cd0*/  IMAD.HI.U32 R0, R14, R13, RZ ;  /* 0x0000000d0e007227 */ /* 0x000fc800078e00ff */
[----:B------:R-:W-:-:S05]  /*2ce0*/  IMAD R0, R0, R16, R13 ;  /* 0x0000001000007224 */ /* 0x000fca00078e020d */
[----:B------:R-:W-:-:S13]  /*2cf0*/  ISETP.GT.U32.AND P0, PT, R15, R0, PT ;  /* 0x000000000f00720c */ /* 0x000fda0003f04070 */
[----:B------:R-:W-:-:S04]  /*2d00*/  @!P0 IADD3 R0, PT, PT, R0, -R15, RZ ;  /* 0x8000000f00008210 */ /* 0x000fc80007ffe0ff */
[----:B------:R-:W-:-:S13]  /*2d10*/  ISETP.GT.U32.AND P0, PT, R15, R0, PT ;  /* 0x000000000f00720c */ /* 0x000fda0003f04070 */
[----:B------:R-:W-:-:S05]  /*2d20*/  @!P0 IMAD.IADD R0, R0, 0x1, -R15 ;  /* 0x0000000100008824 */ /* 0x000fca00078e0a0f */
[----:B------:R-:W-:Y:S02]  /*2d30*/  @!P1 IADD3 R0, PT, PT, -R0, RZ, RZ ;  /* 0x000000ff00009210 */ /* 0x000fe40007ffe1ff */
[----:B------:R-:W-:-:S04]  /*2d40*/  @!P2 LOP3.LUT R0, RZ, UR13, RZ, 0x33, !PT ;  /* 0x0000000dff00ac12 */ /* 0x000fc8000f8e33ff */
[----:B------:R-:W-:Y:S01]  /*2d50*/  IADD3 R13, PT, PT, -R0, R7, RZ ;  /* 0x00000007000d7210 */ /* 0x000fe20007ffe1ff */
[----:B------:R-:W-:Y:S02]  /*2d60*/  IMAD.IADD R12, R24, 0x1, R0 ;  /* 0x00000001180c7824 */ /* 0x000fe400078e0200 */
[----:B0-----:R-:W-:Y:S02]  /*2d70*/  IMAD.IADD R7, R6, 0x1, R7 ;  /* 0x0000000106077824 */ /* 0x001fe400078e0207 */
[----:B------:R-:W-:-:S03]  /*2d80*/  IMAD R13, R13, UR10, R12 ;  /* 0x0000000a0d0d7c24 */ /* 0x000fc6000f8e020c */
[----:B------:R-:W-:Y:S01]  /*2d90*/  ISETP.GE.AND P0, PT, R7, UR6, PT ;  /* 0x0000000607007c0c */ /* 0x000fe2000bf06270 */
[----:B-1----:R-:W-:-:S05]  /*2da0*/  IMAD.WIDE R12, R13, 0x8, R8 ;  /* 0x000000080d0c7825 */ /* 0x002fca00078e0208 */
[----:B------:R3:W-:Y:S07]  /*2db0*/  STG.E.64 desc[UR8][R12.64], R10 ;  /* 0x0000000a0c007986 */ /* 0x0007ee000c101b08 */
[----:B------:R-:W-:Y:S05]  /*2dc0*/  @!P0 BRA `(.L_x_33) ;  /* 0xfffffffc00108947 */ /* 0x000fea000383ffff */
.L_x_30:
[----:B----4-:R-:W-:Y:S01]  /*2dd0*/  ISETP.GE.AND P0, PT, R3, 0x1, PT ;  /* 0x000000010300780c */ /* 0x010fe20003f06270 */
[----:B------:R-:W-:Y:S05]  /*2de0*/  WARPSYNC.ALL ;  /* 0x0000000000007948 */ /* 0x000fea0003800000 */
[----:B------:R-:W-:Y:S01]  /*2df0*/  BAR.SYNC.DEFER_BLOCKING 0x0 ;  /* 0x0000000000007b1d */ /* 0x000fe20000010000 */
[----:B------:R-:W-:-:S06]  /*2e00*/  HFMA2 R0, -RZ, RZ, 0, 0 ;  /* 0x00000000ff007431 */ /* 0x000fcc00000001ff */
[----:B------:R-:W-:Y:S05]  /*2e10*/  @!P0 BRA `(.L_x_34) ;  /* 0x0000000c00088947 */ /* 0x000fea0003800000 */
[C---:B------:R-:W-:Y:S01]  /*2e20*/  VIADD R0, R3.reuse, 0xffffffff ;  /* 0xffffffff03007836 */ /* 0x040fe20000000000 */
[----:B---3--:R-:W-:Y:S02]  /*2e30*/  LOP3.LUT R11, R3, 0xf, RZ, 0xc0, !PT ;  /* 0x0000000f030b7812 */ /* 0x008fe400078ec0ff */
[----:B-1----:R-:W-:Y:S02]  /*2e40*/  CS2R R6, SRZ ;  /* 0x0000000000067805 */ /* 0x002fe4000001ff00 */
[----:B------:R-:W-:Y:S02]  /*2e50*/  MOV R4, RZ ;  /* 0x000000ff00047202 */ /* 0x000fe40000000f00 */
[----:B------:R-:W-:Y:S01]  /*2e60*/  ISETP.GE.U32.AND P1, PT, R0, 0xf, PT ;  /* 0x0000000f0000780c */ /* 0x000fe20003f26070 */
[----:B------:R-:W-:Y:S01]  /*2e70*/  IMAD.MOV.U32 R0, RZ, RZ, RZ ;  /* 0x000000ffff007224 */ /* 0x000fe200078e00ff */
[----:B------:R-:W-:-:S11]  /*2e80*/  ISETP.NE.AND P0, PT, R11, RZ, PT ;  /* 0x000000ff0b00720c */ /* 0x000fd60003f05270 */
[----:B------:R-:W-:Y:S05]  /*2e90*/  @!P1 BRA `(.L_x_35) ;  /* 0x00000004006c9947 */ /* 0x000fea0003800000 */
[----:B------:R-:W0:Y:S01]  /*2ea0*/  S2R R7, SR_CgaCtaId ;  /* 0x0000000000077919 */ /* 0x000e220000008800 */
[----:B------:R-:W-:Y:S01]  /*2eb0*/  MOV R8, 0x400 ;  /* 0x0000040000087802 */ /* 0x000fe20000000f00 */
[----:B------:R-:W-:Y:S01]  /*2ec0*/  IMAD.MOV.U32 R0, RZ, RZ, RZ ;  /* 0x000000ffff007224 */ /* 0x000fe200078e00ff */
[----:B------:R-:W-:Y:S02]  /*2ed0*/  LOP3.LUT R4, R3, 0x7ffffff0, RZ, 0xc0, !PT ;  /* 0x7ffffff003047812 */ /* 0x000fe400078ec0ff */
[----:B------:R-:W-:Y:S02]  /*2ee0*/  MOV R9, RZ ;  /* 0x000000ff00097202 */ /* 0x000fe40000000f00 */
[----:B0-----:R-:W-:Y:S02]  /*2ef0*/  LEA R8, R7, R8, 0x18 ;  /* 0x0000000807087211 */ /* 0x001fe400078ec0ff */
[----:B------:R-:W-:-:S07]  /*2f00*/  CS2R R6, SRZ ;  /* 0x0000000000067805 */ /* 0x000fce000001ff00 */
.L_x_36:
[----:B------:R-:W-:-:S05]  /*2f10*/  LEA R10, R9, R8, 0x3 ;  /* 0x00000008090a7211 */ /* 0x000fca00078e18ff */
[----:B------:R-:W0:Y:S02]  /*2f20*/  LDS.64 R12, [R10] ;  /* 0x000000000a0c7984 */ /* 0x000e240000000a00 */
[----:B0-----:R-:W-:-:S14]  /*2f30*/  DSETP.GT.AND P5, PT, |R12|, R6, PT ;  /* 0x000000060c00722a */ /* 0x001fdc0003fa4200 */
[----:B------:R-:W0:Y:S01]  /*2f40*/  @P5 LDS.64 R12, [R10] ;  /* 0x000000000a0c5984 */ /* 0x000e220000000a00 */
[----:B------:R-:W-:-:S03]  /*2f50*/  @P5 IMAD.MOV.U32 R0, RZ, RZ, R9 ;  /* 0x000000ffff005224 */ /* 0x000fc600078e0009 */
[----:B------:R-:W1:Y:S01]  /*2f60*/  LDS.64 R14, [R10+0x8] ;  /* 0x000008000a0e7984 */ /* 0x000e620000000a00 */
[----:B0-----:R-:W-:-:S08]  /*2f70*/  @P5 DADD R6, -RZ, |R12| ;  /* 0x00000000ff065229 */ /* 0x001fd0000000050c */
[----:B-1----:R-:W-:-:S14]  /*2f80*/  DSETP.GT.AND P4, PT, |R14|, R6, PT ;  /* 0x000000060e00722a */ /* 0x002fdc0003f84200 */
[----:B------:R-:W0:Y:S01]  /*2f90*/  @P4 LDS.64 R12, [R10+0x8] ;  /* 0x000008000a0c4984 */ /* 0x000e220000000a00 */
[----:B------:R-:W-:-:S03]  /*2fa0*/  @P4 IADD3 R0, PT, PT, R9, 0x1, RZ ;  /* 0x0000000109004810 */ /* 0x000fc60007ffe0ff */
[----:B------:R-:W1:Y:S01]  /*2fb0*/  LDS.64 R14, [R10+0x10] ;  /* 0x000010000a0e7984 */ /* 0x000e620000000a00 */
[----:B0-----:R-:W-:-:S08]  /*2fc0*/  @P4 DADD R6, -RZ, |R12| ;  /* 0x00000000ff064229 */ /* 0x001fd0000000050c */
[----:B-1----:R-:W-:-:S14]  /*2fd0*/  DSETP.GT.AND P3, PT, |R14|, R6, PT ;  /* 0x000000060e00722a */ /* 0x002fdc0003f64200 */
[----:B------:R-:W0:Y:S01]  /*2fe0*/  @P3 LDS.64 R12, [R10+0x10] ;  /* 0x000010000a0c3984 */ /* 0x000e220000000a00 */
[----:B------:R-:W-:-:S03]  /*2ff0*/  @P3 VIADD R0, R9, 0x2 ;  /* 0x0000000209003836 */ /* 0x000fc60000000000 */
        /* <DEDUP_REMOVED lines=64> */
[C---:B------:R-:W-:Y:S01]  /*3400*/  @P2 IADD3 R0, PT, PT, R9.reuse, 0xf, RZ ;  /* 0x0000000f09002810 */ /* 0x040fe20007ffe0ff */
[----:B------:R-:W-:-:S05]  /*3410*/  VIADD R9, R9, 0x10 ;  /* 0x0000001009097836 */ /* 0x000fca0000000000 */
[----:B------:R-:W-:Y:S01]  /*3420*/  ISETP.NE.AND P1, PT, R9, R4, PT ;  /* 0x000000040900720c */ /* 0x000fe20003f25270 */
[----:B0-----:R-:W-:-:S12]  /*3430*/  @P2 DADD R6, -RZ, |R12| ;  /* 0x00000000ff062229 */ /* 0x001fd8000000050c */
[----:B------:R-:W-:Y:S05]  /*3440*/  @P1 BRA `(.L_x_36) ;  /* 0xfffffff800b01947 */ /* 0x000fea000383ffff */
.L_x_35:
[----:B------:R-:W-:Y:S05]  /*3450*/  @!P0 BRA `(.L_x_34) ;  /* 0x0000000400788947 */ /* 0x000fea0003800000 */
[----:B------:R-:W-:Y:S02]  /*3460*/  ISETP.GE.U32.AND P1, PT, R11, 0x8, PT ;  /* 0x000000080b00780c */ /* 0x000fe40003f26070 */
[----:B------:R-:W-:-:S04]  /*3470*/  LOP3.LUT R9, R3, 0x7, RZ, 0xc0, !PT ;  /* 0x0000000703097812 */ /* 0x000fc800078ec0ff */
[----:B------:R-:W-:-:S07]  /*3480*/  ISETP.NE.AND P0, PT, R9, RZ, PT ;  /* 0x000000ff0900720c */ /* 0x000fce0003f05270 */
[----:B------:R-:W-:Y:S06]  /*3490*/  @!P1 BRA `(.L_x_37) ;  /* 0x0000000000b49947 */ /* 0x000fec0003800000 */
[----:B------:R-:W0:Y:S01]  /*34a0*/  S2R R11, SR_CgaCtaId ;  /* 0x00000000000b7919 */ /* 0x000e220000008800 */
[----:B------:R-:W-:-:S04]  /*34b0*/  MOV R8, 0x400 ;  /* 0x0000040000087802 */ /* 0x000fc80000000f00 */
[----:B0-----:R-:W-:-:S04]  /*34c0*/  LEA R11, R11, R8, 0x18 ;  /* 0x000000080b0b7211 */ /* 0x001fc800078ec0ff */
        /* <DEDUP_REMOVED lines=40> */
[----:B------:R-:W-:Y:S01]  /*3750*/  VIADD R4, R4, 0x8 ;  /* 0x0000000804047836 */ /* 0x000fe20000000000 */
[----:B0-----:R-:W-:-:S11]  /*3760*/  @P1 DADD R6, -RZ, |R10| ;  /* 0x00000000ff061229 */ /* 0x001fd6000000050a */
.L_x_37:
        /* <DEDUP_REMOVED lines=30> */
.L_x_38:
[----:B------:R-:W-:Y:S05]  /*3950*/  @!P4 BRA `(.L_x_34) ;  /* 0x000000000038c947 */ /* 0x000fea0003800000 */
[----:B------:R-:W0:Y:S01]  /*3960*/  S2R R9, SR_CgaCtaId ;  /* 0x0000000000097919 */ /* 0x000e220000008800 */
[----:B------:R-:W-:Y:S01]  /*3970*/  MOV R8, 0x400 ;  /* 0x0000040000087802 */ /* 0x000fe20000000f00 */
[----:B------:R-:W-:-:S03]  /*3980*/  UMOV UR4, URZ ;  /* 0x000000ff00047c82 */ /* 0x000fc60008000000 */
[----:B0-----:R-:W-:-:S07]  /*3990*/  LEA R11, R9, R8, 0x18 ;  /* 0x00000008090b7211 */ /* 0x001fce00078ec0ff */
.L_x_39:
[----:B------:R-:W-:Y:S01]  /*39a0*/  LEA R10, R4, R11, 0x3 ;  /* 0x0000000b040a7211 */ /* 0x000fe200078e18ff */
[----:B------:R-:W-:-:S04]  /*39b0*/  UIADD3 UR4, UPT, UPT, UR4, 0x1, URZ ;  /* 0x0000000104047890 */ /* 0x000fc8000fffe0ff */
[----:B------:R-:W0:Y:S02]  /*39c0*/  LDS.64 R8, [R10] ;  /* 0x000000000a087984 */ /* 0x000e240000000a00 */
[----:B------:R-:W-:Y:S01]  /*39d0*/  ISETP.NE.AND P1, PT, R12, UR4, PT ;  /* 0x000000040c007c0c */ /* 0x000fe2000bf25270 */
[----:B0-----:R-:W-:-:S14]  /*39e0*/  DSETP.GT.AND P0, PT, |R8|, R6, PT ;  /* 0x000000060800722a */ /* 0x001fdc0003f04200 */
[----:B------:R-:W0:Y:S01]  /*39f0*/  @P0 LDS.64 R8, [R10] ;  /* 0x000000000a080984 */ /* 0x000e220000000a00 */
[----:B------:R-:W-:Y:S01]  /*3a00*/  @P0 IMAD.MOV.U32 R0, RZ, RZ, R4 ;  /* 0x000000ffff000224 */ /* 0x000fe200078e0004 */
[----:B------:R-:W-:Y:S01]  /*3a10*/  IADD3 R4, PT, PT, R4, 0x1, RZ ;  /* 0x0000000104047810 */ /* 0x000fe20007ffe0ff */
[----:B0-----:R-:W-:Y:S01]  /*3a20*/  @P0 DADD R6, -RZ, |R8| ;  /* 0x00000000ff060229 */ /* 0x001fe20000000508 */
[----:B------:R-:W-:Y:S10]  /*3a30*/  @P1 BRA `(.L_x_39) ;  /* 0xfffffffc00d81947 */ /* 0x000ff4000383ffff */
.L_x_34:
[----:B------:R-:W-:-:S09]  /*3a40*/  UISETP.GE.AND UP1, UPT, UR12, 0x1, UPT ;  /* 0x000000010c00788c */ /* 0x000fd2000bf26270 */
[----:B------:R-:W-:Y:S05]  /*3a50*/  BRA.U !UP1, `(.L_x_40) ;  /* 0x0000001109407547 */ /* 0x000fea000b800000 */
[-C--:B-1----:R-:W-:Y:S01]  /*3a60*/  IABS R4, R3.reuse ;  /* 0x0000000300047213 */ /* 0x082fe20000000000 */
[----:B------:R-:W-:Y:S01]  /*3a70*/  UISETP.GE.U32.AND UP0, UPT, UR12, 0x4, UPT ;  /* 0x000000040c00788c */ /* 0x000fe2000bf06070 */
[----:B--2---:R-:W-:Y:S01]  /*3a80*/  IADD3 R0, PT, PT, R0, R2, -R5 ;  /* 0x0000000200007210 */ /* 0x004fe20007ffe805 */
[----:B------:R-:W-:Y:S01]  /*3a90*/  IMAD R24, R3, UR11, R2 ;  /* 0x0000000b03187c24 */ /* 0x000fe2000f8e0202 */
[----:B------:R-:W0:Y:S01]  /*3aa0*/  I2F.RP R8, R4 ;  /* 0x0000000400087306 */ /* 0x000e220000209400 */
[----:B---3--:R-:W-:Y:S01]  /*3ab0*/  IABS R10, R3 ;  /* 0x00000003000a7213 */ /* 0x008fe20000000000 */
[----:B------:R-:W-:Y:S01]  /*3ac0*/  ULOP3.LUT UR14, UR12, 0x3, URZ, 0xc0, !UPT ;  /* 0x000000030c0e7892 */ /* 0x000fe2000f8ec0ff */
[----:B------:R-:W-:Y:S01]  /*3ad0*/  ISETP.GE.AND P1, PT, R0, RZ, PT ;  /* 0x000000ff0000720c */ /* 0x000fe20003f26270 */
[----:B------:R-:W-:Y:S02]  /*3ae0*/  UMOV UR4, URZ ;  /* 0x000000ff00047c82 */ /* 0x000fe40008000000 */
[----:B------:R-:W-:-:S02]  /*3af0*/  IMAD.MOV R10, RZ, RZ, -R10 ;  /* 0x000000ffff0a7224 */ /* 0x000fc400078e0a0a */
[----:B0-----:R-:W0:Y:S02]  /*3b00*/  MUFU.RCP R8, R8 ;  /* 0x0000000800087308 */ /* 0x001e240000001000 */
[----:B0-----:R-:W-:Y:S01]  /*3b10*/  VIADD R6, R8, 0xffffffe ;  /* 0x0ffffffe08067836 */ /* 0x001fe20000000000 */
[----:B------:R-:W-:Y:S02]  /*3b20*/  IABS R8, R0 ;  /* 0x0000000000087213 */ /* 0x000fe40000000000 */
[----:B------:R-:W-:-:S03]  /*3b30*/  LOP3.LUT R0, RZ, R3, RZ, 0x33, !PT ;  /* 0x00000003ff007212 */ /* 0x000fc600078e33ff */
[----:B------:R0:W1:Y:S02]  /*3b40*/  F2I.FTZ.U32.TRUNC.NTZ R7, R6 ;  /* 0x0000000600077305 */ /* 0x000064000021f000 */
[----:B0-----:R-:W-:Y:S02]  /*3b50*/  MOV R6, RZ ;  /* 0x000000ff00067202 */ /* 0x001fe40000000f00 */
[----:B-1----:R-:W-:-:S05]  /*3b60*/  IADD3 R9, PT, PT, RZ, -R7, RZ ;  /* 0x80000007ff097210 */ /* 0x002fca0007ffe0ff */
[----:B------:R-:W-:-:S04]  /*3b70*/  IMAD R5, R9, R4, RZ ;  /* 0x0000000409057224 */ /* 0x000fc800078e02ff */
[----:B------:R-:W-:-:S06]  /*3b80*/  IMAD.HI.U32 R7, R7, R5, R6 ;  /* 0x0000000507077227 */ /* 0x000fcc00078e0006 */
[----:B------:R-:W-:-:S04]  /*3b90*/  IMAD.HI.U32 R5, R7, R8, RZ ;  /* 0x0000000807057227 */ /* 0x000fc800078e00ff */
[----:B------:R-:W-:-:S05]  /*3ba0*/  IMAD R5, R5, R10, R8 ;  /* 0x0000000a05057224 */ /* 0x000fca00078e0208 */
[----:B------:R-:W-:-:S13]  /*3bb0*/  ISETP.GT.U32.AND P0, PT, R4, R5, PT ;  /* 0x000000050400720c */ /* 0x000fda0003f04070 */
[----:B------:R-:W-:-:S05]  /*3bc0*/  @!P0 IMAD.IADD R5, R5, 0x1, -R4 ;  /* 0x0000000105058824 */ /* 0x000fca00078e0a04 */
[----:B------:R-:W-:-:S13]  /*3bd0*/  ISETP.GT.U32.AND P0, PT, R4, R5, PT ;  /* 0x000000050400720c */ /* 0x000fda0003f04070 */
[----:B------:R-:W-:Y:S02]  /*3be0*/  @!P0 IADD3 R5, PT, PT, R5, -R4, RZ ;  /* 0x8000000405058210 */ /* 0x000fe40007ffe0ff */
[----:B------:R-:W-:-:S03]  /*3bf0*/  ISETP.NE.AND P0, PT, R3, RZ, PT ;  /* 0x000000ff0300720c */ /* 0x000fc60003f05270 */
[----:B------:R-:W-:-:S05]  /*3c00*/  @!P1 IMAD.MOV R5, RZ, RZ, -R5 ;  /* 0x000000ffff059224 */ /* 0x000fca00078e0a05 */
[----:B------:R-:W-:-:S04]  /*3c10*/  SEL R6, R0, R5, !P0 ;  /* 0x0000000500067207 */ /* 0x000fc80004000000 */
[----:B------:R-:W-:-:S04]  /*3c20*/  IADD3 R6, PT, PT, R3, R6, RZ ;  /* 0x0000000603067210 */ /* 0x000fc80007ffe0ff */
[----:B------:R-:W-:Y:S02]  /*3c30*/  IABS R8, R6 ;  /* 0x0000000600087213 */ /* 0x000fe40000000000 */
[----:B------:R-:W-:-:S03]  /*3c40*/  ISETP.GE.AND P2, PT, R6, RZ, PT ;  /* 0x000000ff0600720c */ /* 0x000fc60003f46270 */
[----:B------:R-:W-:-:S04]  /*3c50*/  IMAD.HI.U32 R7, R7, R8, RZ ;  /* 0x0000000807077227 */ /* 0x000fc800078e00ff */
[----:B------:R-:W-:-:S05]  /*3c60*/  IMAD R7, R7, R10, R8 ;  /* 0x0000000a07077224 */ /* 0x000fca00078e0208 */
[----:B------:R-:W-:-:S13]  /*3c70*/  ISETP.GT.U32.AND P1, PT, R4, R7, PT ;  /* 0x000000070400720c */ /* 0x000fda0003f24070 */
[----:B------:R-:W-:-:S05]  /*3c80*/  @!P1 IMAD.IADD R7, R7, 0x1, -R4 ;  /* 0x0000000107079824 */ /* 0x000fca00078e0a04 */
[----:B------:R-:W-:-:S13]  /*3c90*/  ISETP.GT.U32.AND P1, PT, R4, R7, PT ;  /* 0x000000070400720c */ /* 0x000fda0003f24070 */
[----:B------:R-:W-:-:S05]  /*3ca0*/  @!P1 IADD3 R7, PT, PT, R7, -R4, RZ ;  /* 0x8000000407079210 */ /* 0x000fca0007ffe0ff */
[----:B------:R-:W-:-:S05]  /*3cb0*/  @!P2 IMAD.MOV R7, RZ, RZ, -R7 ;  /* 0x000000ffff07a224 */ /* 0x000fca00078e0a07 */
[----:B------:R-:W-:Y:S01]  /*3cc0*/  SEL R0, R0, R7, !P0 ;  /* 0x0000000700007207 */ /* 0x000fe20004000000 */
[----:B------:R-:W-:Y:S06]  /*3cd0*/  BRA.U !UP0, `(.L_x_41) ;  /* 0x0000000d08587547 */ /* 0x000fec000b800000 */
[----:B------:R-:W-:Y:S01]  /*3ce0*/  ULOP3.LUT UR4, UR12, 0x7ffffffc, URZ, 0xc0, !UPT ;  /* 0x7ffffffc0c047892 */ /* 0x000fe2000f8ec0ff */
[----:B------:R-:W-:-:S03]  /*3cf0*/  UMOV UR5, URZ ;  /* 0x000000ff00057c82 */ /* 0x000fc60008000000 */
[----:B------:R-:W-:-:S09]  /*3d00*/  UISETP.GT.AND UP0, UPT, UR4, URZ, UPT ;  /* 0x000000ff0400728c */ /* 0x000fd2000bf04270 */
[----:B------:R-:W-:Y:S05]  /*3d10*/  BRA.U !UP0, `(.L_x_42) ;  /* 0x0000000908c87547 */ /* 0x000fea000b800000 */
[----:B------:R-:W-:Y:S02]  /*3d20*/  UIADD3 UR6, UPT, UPT, UR4, -UR5, URZ ;  /* 0x8000000504067290 */ /* 0x000fe4000fffe0ff */
[----:B------:R-:W-:Y:S02]  /*3d30*/  UPLOP3.LUT UP0, UPT, UPT, UPT, UPT, 0x80, 0x8 ;  /* 0x000000000008789c */ /* 0x000fe40003f0f070 */
[----:B------:R-:W-:-:S09]  /*3d40*/  UISETP.GT.AND UP2, UPT, UR6, 0xc, UPT ;  /* 0x0000000c0600788c */ /* 0x000fd2000bf44270 */
[----:B------:R-:W-:Y:S05]  /*3d50*/  BRA.U !UP2, `(.L_x_43) ;  /* 0x000000050ac07547 */ /* 0x000fea000b800000 */
[----:B------:R-:W0:Y:S01]  /*3d60*/  S2UR UR7, SR_CgaCtaId ;  /* 0x00000000000779c3 */ /* 0x000e220000008800 */
[----:B------:R-:W-:Y:S01]  /*3d70*/  UMOV UR6, 0x400 ;  /* 0x0000040000067882 */ /* 0x000fe20000000000 */
[----:B------:R-:W-:Y:S02]  /*3d80*/  UIADD3 UR13, UPT, UPT, UR4, -0xc, URZ ;  /* 0xfffffff4040d7890 */ /* 0x000fe4000fffe0ff */
[----:B------:R-:W-:-:S04]  /*3d90*/  UPLOP3.LUT UP0, UPT, UPT, UPT, UPT, 0x40, 0x4 ;  /* 0x000000000004789c */ /* 0x000fc80003f0e870 */
[----:B------:R-:W1:Y:S01]  /*3da0*/  LDC.64 R4, c[0x0][0x398] ;  /* 0x0000e600ff047b82 */ /* 0x000e620000000a00 */
[----:B0-----:R-:W-:-:S12]  /*3db0*/  ULEA UR6, UR7, UR6, 0x18 ;  /* 0x0000000607067291 */ /* 0x001fd8000f8ec0ff */
.L_x_44:
[----:B--2---:R-:W-:Y:S01]  /*3dc0*/  IMAD R15, R3, UR5, RZ ;  /* 0x00000005030f7c24 */ /* 0x004fe2000f8e02ff */
[----:B------:R-:W-:-:S03]  /*3dd0*/  UIADD3 UR7, UPT, UPT, UR5, 0x4, URZ ;  /* 0x0000000405077890 */ /* 0x000fc6000fffe0ff */
[----:B------:R-:W-:Y:S01]  /*3de0*/  IMAD R23, R15, UR10, R24 ;  /* 0x0000000a0f177c24 */ /* 0x000fe2000f8e0218 */
[-C--:B------:R-:W-:Y:S02]  /*3df0*/  IADD3 R6, PT, PT, R0, R15.reuse, RZ ;  /* 0x0000000f00067210 */ /* 0x080fe40007ffe0ff */
[C---:B------:R-:W-:Y:S01]  /*3e00*/  IMAD R7, R3.reuse, UR7, RZ ;  /* 0x0000000703077c24 */ /* 0x040fe2000f8e02ff */
[----:B------:R-:W-:Y:S01]  /*3e10*/  IADD3 R15, PT, PT, R3, R15, RZ ;  /* 0x0000000f030f7210 */ /* 0x000fe20007ffe0ff */
[----:B-1----:R-:W-:Y:S01]  /*3e20*/  IMAD.WIDE R22, R23, 0x8, R4 ;  /* 0x0000000817167825 */ /* 0x002fe200078e0204 */
[----:B------:R-:W-:Y:S01]  /*3e30*/  LEA R6, R6, UR6, 0x3 ;  /* 0x0000000606067c11 */ /* 0x000fe2000f8e18ff */
[----:B------:R-:W-:Y:S01]  /*3e40*/  UIADD3 UR7, UPT, UPT, UR5, 0x8, URZ ;  /* 0x0000000805077890 */ /* 0x000fe2000fffe0ff */
[----:B------:R-:W-:Y:S01]  /*3e50*/  IADD3 R10, PT, PT, R0, R7, RZ ;  /* 0x00000007000a7210 */ /* 0x000fe20007ffe0ff */
[----:B------:R-:W-:Y:S01]  /*3e60*/  IMAD R17, R15, UR10, R24 ;  /* 0x0000000a0f117c24 */ /* 0x000fe2000f8e0218 */
[C---:B------:R-:W-:Y:S01]  /*3e70*/  IADD3 R25, PT, PT, R3.reuse, R15, RZ ;  /* 0x0000000f03197210 */ /* 0x040fe20007ffe0ff */
[----:B------:R-:W-:Y:S01]  /*3e80*/  IMAD R12, R3, 0x8, R6 ;  /* 0x00000008030c7824 */ /* 0x000fe200078e0206 */
[----:B------:R0:W1:Y:S01]  /*3e90*/  LDS.64 R20, [R6] ;  /* 0x0000000006147984 */ /* 0x0000620000000a00 */
[----:B------:R-:W-:Y:S01]  /*3ea0*/  LEA R10, R10, UR6, 0x3 ;  /* 0x000000060a0a7c11 */ /* 0x000fe2000f8e18ff */
[----:B------:R-:W-:-:S02]  /*3eb0*/  IMAD.WIDE R16, R17, 0x8, R4 ;  /* 0x0000000811107825 */ /* 0x000fc400078e0204 */
[----:B------:R-:W2:Y:S01]  /*3ec0*/  LDS.64 R28, [R12] ;  /* 0x000000000c1c7984 */ /* 0x000ea20000000a00 */
[C---:B------:R-:W-:Y:S01]  /*3ed0*/  LEA R8, R3.reuse, R12, 0x3 ;  /* 0x0000000c03087211 */ /* 0x040fe200078e18ff */
[C---:B------:R-:W-:Y:S02]  /*3ee0*/  IMAD R26, R3.reuse, 0x8, R10 ;  /* 0x00000008031a7824 */ /* 0x040fe400078e020a */
[C---:B------:R-:W-:Y:S02]  /*3ef0*/  IMAD.IADD R27, R3.reuse, 0x1, R25 ;  /* 0x00000001031b7824 */ /* 0x040fe400078e0219 */
[C---:B------:R-:W-:Y:S02]  /*3f00*/  IMAD R18, R3.reuse, 0x8, R8 ;  /* 0x0000000803127824 */ /* 0x040fe400078e0208 */
[----:B------:R-:W3:Y:S01]  /*3f10*/  LDS.64 R8, [R8] ;  /* 0x0000000008087984 */ /* 0x000ee20000000a00 */
[----:B0-----:R-:W-:Y:S02]  /*3f20*/  IMAD R6, R3, 0x8, R26 ;  /* 0x0000000803067824 */ /* 0x001fe400078e021a */
[----:B------:R-:W-:Y:S01]  /*3f30*/  IMAD R25, R25, UR10, R24 ;  /* 0x0000000a19197c24 */ /* 0x000fe2000f8e0218 */
[----:B------:R-:W0:Y:S04]  /*3f40*/  LDS.64 R18, [R18] ;  /* 0x0000000012127984 */ /* 0x000e280000000a00 */
[----:B------:R-:W4:Y:S04]  /*3f50*/  LDS.64 R10, [R10] ;  /* 0x000000000a0a7984 */ /* 0x000f280000000a00 */
[----:B------:R5:W4:Y:S04]  /*3f60*/  LDS.64 R12, [R26] ;  /* 0x000000001a0c7984 */ /* 0x000b280000000a00 */
[----:B------:R-:W4:Y:S01]  /*3f70*/  LDS.64 R14, [R6] ;  /* 0x00000000060e7984 */ /* 0x000f220000000a00 */
[----:B-----5:R-:W-:-:S03]  /*3f80*/  LEA R26, R3, R6, 0x3 ;  /* 0x00000006031a7211 */ /* 0x020fc600078e18ff */
[----:B-1----:R1:W-:Y:S04]  /*3f90*/  STG.E.64 desc[UR8][R22.64], R20 ;  /* 0x0000001416007986 */ /* 0x0023e8000c101b08 */
[----:B--2---:R2:W-:Y:S01]  /*3fa0*/  STG.E.64 desc[UR8][R16.64], R28 ;  /* 0x0000001c10007986 */ /* 0x0045e2000c101b08 */
[----:B-1----:R-:W-:-:S03]  /*3fb0*/  IMAD R23, R27, UR10, R24 ;  /* 0x0000000a1b177c24 */ /* 0x002fc6000f8e0218 */
[----:B------:R-:W1:Y:S01]  /*3fc0*/  LDS.64 R26, [R26] ;  /* 0x000000001a1a7984 */ /* 0x000e620000000a00 */
[----:B------:R-:W-:Y:S01]  /*3fd0*/  IMAD.WIDE R20, R25, 0x8, R4 ;  /* 0x0000000819147825 */ /* 0x000fe200078e0204 */
[----:B------:R-:W-:-:S03]  /*3fe0*/  IADD3 R25, PT, PT, R3, R7, RZ ;  /* 0x0000000703197210 */ /* 0x000fc60007ffe0ff */
[----:B--2---:R-:W-:Y:S01]  /*3ff0*/  IMAD R17, R3, UR7, RZ ;  /* 0x0000000703117c24 */ /* 0x004fe2000f8e02ff */
[----:B------:R-:W-:Y:S01]  /*4000*/  UIADD3 UR7, UPT, UPT, UR5, 0xc, URZ ;  /* 0x0000000c05077890 */ /* 0x000fe2000fffe0ff */
[----:B------:R-:W-:Y:S01]  /*4010*/  IMAD.WIDE R22, R23, 0x8, R4 ;  /* 0x0000000817167825 */ /* 0x000fe200078e0204 */
[----:B---3--:R2:W-:Y:S01]  /*4020*/  STG.E.64 desc[UR8][R20.64], R8 ;  /* 0x0000000814007986 */ /* 0x0085e2000c101b08 */
[----:B------:R-:W-:Y:S02]  /*4030*/  UIADD3 UR5, UPT, UPT, UR5, 0x10, URZ ;  /* 0x0000001005057890 */ /* 0x000fe4000fffe0ff */
[----:B------:R-:W-:Y:S01]  /*4040*/  IMAD.IADD R6, R0, 0x1, R17 ;  /* 0x0000000100067824 */ /* 0x000fe200078e0211 */
[----:B0-----:R0:W-:Y:S01]  /*4050*/  STG.E.64 desc[UR8][R22.64], R18 ;  /* 0x0000001216007986 */ /* 0x0011e2000c101b08 */
[----:B------:R-:W-:Y:S01]  /*4060*/  IMAD R29, R7, UR10, R24 ;  /* 0x0000000a071d7c24 */ /* 0x000fe2000f8e0218 */
[----:B------:R-:W-:Y:S02]  /*4070*/  UISETP.GE.AND UP2, UPT, UR5, UR13, UPT ;  /* 0x0000000d0500728c */ /* 0x000fe4000bf46270 */
[----:B------:R-:W-:Y:S01]  /*4080*/  LEA R16, R6, UR6, 0x3 ;  /* 0x0000000606107c11 */ /* 0x000fe2000f8e18ff */
[----:B------:R-:W-:-:S04]  /*4090*/  IMAD.WIDE R28, R29, 0x8, R4 ;  /* 0x000000081d1c7825 */ /* 0x000fc800078e0204 */
[----:B------:R3:W5:Y:S01]  /*40a0*/  LDS.64 R6, [R16] ;  /* 0x0000000010067984 */ /* 0x0007620000000a00 */
[----:B--2---:R-:W-:-:S03]  /*40b0*/  IMAD.IADD R20, R3, 0x1, R25 ;  /* 0x0000000103147824 */ /* 0x004fc600078e0219 */
[----:B----4-:R2:W-:Y:S01]  /*40c0*/  STG.E.64 desc[UR8][R28.64], R10 ;  /* 0x0000000a1c007986 */ /* 0x0105e2000c101b08 */
[----:B0-----:R-:W-:Y:S02]  /*40d0*/  IMAD R19, R25, UR10, R24 ;  /* 0x0000000a19137c24 */ /* 0x001fe4000f8e0218 */
[C---:B------:R-:W-:Y:S01]  /*40e0*/  IMAD R25, R3.reuse, UR7, RZ ;  /* 0x0000000703197c24 */ /* 0x040fe2000f8e02ff */
[----:B---3--:R-:W-:Y:S01]  /*40f0*/  LEA R16, R3, R16, 0x3 ;  /* 0x0000001003107211 */ /* 0x008fe200078e18ff */
[----:B------:R-:W-:-:S04]  /*4100*/  IMAD.WIDE R18, R19, 0x8, R4 ;  /* 0x0000000813127825 */ /* 0x000fc800078e0204 */
[----:B------:R0:W3:Y:S01]  /*4110*/  LDS.64 R8, [R16] ;  /* 0x0000000010087984 */ /* 0x0000e20000000a00 */
[C---:B------:R-:W-:Y:S02]  /*4120*/  IMAD.IADD R21, R3.reuse, 0x1, R20 ;  /* 0x0000000103157824 */ /* 0x040fe400078e0214 */
[--C-:B------:R-:W-:Y:S01]  /*4130*/  IMAD R23, R20, UR10, R24.reuse ;  /* 0x0000000a14177c24 */ /* 0x100fe2000f8e0218 */
[----:B------:R4:W-:Y:S01]  /*4140*/  STG.E.64 desc[UR8][R18.64], R12 ;  /* 0x0000000c12007986 */ /* 0x0009e2000c101b08 */
[----:B--2---:R-:W-:Y:S01]  /*4150*/  IMAD.IADD R11, R0, 0x1, R25 ;  /* 0x00000001000b7824 */ /* 0x004fe200078e0219 */
[----:B------:R-:W-:Y:S01]  /*4160*/  LEA R10, R3, R16, 0x3 ;  /* 0x00000010030a7211 */ /* 0x000fe200078e18ff */
[----:B------:R-:W-:Y:S02]  /*4170*/  IMAD R21, R21, UR10, R24 ;  /* 0x0000000a15157c24 */ /* 0x000fe4000f8e0218 */
[----:B------:R-:W-:Y:S01]  /*4180*/  IMAD.WIDE R22, R23, 0x8, R4 ;  /* 0x0000000817167825 */ /* 0x000fe200078e0204 */
[----:B0-----:R-:W-:-:S03]  /*4190*/  LEA R16, R11, UR6, 0x3 ;  /* 0x000000060b107c11 */ /* 0x001fc6000f8e18ff */
[----:B------:R-:W-:Y:S01]  /*41a0*/  IMAD.WIDE R28, R21, 0x8, R4 ;  /* 0x00000008151c7825 */ /* 0x000fe200078e0204 */
[----:B------:R0:W-:Y:S01]  /*41b0*/  STG.E.64 desc[UR8][R22.64], R14 ;  /* 0x0000000e16007986 */ /* 0x0001e2000c101b08 */
[C---:B----4-:R-:W-:Y:S02]  /*41c0*/  LEA R12, R3.reuse, R10, 0x3 ;  /* 0x0000000a030c7211 */ /* 0x050fe400078e18ff */
[----:B------:R-:W-:Y:S01]  /*41d0*/  IMAD R18, R3, 0x8, R16 ;  /* 0x0000000803127824 */ /* 0x000fe200078e0210 */
[----:B------:R-:W2:Y:S01]  /*41e0*/  LDS.64 R10, [R10] ;  /* 0x000000000a0a7984 */ /* 0x000ea20000000a00 */
[----:B------:R-:W-:-:S03]  /*41f0*/  IMAD R19, R17, UR10, R24 ;  /* 0x0000000a11137c24 */ /* 0x000fc6000f8e0218 */
[----:B------:R-:W4:Y:S01]  /*4200*/  LDS.64 R12, [R12] ;  /* 0x000000000c0c7984 */ /* 0x000f220000000a00 */
[----:B------:R-:W-:-:S03]  /*4210*/  LEA R20, R3, R18, 0x3 ;  /* 0x0000001203147211 */ /* 0x000fc600078e18ff */
[----:B-1----:R1:W-:Y:S01]  /*4220*/  STG.E.64 desc[UR8][R28.64], R26 ;  /* 0x0000001a1c007986 */ /* 0x0023e2000c101b08 */
[----:B0-----:R-:W-:Y:S01]  /*4230*/  LEA R22, R3, R20, 0x3 ;  /* 0x0000001403167211 */ /* 0x001fe200078e18ff */
[----:B------:R-:W-:-:S05]  /*4240*/  IMAD.WIDE R14, R19, 0x8, R4 ;  /* 0x00000008130e7825 */ /* 0x000fca00078e0204 */
[----:B-----5:R0:W-:Y:S01]  /*4250*/  STG.E.64 desc[UR8][R14.64], R6 ;  /* 0x000000060e007986 */ /* 0x0201e2000c101b08 */
[----:B-1----:R-:W-:-:S03]  /*4260*/  IMAD.IADD R26, R3, 0x1, R17 ;  /* 0x00000001031a7824 */ /* 0x002fc600078e0211 */
[----:B------:R-:W1:Y:S01]  /*4270*/  LDS.64 R16, [R16] ;  /* 0x0000000010107984 */ /* 0x000e620000000a00 */
[----:B------:R-:W-:-:S03]  /*4280*/  IMAD R29, R26, UR10, R24 ;  /* 0x0000000a1a1d7c24 */ /* 0x000fc6000f8e0218 */
[----:B------:R-:W5:Y:S01]  /*4290*/  LDS.64 R18, [R18] ;  /* 0x0000000012127984 */ /* 0x000f620000000a00 */
[----:B------:R-:W-:Y:S02]  /*42a0*/  IMAD.IADD R26, R3, 0x1, R26 ;  /* 0x00000001031a7824 */ /* 0x000fe400078e021a */
[----:B------:R-:W-:Y:S01]  /*42b0*/  IMAD.WIDE R28, R29, 0x8, R4 ;  /* 0x000000081d1c7825 */ /* 0x000fe200078e0204 */
[----:B------:R-:W5:Y:S02]  /*42c0*/  LDS.64 R20, [R20] ;  /* 0x0000000014147984 */ /* 0x000f640000000a00 */
[----:B0-----:R-:W-:Y:S01]  /*42d0*/  IADD3 R7, PT, PT, R3, R26, RZ ;  /* 0x0000001a03077210 */ /* 0x001fe20007ffe0ff */
[--C-:B------:R-:W-:Y:S01]  /*42e0*/  IMAD R27, R26, UR10, R24.reuse ;  /* 0x0000000a1a1b7c24 */ /* 0x100fe2000f8e0218 */
[----:B------:R-:W0:Y:S03]  /*42f0*/  LDS.64 R22, [R22] ;  /* 0x0000000016167984 */ /* 0x000e260000000a00 */
[----:B------:R-:W-:Y:S01]  /*4300*/  IMAD R7, R7, UR10, R24 ;  /* 0x0000000a07077c24 */ /* 0x000fe2000f8e0218 */
[----:B---3--:R3:W-:Y:S01]  /*4310*/  STG.E.64 desc[UR8][R28.64], R8 ;  /* 0x000000081c007986 */ /* 0x0087e2000c101b08 */
[----:B------:R-:W-:-:S04]  /*4320*/  IMAD.WIDE R26, R27, 0x8, R4 ;  /* 0x000000081b1a7825 */ /* 0x000fc800078e0204 */
[----:B------:R-:W-:Y:S01]  /*4330*/  IMAD.WIDE R6, R7, 0x8, R4 ;  /* 0x0000000807067825 */ /* 0x000fe200078e0204 */
[----:B--2---:R-:W-:Y:S04]  /*4340*/  STG.E.64 desc[UR8][R26.64], R10 ;  /* 0x0000000a1a007986 */ /* 0x004fe8000c101b08 */
[----:B----4-:R2:W-:Y:S01]  /*4350*/  STG.E.64 desc[UR8][R6.64], R12 ;  /* 0x0000000c06007986 */ /* 0x0105e2000c101b08 */
[----:B---3--:R-:W-:Y:S02]  /*4360*/  IMAD.IADD R8, R3, 0x1, R25 ;  /* 0x0000000103087824 */ /* 0x008fe400078e0219 */
[--C-:B------:R-:W-:Y:S02]  /*4370*/  IMAD R25, R25, UR10, R24.reuse ;  /* 0x0000000a19197c24 */ /* 0x100fe4000f8e0218 */
[----:B------:R-:W-:Y:S01]  /*4380*/  IMAD R15, R8, UR10, R24 ;  /* 0x0000000a080f7c24 */ /* 0x000fe2000f8e0218 */
[----:B------:R-:W-:-:S05]  /*4390*/  IADD3 R9, PT, PT, R3, R8, RZ ;  /* 0x0000000803097210 */ /* 0x000fca0007ffe0ff */
[----:B------:R-:W-:Y:S02]  /*43a0*/  IMAD.IADD R14, R3, 0x1, R9 ;  /* 0x00000001030e7824 */ /* 0x000fe400078e0209 */
[--C-:B------:R-:W-:Y:S02]  /*43b0*/  IMAD R29, R9, UR10, R24.reuse ;  /* 0x0000000a091d7c24 */ /* 0x100fe4000f8e0218 */
[----:B--2---:R-:W-:Y:S02]  /*43c0*/  IMAD R7, R14, UR10, R24 ;  /* 0x0000000a0e077c24 */ /* 0x004fe4000f8e0218 */
[----:B------:R-:W-:-:S04]  /*43d0*/  IMAD.WIDE R8, R25, 0x8, R4 ;  /* 0x0000000819087825 */ /* 0x000fc800078e0204 */
[--C-:B------:R-:W-:Y:S01]  /*43e0*/  IMAD.WIDE R14, R15, 0x8, R4.reuse ;  /* 0x000000080f0e7825 */ /* 0x100fe200078e0204 */
[----:B-1----:R2:W-:Y:S03]  /*43f0*/  STG.E.64 desc[UR8][R8.64], R16 ;  /* 0x0000001008007986 */ /* 0x0025e6000c101b08 */
[--C-:B------:R-:W-:Y:S01]  /*4400*/  IMAD.WIDE R28, R29, 0x8, R4.reuse ;  /* 0x000000081d1c7825 */ /* 0x100fe200078e0204 */
[----:B-----5:R2:W-:Y:S03]  /*4410*/  STG.E.64 desc[UR8][R14.64], R18 ;  /* 0x000000120e007986 */ /* 0x0205e6000c101b08 */
[----:B------:R-:W-:Y:S01]  /*4420*/  IMAD.WIDE R6, R7, 0x8, R4 ;  /* 0x0000000807067825 */ /* 0x000fe200078e0204 */
[----:B------:R2:W-:Y:S04]  /*4430*/  STG.E.64 desc[UR8][R28.64], R20 ;  /* 0x000000141c007986 */ /* 0x0005e8000c101b08 */
[----:B0-----:R2:W-:Y:S01]  /*4440*/  STG.E.64 desc[UR8][R6.64], R22 ;  /* 0x0000001606007986 */ /* 0x0015e2000c101b08 */
[----:B------:R-:W-:Y:S05]  /*4450*/  BRA.U !UP2, `(.L_x_44) ;  /* 0xfffffff90a587547 */ /* 0x000fea000b83ffff */
.L_x_43:
[----:B------:R-:W-:-:S04]  /*4460*/  UIADD3 UR6, UPT, UPT, UR4, -UR5, URZ ;  /* 0x8000000504067290 */ /* 0x000fc8000fffe0ff */
[----:B------:R-:W-:-:S09]  /*4470*/  UISETP.GT.AND UP2, UPT, UR6, 0x4, UPT ;  /* 0x000000040600788c */ /* 0x000fd2000bf44270 */
[----:B------:R-:W-:Y:S05]  /*4480*/  BRA.U !UP2, `(.L_x_45) ;  /* 0x000000010ae47547 */ /* 0x000fea000b800000 */
[----:B------:R-:W0:Y:S01]  /*4490*/  S2UR UR7, SR_CgaCtaId ;  /* 0x00000000000779c3 */ /* 0x000e220000008800 */
[----:B------:R-:W-:Y:S01]  /*44a0*/  IMAD R5, R3, UR5, RZ ;  /* 0x0000000503057c24 */ /* 0x000fe2000f8e02ff */
[----:B------:R-:W-:Y:S01]  /*44b0*/  UMOV UR6, 0x400 ;  /* 0x0000040000067882 */ /* 0x000fe20000000000 */
[----:B------:R-:W-:Y:S02]  /*44c0*/  UPLOP3.LUT UP0, UPT, UPT, UPT, UPT, 0x40, 0x4 ;  /* 0x000000000004789c */ /* 0x000fe40003f0e870 */
[--C-:B--2---:R-:W-:Y:S01]  /*44d0*/  IMAD R23, R5, UR10, R24.reuse ;  /* 0x0000000a05177c24 */ /* 0x104fe2000f8e0218 */
[----:B------:R-:W-:Y:S01]  /*44e0*/  IADD3 R4, PT, PT, R0, R5, RZ ;  /* 0x0000000500047210 */ /* 0x000fe20007ffe0ff */
[----:B------:R-:W-:Y:S01]  /*44f0*/  IMAD.IADD R28, R3, 0x1, R5 ;  /* 0x00000001031c7824 */ /* 0x000fe200078e0205 */
[----:B------:R-:W1:Y:S03]  /*4500*/  LDC.64 R10, c[0x0][0x398] ;  /* 0x0000e600ff0a7b82 */ /* 0x000e660000000a00 */
[----:B------:R-:W-:Y:S01]  /*4510*/  IMAD R27, R28, UR10, R24 ;  /* 0x0000000a1c1b7c24 */ /* 0x000fe2000f8e0218 */
[----:B0-----:R-:W-:-:S02]  /*4520*/  ULEA UR6, UR7, UR6, 0x18 ;  /* 0x0000000607067291 */ /* 0x001fc4000f8ec0ff */
[----:B------:R-:W-:Y:S02]  /*4530*/  UIADD3 UR7, UPT, UPT, UR5, 0x4, URZ ;  /* 0x0000000405077890 */ /* 0x000fe4000fffe0ff */
[----:B------:R-:W-:Y:S02]  /*4540*/  UIADD3 UR5, UPT, UPT, UR5, 0x8, URZ ;  /* 0x0000000805057890 */ /* 0x000fe4000fffe0ff */
[----:B------:R-:W-:Y:S02]  /*4550*/  LEA R4, R4, UR6, 0x3 ;  /* 0x0000000604047c11 */ /* 0x000fe4000f8e18ff */
[----:B------:R-:W-:Y:S02]  /*4560*/  IMAD R25, R3, UR7, RZ ;  /* 0x0000000703197c24 */ /* 0x000fe4000f8e02ff */
[----:B-1----:R-:W-:Y:S01]  /*4570*/  IMAD.WIDE R22, R23, 0x8, R10 ;  /* 0x0000000817167825 */ /* 0x002fe200078e020a */
[----:B------:R0:W1:Y:S02]  /*4580*/  LDS.64 R20, [R4] ;  /* 0x0000000004147984 */ /* 0x0000640000000a00 */
[----:B------:R-:W-:Y:S01]  /*4590*/  IADD3 R6, PT, PT, R0, R25, RZ ;  /* 0x0000001900067210 */ /* 0x000fe20007ffe0ff */
[----:B------:R-:W-:-:S03]  /*45a0*/  IMAD R8, R3, 0x8, R4 ;  /* 0x0000000803087824 */ /* 0x000fc600078e0204 */
[----:B------:R-:W-:Y:S01]  /*45b0*/  LEA R14, R6, UR6, 0x3 ;  /* 0x00000006060e7c11 */ /* 0x000fe2000f8e18ff */
[C---:B------:R-:W-:Y:S01]  /*45c0*/  IMAD R26, R3.reuse, 0x8, R8 ;  /* 0x00000008031a7824 */ /* 0x040fe200078e0208 */
[----:B------:R-:W2:Y:S02]  /*45d0*/  LDS.64 R18, [R8] ;  /* 0x0000000008127984 */ /* 0x000ea40000000a00 */
[C---:B------:R-:W-:Y:S01]  /*45e0*/  LEA R12, R3.reuse, R14, 0x3 ;  /* 0x0000000e030c7211 */ /* 0x040fe200078e18ff */
[C---:B------:R-:W-:Y:S01]  /*45f0*/  IMAD R16, R3.reuse, 0x8, R26 ;  /* 0x0000000803107824 */ /* 0x040fe200078e021a */
[----:B------:R3:W4:Y:S02]  /*4600*/  LDS.64 R6, [R26] ;  /* 0x000000001a067984 */ /* 0x0007240000000a00 */
[----:B------:R-:W-:-:S03]  /*4610*/  LEA R9, R3, R12, 0x3 ;  /* 0x0000000c03097211 */ /* 0x000fc600078e18ff */
[----:B------:R-:W5:Y:S01]  /*4620*/  LDS.64 R16, [R16] ;  /* 0x0000000010107984 */ /* 0x000f620000000a00 */
[----:B0-----:R-:W-:Y:S01]  /*4630*/  LEA R4, R3, R9, 0x3 ;  /* 0x0000000903047211 */ /* 0x001fe200078e18ff */
[----:B---3--:R-:W-:Y:S02]  /*4640*/  IMAD.WIDE R26, R27, 0x8, R10 ;  /* 0x000000081b1a7825 */ /* 0x008fe400078e020a */
[----:B------:R-:W0:Y:S04]  /*4650*/  LDS.64 R14, [R14] ;  /* 0x000000000e0e7984 */ /* 0x000e280000000a00 */
[----:B------:R-:W3:Y:S04]  /*4660*/  LDS.64 R12, [R12] ;  /* 0x000000000c0c7984 */ /* 0x000ee80000000a00 */
[----:B------:R-:W3:Y:S04]  /*4670*/  LDS.64 R8, [R9] ;  /* 0x0000000009087984 */ /* 0x000ee80000000a00 */
[----:B------:R-:W3:Y:S04]  /*4680*/  LDS.64 R4, [R4] ;  /* 0x0000000004047984 */ /* 0x000ee80000000a00 */
[----:B-1----:R1:W-:Y:S04]  /*4690*/  STG.E.64 desc[UR8][R22.64], R20 ;  /* 0x0000001416007986 */ /* 0x0023e8000c101b08 */
[----:B--2---:R2:W-:Y:S01]  /*46a0*/  STG.E.64 desc[UR8][R26.64], R18 ;  /* 0x000000121a007986 */ /* 0x0045e2000c101b08 */
[----:B-1----:R-:W-:-:S02]  /*46b0*/  IMAD.IADD R20, R3, 0x1, R28 ;  /* 0x0000000103147824 */ /* 0x002fc400078e021c */
[--C-:B------:R-:W-:Y:S02]  /*46c0*/  IMAD R23, R25, UR10, R24.reuse ;  /* 0x0000000a19177c24 */ /* 0x100fe4000f8e0218 */
[----:B------:R-:W-:Y:S01]  /*46d0*/  IMAD R29, R20, UR10, R24 ;  /* 0x0000000a141d7c24 */ /* 0x000fe2000f8e0218 */
[----:B--2---:R-:W-:-:S03]  /*46e0*/  IADD3 R18, PT, PT, R3, R25, RZ ;  /* 0x0000001903127210 */ /* 0x004fc60007ffe0ff */
[----:B------:R-:W-:Y:S01]  /*46f0*/  IMAD.WIDE R28, R29, 0x8, R10 ;  /* 0x000000081d1c7825 */ /* 0x000fe200078e020a */
[----:B------:R-:W-:-:S03]  /*4700*/  IADD3 R19, PT, PT, R3, R20, RZ ;  /* 0x0000001403137210 */ /* 0x000fc60007ffe0ff */
[----:B------:R-:W-:Y:S01]  /*4710*/  IMAD.IADD R22, R3, 0x1, R18 ;  /* 0x0000000103167824 */ /* 0x000fe200078e0212 */
[----:B----4-:R1:W-:Y:S01]  /*4720*/  STG.E.64 desc[UR8][R28.64], R6 ;  /* 0x000000061c007986 */ /* 0x0103e2000c101b08 */
[----:B------:R-:W-:Y:S02]  /*4730*/  IMAD R21, R19, UR10, R24 ;  /* 0x0000000a13157c24 */ /* 0x000fe4000f8e0218 */
[----:B------:R-:W-:Y:S02]  /*4740*/  IMAD.IADD R20, R3, 0x1, R22 ;  /* 0x0000000103147824 */ /* 0x000fe400078e0216 */
[--C-:B------:R-:W-:Y:S02]  /*4750*/  IMAD R25, R18, UR10, R24.reuse ;  /* 0x0000000a12197c24 */ /* 0x100fe4000f8e0218 */
[----:B------:R-:W-:Y:S02]  /*4760*/  IMAD R19, R22, UR10, R24 ;  /* 0x0000000a16137c24 */ /* 0x000fe4000f8e0218 */
[----:B------:R-:W-:-:S04]  /*4770*/  IMAD.WIDE R26, R21, 0x8, R10 ;  /* 0x00000008151a7825 */ /* 0x000fc800078e020a */
[----:B------:R-:W-:Y:S01]  /*4780*/  IMAD.WIDE R22, R23, 0x8, R10 ;  /* 0x0000000817167825 */ /* 0x000fe200078e020a */
[----:B-----5:R4:W-:Y:S03]  /*4790*/  STG.E.64 desc[UR8][R26.64], R16 ;  /* 0x000000101a007986 */ /* 0x0209e6000c101b08 */
[----:B-1----:R-:W-:Y:S01]  /*47a0*/  IMAD R7, R20, UR10, R24 ;  /* 0x0000000a14077c24 */ /* 0x002fe2000f8e0218 */
[----:B0-----:R4:W-:Y:S01]  /*47b0*/  STG.E.64 desc[UR8][R22.64], R14 ;  /* 0x0000000e16007986 */ /* 0x0019e2000c101b08 */
[----:B------:R-:W-:-:S04]  /*47c0*/  IMAD.WIDE R20, R25, 0x8, R10 ;  /* 0x0000000819147825 */ /* 0x000fc800078e020a */
[--C-:B------:R-:W-:Y:S01]  /*47d0*/  IMAD.WIDE R18, R19, 0x8, R10.reuse ;  /* 0x0000000813127825 */ /* 0x100fe200078e020a */
[----:B---3--:R4:W-:Y:S03]  /*47e0*/  STG.E.64 desc[UR8][R20.64], R12 ;  /* 0x0000000c14007986 */ /* 0x0089e6000c101b08 */
[----:B------:R-:W-:Y:S01]  /*47f0*/  IMAD.WIDE R10, R7, 0x8, R10 ;  /* 0x00000008070a7825 */ /* 0x000fe200078e020a */
[----:B------:R4:W-:Y:S04]  /*4800*/  STG.E.64 desc[UR8][R18.64], R8 ;  /* 0x0000000812007986 */ /* 0x0009e8000c101b08 */
[----:B------:R4:W-:Y:S02]  /*4810*/  STG.E.64 desc[UR8][R10.64], R4 ;  /* 0x000000040a007986 */ /* 0x0009e4000c101b08 */
.L_x_45:
[----:B------:R-:W-:-:S09]  /*4820*/  UISETP.NE.OR UP0, UPT, UR5, UR4, UP0 ;  /* 0x000000040500728c */ /* 0x000fd20008705670 */
[----:B------:R-:W-:Y:S05]  /*4830*/  BRA.U !UP0, `(.L_x_41) ;  /* 0x0000000108807547 */ /* 0x000fea000b800000 */
.L_x_42:
[----:B------:R-:W0:Y:S01]  /*4840*/  S2UR UR7, SR_CgaCtaId ;  /* 0x00000000000779c3 */ /* 0x000e220000008800 */
[----:B------:R-:W-:-:S07]  /*4850*/  UMOV UR6, 0x400 ;  /* 0x0000040000067882 */ /* 0x000fce0000000000 */
[----:B----4-:R-:W1:Y:S01]  /*4860*/  LDC.64 R4, c[0x0][0x398] ;  /* 0x0000e600ff047b82 */ /* 0x010e620000000a00 */
[----:B0-----:R-:W-:-:S12]  /*4870*/  ULEA UR6, UR7, UR6, 0x18 ;  /* 0x0000000607067291 */ /* 0x001fd8000f8ec0ff */
.L_x_46:
[----:B0-2---:R-:W-:Y:S01]  /*4880*/  IMAD R15, R3, UR5, RZ ;  /* 0x00000005030f7c24 */ /* 0x005fe2000f8e02ff */
[----:B------:R-:W-:-:S04]  /*4890*/  UIADD3 UR5, UPT, UPT, UR5, 0x4, URZ ;  /* 0x0000000405057890 */ /* 0x000fc8000fffe0ff */
[-C--:B------:R-:W-:Y:S01]  /*48a0*/  IADD3 R6, PT, PT, R0, R15.reuse, RZ ;  /* 0x0000000f00067210 */ /* 0x080fe20007ffe0ff */
[----:B------:R-:W-:Y:S01]  /*48b0*/  UISETP.NE.AND UP0, UPT, UR5, UR4, UPT ;  /* 0x000000040500728c */ /* 0x000fe2000bf05270 */
[----:B------:R-:W-:Y:S01]  /*48c0*/  IADD3 R14, PT, PT, R3, R15, RZ ;  /* 0x0000000f030e7210 */ /* 0x000fe20007ffe0ff */
[----:B------:R-:W-:Y:S01]  /*48d0*/  IMAD R15, R15, UR10, R24 ;  /* 0x0000000a0f0f7c24 */ /* 0x000fe2000f8e0218 */
[----:B------:R-:W-:-:S03]  /*48e0*/  LEA R12, R6, UR6, 0x3 ;  /* 0x00000006060c7c11 */ /* 0x000fc6000f8e18ff */
[C---:B------:R-:W-:Y:S02]  /*48f0*/  IMAD.IADD R16, R3.reuse, 0x1, R14 ;  /* 0x0000000103107824 */ /* 0x040fe400078e020e */
[C---:B------:R-:W-:Y:S02]  /*4900*/  IMAD R10, R3.reuse, 0x8, R12 ;  /* 0x00000008030a7824 */ /* 0x040fe400078e020c */
[----:B------:R-:W0:Y:S01]  /*4910*/  LDS.64 R12, [R12] ;  /* 0x000000000c0c7984 */ /* 0x000e220000000a00 */
[C---:B------:R-:W-:Y:S01]  /*4920*/  IADD3 R21, PT, PT, R3.reuse, R16, RZ ;  /* 0x0000001003157210 */ /* 0x040fe20007ffe0ff */
[--C-:B------:R-:W-:Y:S01]  /*4930*/  IMAD R17, R14, UR10, R24.reuse ;  /* 0x0000000a0e117c24 */ /* 0x100fe2000f8e0218 */
[----:B------:R-:W-:Y:S01]  /*4940*/  LEA R8, R3, R10, 0x3 ;  /* 0x0000000a03087211 */ /* 0x000fe200078e18ff */
[--C-:B------:R-:W-:Y:S01]  /*4950*/  IMAD R19, R16, UR10, R24.reuse ;  /* 0x0000000a10137c24 */ /* 0x100fe2000f8e0218 */
[----:B------:R-:W2:Y:S01]  /*4960*/  LDS.64 R10, [R10] ;  /* 0x000000000a0a7984 */ /* 0x000ea20000000a00 */
[----:B------:R-:W-:-:S02]  /*4970*/  IMAD R21, R21, UR10, R24 ;  /* 0x0000000a15157c24 */ /* 0x000fc4000f8e0218 */
[----:B------:R-:W-:Y:S02]  /*4980*/  IMAD R6, R3, 0x8, R8 ;  /* 0x0000000803067824 */ /* 0x000fe400078e0208 */
[----:B------:R-:W3:Y:S01]  /*4990*/  LDS.64 R8, [R8] ;  /* 0x0000000008087984 */ /* 0x000ee20000000a00 */
[----:B-1----:R-:W-:-:S03]  /*49a0*/  IMAD.WIDE R14, R15, 0x8, R4 ;  /* 0x000000080f0e7825 */ /* 0x002fc600078e0204 */
[----:B------:R-:W1:Y:S01]  /*49b0*/  LDS.64 R6, [R6] ;  /* 0x0000000006067984 */ /* 0x000e620000000a00 */
[----:B------:R-:W-:-:S04]  /*49c0*/  IMAD.WIDE R16, R17, 0x8, R4 ;  /* 0x0000000811107825 */ /* 0x000fc800078e0204 */
[----:B------:R-:W-:-:S04]  /*49d0*/  IMAD.WIDE R18, R19, 0x8, R4 ;  /* 0x0000000813127825 */ /* 0x000fc800078e0204 */
[----:B------:R-:W-:Y:S01]  /*49e0*/  IMAD.WIDE R20, R21, 0x8, R4 ;  /* 0x0000000815147825 */ /* 0x000fe200078e0204 */
[----:B0-----:R0:W-:Y:S04]  /*49f0*/  STG.E.64 desc[UR8][R14.64], R12 ;  /* 0x0000000c0e007986 */ /* 0x0011e8000c101b08 */
[----:B--2---:R0:W-:Y:S04]  /*4a00*/  STG.E.64 desc[UR8][R16.64], R10 ;  /* 0x0000000a10007986 */ /* 0x0041e8000c101b08 */
[----:B---3--:R0:W-:Y:S04]  /*4a10*/  STG.E.64 desc[UR8][R18.64], R8 ;  /* 0x0000000812007986 */ /* 0x0081e8000c101b08 */
[----:B-1----:R0:W-:Y:S01]  /*4a20*/  STG.E.64 desc[UR8][R20.64], R6 ;  /* 0x0000000614007986 */ /* 0x0021e2000c101b08 */
[----:B------:R-:W-:Y:S05]  /*4a30*/  BRA.U UP0, `(.L_x_46) ;  /* 0xfffffffd00907547 */ /* 0x000fea000b83ffff */
.L_x_41:
[----:B------:R-:W-:-:S09]  /*4a40*/  UISETP.NE.AND UP0, UPT, UR14, URZ, UPT ;  /* 0x000000ff0e00728c */ /* 0x000fd2000bf05270 */
[----:B------:R-:W-:Y:S05]  /*4a50*/  BRA.U !UP0, `(.L_x_40) ;  /* 0x0000000108407547 */ /* 0x000fea000b800000 */
[----:B------:R-:W1:Y:S01]  /*4a60*/  S2UR UR6, SR_CgaCtaId ;  /* 0x00000000000679c3 */ /* 0x000e620000008800 */
[----:B------:R-:W-:-:S07]  /*4a70*/  UMOV UR5, 0x400 ;  /* 0x0000040000057882 */ /* 0x000fce0000000000 */
[----:B0-2-4-:R-:W0:Y:S01]  /*4a80*/  LDC.64 R8, c[0x0][0x398] ;  /* 0x0000e600ff087b82 */ /* 0x015e220000000a00 */
[----:B-1----:R-:W-:-:S03]  /*4a90*/  ULEA UR6, UR6, UR5, 0x18 ;  /* 0x0000000506067291 */ /* 0x002fc6000f8ec0ff */
[----:B------:R-:W-:-:S09]  /*4aa0*/  UMOV UR5, URZ ;  /* 0x000000ff00057c82 */ /* 0x000fd20008000000 */
.L_x_47:
[----:B0-----:R-:W-:Y:S01]  /*4ab0*/  IMAD R7, R3, UR4, RZ ;  /* 0x0000000403077c24 */ /* 0x001fe2000f8e02ff */
[----:B------:R-:W-:Y:S02]  /*4ac0*/  UIADD3 UR5, UPT, UPT, UR5, 0x1, URZ ;  /* 0x0000000105057890 */ /* 0x000fe4000fffe0ff */
[----:B------:R-:W-:Y:S01]  /*4ad0*/  UIADD3 UR4, UPT, UPT, UR4, 0x1, URZ ;  /* 0x0000000104047890 */ /* 0x000fe2000fffe0ff */
[----:B------:R-:W-:Y:S01]  /*4ae0*/  IMAD.IADD R4, R0, 0x1, R7 ;  /* 0x0000000100047824 */ /* 0x000fe200078e0207 */
[----:B------:R-:W-:Y:S01]  /*4af0*/  UISETP.NE.AND UP0, UPT, UR5, UR14, UPT ;  /* 0x0000000e0500728c */ /* 0x000fe2000bf05270 */
[----:B------:R-:W-:-:S03]  /*4b00*/  IMAD R7, R7, UR10, R24 ;  /* 0x0000000a07077c24 */ /* 0x000fc6000f8e0218 */
[----:B------:R-:W-:Y:S01]  /*4b10*/  LEA R4, R4, UR6, 0x3 ;  /* 0x0000000604047c11 */ /* 0x000fe2000f8e18ff */
[----:B0-----:R-:W-:-:S05]  /*4b20*/  IMAD.WIDE R6, R7, 0x8, R8 ;  /* 0x0000000807067825 */ /* 0x001fca00078e0208 */
[----:B------:R-:W0:Y:S04]  /*4b30*/  LDS.64 R4, [R4] ;  /* 0x0000000004047984 */ /* 0x000e280000000a00 */
[----:B0-----:R0:W-:Y:S01]  /*4b40*/  STG.E.64 desc[UR8][R6.64], R4 ;  /* 0x0000000406007986 */ /* 0x0011e2000c101b08 */
[----:B------:R-:W-:Y:S05]  /*4b50*/  BRA.U UP0, `(.L_x_47) ;  /* 0xfffffffd00d47547 */ /* 0x000fea000b83ffff */
.L_x_40:
[----:B------:R-:W-:Y:S06]  /*4b60*/  BAR.SYNC.DEFER_BLOCKING 0x0 ;  /* 0x0000000000007b1d */ /* 0x000fec0000010000 */
[----:B------:R-:W-:Y:S05]  /*4b70*/  BRA.U !UP1, `(.L_x_48) ;  /* 0x0000000d09b47547 */ /* 0x000fea000b800000 */
[----:B------:R-:W-:Y:S01]  /*4b80*/  UISETP.GE.U32.AND UP0, UPT, UR12, 0x4, UPT ;  /* 0x000000040c00788c */ /* 0x000fe2000bf06070 */
[----:B------:R-:W-:Y:S01]  /*4b90*/  IMAD R0, R3, UR11, R2 ;  /* 0x0000000b03007c24 */ /* 0x000fe2000f8e0202 */
[----:B------:R-:W-:Y:S01]  /*4ba0*/  ULOP3.LUT UR15, UR12, 0x3, URZ, 0xc0, !UPT ;  /* 0x000000030c0f7892 */ /* 0x000fe2000f8ec0ff */
[----:B------:R-:W-:-:S06]  /*4bb0*/  UMOV UR4, URZ ;  /* 0x000000ff00047c82 */ /* 0x000fcc0008000000 */
[----:B------:R-:W-:Y:S05]  /*4bc0*/  BRA.U !UP0, `(.L_x_49) ;  /* 0x0000000d08587547 */ /* 0x000fea000b800000 */
        /* <DEDUP_REMOVED lines=8> */
[----:B------:R-:W5:Y:S01]  /*4c50*/  S2UR UR7, SR_CgaCtaId ;  /* 0x00000000000779c3 */ /* 0x000f620000008800 */
[----:B------:R-:W-:Y:S01]  /*4c60*/  UMOV UR6, 0x400 ;  /* 0x0000040000067882 */ /* 0x000fe20000000000 */
[----:B------:R-:W-:Y:S02]  /*4c70*/  UIADD3 UR14, UPT, UPT, UR4, -0xc, URZ ;  /* 0xfffffff4040e7890 */ /* 0x000fe4000fffe0ff */
[----:B------:R-:W-:-:S04]  /*4c80*/  UPLOP3.LUT UP0, UPT, UPT, UPT, UPT, 0x40, 0x4 ;  /* 0x000000000004789c */ /* 0x000fc80003f0e870 */
[----:B012---:R-:W0:Y:S01]  /*4c90*/  LDC.64 R6, c[0x0][0x398] ;  /* 0x0000e600ff067b82 */ /* 0x007e220000000a00 */
[----:B-----5:R-:W-:-:S12]  /*4ca0*/  ULEA UR6, UR7, UR6, 0x18 ;  /* 0x0000000607067291 */ /* 0x020fd8000f8ec0ff */
.L_x_52:
[----:B0---4-:R-:W-:Y:S01]  /*4cb0*/  IMAD R5, R3, UR5, RZ ;  /* 0x0000000503057c24 */ /* 0x011fe2000f8e02ff */
[----:B------:R-:W-:-:S03]  /*4cc0*/  UIADD3 UR7, UPT, UPT, UR5, 0x4, URZ ;  /* 0x0000000405077890 */ /* 0x000fc6000fffe0ff */
[----:B---3--:R-:W-:Y:S01]  /*4cd0*/  IMAD R13, R5, UR10, R0 ;  /* 0x0000000a050d7c24 */ /* 0x008fe2000f8e0200 */
[C---:B------:R-:W-:Y:S02]  /*4ce0*/  IADD3 R4, PT, PT, R3.reuse, R5, RZ ;  /* 0x0000000503047210 */ /* 0x040fe40007ffe0ff */
[----:B------:R-:W-:Y:S02]  /*4cf0*/  IMAD R23, R3, UR7, RZ ;  /* 0x0000000703177c24 */ /* 0x000fe4000f8e02ff */
[----:B0-----:R-:W-:-:S04]  /*4d00*/  IMAD.WIDE R12, R13, 0x8, R6 ;  /* 0x000000080d0c7825 */ /* 0x001fc800078e0206 */
[C---:B------:R-:W-:Y:S02]  /*4d10*/  IMAD.IADD R8, R3.reuse, 0x1, R4 ;  /* 0x0000000103087824 */ /* 0x040fe400078e0204 */
[--C-:B------:R-:W-:Y:S01]  /*4d20*/  IMAD R15, R4, UR10, R0.reuse ;  /* 0x0000000a040f7c24 */ /* 0x100fe2000f8e0200 */
[----:B------:R-:W2:Y:S01]  /*4d30*/  LDG.E.64 R12, desc[UR8][R12.64] ;  /* 0x000000080c0c7981 */ /* 0x000ea2000c1e1b00 */
[C---:B------:R-:W-:Y:S01]  /*4d40*/  IMAD.IADD R4, R3.reuse, 0x1, R23 ;  /* 0x0000000103047824 */ /* 0x040fe200078e0217 */
[C---:B------:R-:W-:Y:S01]  /*4d50*/  IADD3 R11, PT, PT, R3.reuse, R8, RZ ;  /* 0x00000008030b7210 */ /* 0x040fe20007ffe0ff */
[--C-:B------:R-:W-:Y:S02]  /*4d60*/  IMAD R17, R8, UR10, R0.reuse ;  /* 0x0000000a08117c24 */ /* 0x100fe4000f8e0200 */
[--C-:B------:R-:W-:Y:S01]  /*4d70*/  IMAD R21, R4, UR10, R0.reuse ;  /* 0x0000000a04157c24 */ /* 0x100fe2000f8e0200 */
[----:B------:R-:W-:Y:S01]  /*4d80*/  IADD3 R4, PT, PT, R3, R4, RZ ;  /* 0x0000000403047210 */ /* 0x000fe20007ffe0ff */
[----:B------:R-:W-:-:S02]  /*4d90*/  IMAD R11, R11, UR10, R0 ;  /* 0x0000000a0b0b7c24 */ /* 0x000fc4000f8e0200 */
[----:B------:R-:W-:Y:S02]  /*4da0*/  IMAD R9, R23, UR10, R0 ;  /* 0x0000000a17097c24 */ /* 0x000fe4000f8e0200 */
[----:B------:R-:W-:-:S04]  /*4db0*/  IMAD.WIDE R14, R15, 0x8, R6 ;  /* 0x000000080f0e7825 */ /* 0x000fc800078e0206 */
[--C-:B------:R-:W-:Y:S02]  /*4dc0*/  IMAD.WIDE R16, R17, 0x8, R6.reuse ;  /* 0x0000000811107825 */ /* 0x100fe400078e0206 */
[----:B------:R-:W3:Y:S02]  /*4dd0*/  LDG.E.64 R14, desc[UR8][R14.64] ;  /* 0x000000080e0e7981 */ /* 0x000ee4000c1e1b00 */
[--C-:B------:R-:W-:Y:S02]  /*4de0*/  IMAD.WIDE R18, R11, 0x8, R6.reuse ;  /* 0x000000080b127825 */ /* 0x100fe400078e0206 */
[----:B------:R-:W4:Y:S02]  /*4df0*/  LDG.E.64 R16, desc[UR8][R16.64] ;  /* 0x0000000810107981 */ /* 0x000f24000c1e1b00 */
[----:B------:R-:W-:Y:S02]  /*4e00*/  IMAD.WIDE R8, R9, 0x8, R6 ;  /* 0x0000000809087825 */ /* 0x000fe400078e0206 */
[----:B------:R-:W5:Y:S02]  /*4e10*/  LDG.E.64 R18, desc[UR8][R18.64] ;  /* 0x0000000812127981 */ /* 0x000f64000c1e1b00 */
[----:B------:R-:W-:-:S02]  /*4e20*/  IMAD R25, R4, UR10, R0 ;  /* 0x0000000a04197c24 */ /* 0x000fc4000f8e0200 */
[--C-:B------:R-:W-:Y:S01]  /*4e30*/  IMAD.WIDE R10, R21, 0x8, R6.reuse ;  /* 0x00000008150a7825 */ /* 0x100fe200078e0206 */
[----:B------:R-:W5:Y:S03]  /*4e40*/  LDG.E.64 R8, desc[UR8][R8.64] ;  /* 0x0000000808087981 */ /* 0x000f66000c1e1b00 */
[----:B------:R-:W-:Y:S02]  /*4e50*/  IMAD.WIDE R20, R25, 0x8, R6 ;  /* 0x0000000819147825 */ /* 0x000fe400078e0206 */
[----:B------:R-:W5:Y:S04]  /*4e60*/  LDG.E.64 R10, desc[UR8][R10.64] ;  /* 0x000000080a0a7981 */ /* 0x000f68000c1e1b00 */
[----:B------:R-:W5:Y:S01]  /*4e70*/  LDG.E.64 R20, desc[UR8][R20.64] ;  /* 0x0000000814147981 */ /* 0x000f62000c1e1b00 */
[----:B------:R-:W-:-:S05]  /*4e80*/  IMAD.IADD R5, R2, 0x1, R5 ;  /* 0x0000000102057824 */ /* 0x000fca00078e0205 */
[----:B------:R-:W-:Y:S01]  /*4e90*/  LEA R5, R5, UR6, 0x3 ;  /* 0x0000000605057c11 */ /* 0x000fe2000f8e18ff */
[----:B------:R-:W-:Y:S01]  /*4ea0*/  IMAD.IADD R24, R2, 0x1, R23 ;  /* 0x0000000102187824 */ /* 0x000fe200078e0217 */
[----:B------:R-:W-:Y:S02]  /*4eb0*/  UIADD3 UR7, UPT, UPT, UR5, 0x8, URZ ;  /* 0x0000000805077890 */ /* 0x000fe4000fffe0ff */
[----:B------:R-:W-:Y:S01]  /*4ec0*/  LEA R22, R3, R5, 0x3 ;  /* 0x0000000503167211 */ /* 0x000fe200078e18ff */
[----:B------:R-:W-:-:S03]  /*4ed0*/  UIADD3 UR13, UPT, UPT, UR5, 0xc, URZ ;  /* 0x0000000c050d7890 */ /* 0x000fc6000fffe0ff */
[C---:B------:R-:W-:Y:S01]  /*4ee0*/  LEA R23, R3.reuse, R22, 0x3 ;  /* 0x0000001603177211 */ /* 0x040fe200078e18ff */
[C---:B------:R-:W-:Y:S01]  /*4ef0*/  IMAD R27, R3.reuse, UR7, RZ ;  /* 0x00000007031b7c24 */ /* 0x040fe2000f8e02ff */
[----:B------:R-:W-:Y:S01]  /*4f00*/  LEA R24, R24, UR6, 0x3 ;  /* 0x0000000618187c11 */ /* 0x000fe2000f8e18ff */
[C---:B------:R-:W-:Y:S02]  /*4f10*/  IMAD.IADD R29, R3.reuse, 0x1, R4 ;  /* 0x00000001031d7824 */ /* 0x040fe400078e0204 */
[C---:B------:R-:W-:Y:S01]  /*4f20*/  IMAD R25, R3.reuse, 0x8, R23 ;  /* 0x0000000803197824 */ /* 0x040fe200078e0217 */
[----:B------:R-:W-:Y:S01]  /*4f30*/  LEA R26, R3, R24, 0x3 ;  /* 0x00000018031a7211 */ /* 0x000fe200078e18ff */
[----:B------:R-:W-:-:S03]  /*4f40*/  IMAD R29, R29, UR10, R0 ;  /* 0x0000000a1d1d7c24 */ /* 0x000fc6000f8e0200 */
[C---:B------:R-:W-:Y:S01]  /*4f50*/  LEA R4, R3.reuse, R26, 0x3 ;  /* 0x0000001a03047211 */ /* 0x040fe200078e18ff */
[----:B--2---:R0:W-:Y:S02]  /*4f60*/  STS.64 [R5], R12 ;  /* 0x0000000c05007388 */ /* 0x0041e40000000a00 */
[C---:B0-----:R-:W-:Y:S02]  /*4f70*/  IMAD R5, R3.reuse, UR13, RZ ;  /* 0x0000000d03057c24 */ /* 0x041fe4000f8e02ff */
[C---:B------:R-:W-:Y:S01]  /*4f80*/  IMAD.IADD R12, R3.reuse, 0x1, R27 ;  /* 0x00000001030c7824 */ /* 0x040fe200078e021b */
[----:B---3--:R0:W-:Y:S04]  /*4f90*/  STS.64 [R22], R14 ;  /* 0x0000000e16007388 */ /* 0x0081e80000000a00 */
[----:B----4-:R1:W-:Y:S04]  /*4fa0*/  STS.64 [R23], R16 ;  /* 0x0000001017007388 */ /* 0x0103e80000000a00 */
[----:B-----5:R2:W-:Y:S01]  /*4fb0*/  STS.64 [R25], R18 ;  /* 0x0000001219007388 */ /* 0x0205e20000000a00 */
[----:B0-----:R-:W-:-:S03]  /*4fc0*/  IADD3 R14, PT, PT, R3, R5, RZ ;  /* 0x00000005030e7210 */ /* 0x001fc60007ffe0ff */
[----:B------:R0:W-:Y:S01]  /*4fd0*/  STS.64 [R24], R8 ;  /* 0x0000000818007388 */ /* 0x0001e20000000a00 */
[----:B-1----:R-:W-:-:S04]  /*4fe0*/  IMAD.WIDE R22, R29, 0x8, R6 ;  /* 0x000000081d167825 */ /* 0x002fc800078e0206 */
[--C-:B--2---:R-:W-:Y:S01]  /*4ff0*/  IMAD R19, R27, UR10, R0.reuse ;  /* 0x0000000a1b137c24 */ /* 0x104fe2000f8e0200 */
[----:B------:R-:W-:Y:S01]  /*5000*/  STS.64 [R26], R10 ;  /* 0x0000000a1a007388 */ /* 0x000fe20000000a00 */
[--C-:B------:R-:W-:Y:S02]  /*5010*/  IMAD R13, R14, UR10, R0.reuse ;  /* 0x0000000a0e0d7c24 */ /* 0x100fe4000f8e0200 */
[----:B0-----:R-:W-:Y:S01]  /*5020*/  IMAD R9, R12, UR10, R0 ;  /* 0x0000000a0c097c24 */ /* 0x001fe2000f8e0200 */
[----:B------:R-:W2:Y:S01]  /*5030*/  LDG.E.64 R22, desc[UR8][R22.64] ;  /* 0x0000000816167981 */ /* 0x000ea2000c1e1b00 */
[C---:B------:R-:W-:Y:S01]  /*5040*/  IMAD.IADD R12, R3.reuse, 0x1, R12 ;  /* 0x00000001030c7824 */ /* 0x040fe200078e020c */
[----:B------:R-:W-:Y:S01]  /*5050*/  IADD3 R14, PT, PT, R3, R14, RZ ;  /* 0x0000000e030e7210 */ /* 0x000fe20007ffe0ff */
[----:B------:R-:W-:Y:S01]  /*5060*/  IMAD.WIDE R18, R19, 0x8, R6 ;  /* 0x0000000813127825 */ /* 0x000fe200078e0206 */
[----:B------:R0:W-:Y:S02]  /*5070*/  STS.64 [R4], R20 ;  /* 0x0000001404007388 */ /* 0x0001e40000000a00 */
[----:B------:R-:W-:Y:S01]  /*5080*/  IADD3 R25, PT, PT, R3, R14, RZ ;  /* 0x0000000e03197210 */ /* 0x000fe20007ffe0ff */
[----:B------:R-:W-:-:S02]  /*5090*/  IMAD R15, R12, UR10, R0 ;  /* 0x0000000a0c0f7c24 */ /* 0x000fc4000f8e0200 */
[----:B------:R-:W3:Y:S01]  /*50a0*/  LDG.E.64 R18, desc[UR8][R18.64] ;  /* 0x0000000812127981 */ /* 0x000ee2000c1e1b00 */
[----:B------:R-:W-:Y:S02]  /*50b0*/  IMAD R17, R5, UR10, R0 ;  /* 0x0000000a05117c24 */ /* 0x000fe4000f8e0200 */
[----:B0-----:R-:W-:Y:S02]  /*50c0*/  IMAD.IADD R21, R3, 0x1, R12 ;  /* 0x0000000103157824 */ /* 0x001fe400078e020c */
[----:B------:R-:W-:-:S04]  /*50d0*/  IMAD.WIDE R10, R9, 0x8, R6 ;  /* 0x00000008090a7825 */ /* 0x000fc800078e0206 */
[--C-:B------:R-:W-:Y:S02]  /*50e0*/  IMAD R21, R21, UR10, R0.reuse ;  /* 0x0000000a15157c24 */ /* 0x100fe4000f8e0200 */
[----:B------:R-:W-:Y:S01]  /*50f0*/  IMAD R9, R14, UR10, R0 ;  /* 0x0000000a0e097c24 */ /* 0x000fe2000f8e0200 */
[----:B------:R-:W4:Y:S01]  /*5100*/  LDG.E.64 R10, desc[UR8][R10.64] ;  /* 0x000000080a0a7981 */ /* 0x000f22000c1e1b00 */
[----:B------:R-:W-:-:S04]  /*5110*/  IMAD.WIDE R14, R15, 0x8, R6 ;  /* 0x000000080f0e7825 */ /* 0x000fc800078e0206 */
[----:B------:R-:W-:Y:S02]  /*5120*/  IMAD.WIDE R20, R21, 0x8, R6 ;  /* 0x0000000815147825 */ /* 0x000fe400078e0206 */
[----:B------:R-:W5:Y:S02]  /*5130*/  LDG.E.64 R14, desc[UR8][R14.64] ;  /* 0x000000080e0e7981 */ /* 0x000f64000c1e1b00 */
[----:B------:R-:W-:Y:S02]  /*5140*/  IMAD R25, R25, UR10, R0 ;  /* 0x0000000a19197c24 */ /* 0x000fe4000f8e0200 */
[--C-:B------:R-:W-:Y:S01]  /*5150*/  IMAD.WIDE R16, R17, 0x8, R6.reuse ;  /* 0x0000000811107825 */ /* 0x100fe200078e0206 */
[----:B------:R-:W5:Y:S03]  /*5160*/  LDG.E.64 R20, desc[UR8][R20.64] ;  /* 0x0000000814147981 */ /* 0x000f66000c1e1b00 */
[----:B------:R-:W-:-:S02]  /*5170*/  IMAD.WIDE R12, R13, 0x8, R6 ;  /* 0x000000080d0c7825 */ /* 0x000fc400078e0206 */
[----:B------:R-:W5:Y:S02]  /*5180*/  LDG.E.64 R16, desc[UR8][R16.64] ;  /* 0x0000000810107981 */ /* 0x000f64000c1e1b00 */
[--C-:B------:R-:W-:Y:S02]  /*5190*/  IMAD.WIDE R8, R9, 0x8, R6.reuse ;  /* 0x0000000809087825 */ /* 0x100fe400078e0206 */
[----:B------:R-:W5:Y:S02]  /*51a0*/  LDG.E.64 R12, desc[UR8][R12.64] ;  /* 0x000000080c0c7981 */ /* 0x000f64000c1e1b00 */
[----:B------:R-:W-:Y:S02]  /*51b0*/  IMAD.WIDE R24, R25, 0x8, R6 ;  /* 0x0000000819187825 */ /* 0x000fe400078e0206 */
[----:B------:R-:W5:Y:S04]  /*51c0*/  LDG.E.64 R8, desc[UR8][R8.64] ;  /* 0x0000000808087981 */ /* 0x000f68000c1e1b00 */
[----:B------:R-:W5:Y:S01]  /*51d0*/  LDG.E.64 R24, desc[UR8][R24.64] ;  /* 0x0000000818187981 */ /* 0x000f62000c1e1b00 */
[C---:B------:R-:W-:Y:S01]  /*51e0*/  IADD3 R27, PT, PT, R2.reuse, R27, RZ ;  /* 0x0000001b021b7210 */ /* 0x040fe20007ffe0ff */
[----:B------:R-:W-:-:S02]  /*51f0*/  IMAD.IADD R5, R2, 0x1, R5 ;  /* 0x0000000102057824 */ /* 0x000fc400078e0205 */
[----:B------:R-:W-:Y:S01]  /*5200*/  IMAD R29, R3, 0x8, R4 ;  /* 0x00000008031d7824 */ /* 0x000fe200078e0204 */
[----:B------:R-:W-:Y:S02]  /*5210*/  LEA R27, R27, UR6, 0x3 ;  /* 0x000000061b1b7c11 */ /* 0x000fe4000f8e18ff */
[----:B------:R-:W-:Y:S02]  /*5220*/  LEA R28, R5, UR6, 0x3 ;  /* 0x00000006051c7c11 */ /* 0x000fe4000f8e18ff */
[----:B------:R-:W-:-:S04]  /*5230*/  LEA R4, R3, R27, 0x3 ;  /* 0x0000001b03047211 */ /* 0x000fc800078e18ff */
[----:B------:R-:W-:-:S04]  /*5240*/  LEA R5, R3, R4, 0x3 ;  /* 0x0000000403057211 */ /* 0x000fc800078e18ff */
[----:B------:R-:W-:Y:S01]  /*5250*/  LEA R26, R3, R5, 0x3 ;  /* 0x00000005031a7211 */ /* 0x000fe200078e18ff */
[----:B------:R-:W-:-:S04]  /*5260*/  UIADD3 UR5, UPT, UPT, UR5, 0x10, URZ ;  /* 0x0000001005057890 */ /* 0x000fc8000fffe0ff */
[----:B------:R-:W-:Y:S01]  /*5270*/  UISETP.GE.AND UP1, UPT, UR5, UR14, UPT ;  /* 0x0000000e0500728c */ /* 0x000fe2000bf26270 */
[----:B--2---:R-:W-:Y:S04]  /*5280*/  STS.64 [R29], R22 ;  /* 0x000000161d007388 */ /* 0x004fe80000000a00 */
[----:B---3--:R0:W-:Y:S02]  /*5290*/  STS.64 [R27], R18 ;  /* 0x000000121b007388 */ /* 0x0081e40000000a00 */
[----:B0-----:R-:W-:-:S04]  /*52a0*/  IMAD R18, R3, 0x8, R28 ;  /* 0x0000000803127824 */ /* 0x001fc800078e021c */
[C---:B------:R-:W-:Y:S01]  /*52b0*/  IMAD R19, R3.reuse, 0x8, R18 ;  /* 0x0000000803137824 */ /* 0x040fe200078e0212 */
[----:B----4-:R0:W-:Y:S03]  /*52c0*/  STS.64 [R4], R10 ;  /* 0x0000000a04007388 */ /* 0x0101e60000000a00 */
[----:B------:R-:W-:Y:S01]  /*52d0*/  IMAD R23, R3, 0x8, R19 ;  /* 0x0000000803177824 */ /* 0x000fe200078e0213 */
[----:B-----5:R0:W-:Y:S04]  /*52e0*/  STS.64 [R5], R14 ;  /* 0x0000000e05007388 */ /* 0x0201e80000000a00 */
[----:B------:R0:W-:Y:S04]  /*52f0*/  STS.64 [R26], R20 ;  /* 0x000000141a007388 */ /* 0x0001e80000000a00 */
[----:B------:R0:W-:Y:S04]  /*5300*/  STS.64 [R28], R16 ;  /* 0x000000101c007388 */ /* 0x0001e80000000a00 */
[----:B------:R0:W-:Y:S04]  /*5310*/  STS.64 [R18], R12 ;  /* 0x0000000c12007388 */ /* 0x0001e80000000a00 */
[----:B------:R0:W-:Y:S04]  /*5320*/  STS.64 [R19], R8 ;  /* 0x0000000813007388 */ /* 0x0001e80000000a00 */
[----:B------:R0:W-:Y:S01]  /*5330*/  STS.64 [R23], R24 ;  /* 0x0000001817007388 */ /* 0x0001e20000000a00 */
[----:B------:R-:W-:Y:S05]  /*5340*/  BRA.U !UP1, `(.L_x_52) ;  /* 0xfffffff909587547 */ /* 0x000fea000b83ffff */
.L_x_51:
[----:B------:R-:W-:-:S04]  /*5350*/  UIADD3 UR6, UPT, UPT, UR4, -UR5, URZ ;  /* 0x8000000504067290 */ /* 0x000fc8000fffe0ff */
[----:B------:R-:W-:-:S09]  /*5360*/  UISETP.GT.AND UP1, UPT, UR6, 0x4, UPT ;  /* 0x000000040600788c */ /* 0x000fd2000bf24270 */
[----:B------:R-:W-:Y:S05]  /*5370*/  BRA.U !UP1, `(.L_x_53) ;  /* 0x0000000109e47547 */ /* 0x000fea000b800000 */
[----:B012---:R-:W0:Y:S01]  /*5380*/  LDC.64 R6, c[0x0][0x398] ;  /* 0x0000e600ff067b82 */ /* 0x007e220000000a00 */
[----:B------:R-:W-:Y:S02]  /*5390*/  UIADD3 UR6, UPT, UPT, UR5, 0x4, URZ ;  /* 0x0000000405067890 */ /* 0x000fe4000fffe0ff */
[----:B----4-:R-:W-:-:S04]  /*53a0*/  IMAD R21, R3, UR5, RZ ;  /* 0x0000000503157c24 */ /* 0x010fc8000f8e02ff */
[----:B---3--:R-:W-:Y:S01]  /*53b0*/  IMAD R11, R21, UR10, R0 ;  /* 0x0000000a150b7c24 */ /* 0x008fe2000f8e0200 */
[C---:B------:R-:W-:Y:S01]  /*53c0*/  IADD3 R4, PT, PT, R3.reuse, R21, RZ ;  /* 0x0000001503047210 */ /* 0x040fe20007ffe0ff */
[----:B------:R-:W-:-:S04]  /*53d0*/  IMAD R23, R3, UR6, RZ ;  /* 0x0000000603177c24 */ /* 0x000fc8000f8e02ff */
[C---:B------:R-:W-:Y:S02]  /*53e0*/  IMAD.IADD R8, R3.reuse, 0x1, R4 ;  /* 0x0000000103087824 */ /* 0x040fe400078e0204 */
[--C-:B------:R-:W-:Y:S01]  /*53f0*/  IMAD R5, R4, UR10, R0.reuse ;  /* 0x0000000a04057c24 */ /* 0x100fe2000f8e0200 */
[C---:B------:R-:W-:Y:S01]  /*5400*/  IADD3 R4, PT, PT, R3.reuse, R23, RZ ;  /* 0x0000001703047210 */ /* 0x040fe20007ffe0ff */
[----:B------:R-:W-:Y:S02]  /*5410*/  IMAD R9, R8, UR10, R0 ;  /* 0x0000000a08097c24 */ /* 0x000fe4000f8e0200 */
[C---:B------:R-:W-:Y:S01]  /*5420*/  IMAD.IADD R13, R3.reuse, 0x1, R8 ;  /* 0x00000001030d7824 */ /* 0x040fe200078e0208 */
[----:B------:R-:W-:Y:S01]  /*5430*/  IADD3 R8, PT, PT, R3, R4, RZ ;  /* 0x0000000403087210 */ /* 0x000fe20007ffe0ff */
[--C-:B------:R-:W-:Y:S02]  /*5440*/  IMAD R19, R23, UR10, R0.reuse ;  /* 0x0000000a17137c24 */ /* 0x100fe4000f8e0200 */
[----:B------:R-:W-:-:S02]  /*5450*/  IMAD R13, R13, UR10, R0 ;  /* 0x0000000a0d0d7c24 */ /* 0x000fc4000f8e0200 */
[----:B------:R-:W-:Y:S02]  /*5460*/  IMAD.IADD R25, R3, 0x1, R8 ;  /* 0x0000000103197824 */ /* 0x000fe400078e0208 */
[----:B0-----:R-:W-:-:S04]  /*5470*/  IMAD.WIDE R10, R11, 0x8, R6 ;  /* 0x000000080b0a7825 */ /* 0x001fc800078e0206 */
[----:B------:R-:W-:Y:S02]  /*5480*/  IMAD R17, R4, UR10, R0 ;  /* 0x0000000a04117c24 */ /* 0x000fe4000f8e0200 */
[----:B------:R-:W-:Y:S01]  /*5490*/  IMAD.WIDE R4, R5, 0x8, R6 ;  /* 0x0000000805047825 */ /* 0x000fe200078e0206 */
[----:B------:R-:W2:Y:S03]  /*54a0*/  LDG.E.64 R10, desc[UR8][R10.64] ;  /* 0x000000080a0a7981 */ /* 0x000ea6000c1e1b00 */
[----:B------:R-:W-:Y:S02]  /*54b0*/  IMAD R15, R8, UR10, R0 ;  /* 0x0000000a080f7c24 */ /* 0x000fe4000f8e0200 */
[----:B------:R-:W-:Y:S01]  /*54c0*/  IMAD.WIDE R8, R9, 0x8, R6 ;  /* 0x0000000809087825 */ /* 0x000fe200078e0206 */
[----:B------:R-:W3:Y:S03]  /*54d0*/  LDG.E.64 R4, desc[UR8][R4.64] ;  /* 0x0000000804047981 */ /* 0x000ee6000c1e1b00 */
[----:B------:R-:W-:-:S02]  /*54e0*/  IMAD R25, R25, UR10, R0 ;  /* 0x0000000a19197c24 */ /* 0x000fc4000f8e0200 */
[--C-:B------:R-:W-:Y:S01]  /*54f0*/  IMAD.WIDE R12, R13, 0x8, R6.reuse ;  /* 0x000000080d0c7825 */ /* 0x100fe200078e0206 */
[----:B------:R-:W4:Y:S03]  /*5500*/  LDG.E.64 R8, desc[UR8][R8.64] ;  /* 0x0000000808087981 */ /* 0x000f26000c1e1b00 */
[--C-:B------:R-:W-:Y:S02]  /*5510*/  IMAD.WIDE R18, R19, 0x8, R6.reuse ;  /* 0x0000000813127825 */ /* 0x100fe400078e0206 */
[----:B------:R-:W5:Y:S02]  /*5520*/  LDG.E.64 R12, desc[UR8][R12.64] ;  /* 0x000000080c0c7981 */ /* 0x000f64000c1e1b00 */
[--C-:B------:R-:W-:Y:S02]  /*5530*/  IMAD.WIDE R16, R17, 0x8, R6.reuse ;  /* 0x0000000811107825 */ /* 0x100fe400078e0206 */
[----:B------:R-:W5:Y:S02]  /*5540*/  LDG.E.64 R18, desc[UR8][R18.64] ;  /* 0x0000000812127981 */ /* 0x000f64000c1e1b00 */
[----:B------:R-:W-:-:S02]  /*5550*/  IMAD.WIDE R14, R15, 0x8, R6 ;  /* 0x000000080f0e7825 */ /* 0x000fc400078e0206 */
[----:B------:R-:W5:Y:S02]  /*5560*/  LDG.E.64 R16, desc[UR8][R16.64] ;  /* 0x0000000810107981 */ /* 0x000f64000c1e1b00 */
[----:B------:R-:W-:Y:S02]  /*5570*/  IMAD.WIDE R6, R25, 0x8, R6 ;  /* 0x0000000819067825 */ /* 0x000fe400078e0206 */
[----:B------:R-:W5:Y:S04]  /*5580*/  LDG.E.64 R14, desc[UR8][R14.64] ;  /* 0x000000080e0e7981 */ /* 0x000f68000c1e1b00 */
[----:B------:R-:W5:Y:S01]  /*5590*/  LDG.E.64 R6, desc[UR8][R6.64] ;  /* 0x0000000806067981 */ /* 0x000f62000c1e1b00 */
[----:B------:R-:W0:Y:S01]  /*55a0*/  S2UR UR7, SR_CgaCtaId ;  /* 0x00000000000779c3 */ /* 0x000e220000008800 */
[----:B------:R-:W-:Y:S01]  /*55b0*/  UMOV UR6, 0x400 ;  /* 0x0000040000067882 */ /* 0x000fe20000000000 */
[C---:B------:R-:W-:Y:S01]  /*55c0*/  IADD3 R21, PT, PT, R2.reuse, R21, RZ ;  /* 0x0000001502157210 */ /* 0x040fe20007ffe0ff */
[----:B------:R-:W-:Y:S01]  /*55d0*/  IMAD.IADD R23, R2, 0x1, R23 ;  /* 0x0000000102177824 */ /* 0x000fe200078e0217 */
[----:B0-----:R-:W-:-:S06]  /*55e0*/  ULEA UR6, UR7, UR6, 0x18 ;  /* 0x0000000607067291 */ /* 0x001fcc000f8ec0ff */
[----:B------:R-:W-:Y:S02]  /*55f0*/  LEA R21, R21, UR6, 0x3 ;  /* 0x0000000615157c11 */ /* 0x000fe4000f8e18ff */
[----:B------:R-:W-:Y:S02]  /*5600*/  LEA R24, R23, UR6, 0x3 ;  /* 0x0000000617187c11 */ /* 0x000fe4000f8e18ff */
[C---:B------:R-:W-:Y:S02]  /*5610*/  LEA R20, R3.reuse, R21, 0x3 ;  /* 0x0000001503147211 */ /* 0x040fe400078e18ff */
[----:B------:R-:W-:-:S03]  /*5620*/  LEA R25, R3, R24, 0x3 ;  /* 0x0000001803197211 */ /* 0x000fc600078e18ff */
[C---:B------:R-:W-:Y:S01]  /*5630*/  IMAD R22, R3.reuse, 0x8, R20 ;  /* 0x0000000803167824 */ /* 0x040fe200078e0214 */
[----:B------:R-:W-:-:S03]  /*5640*/  LEA R26, R3, R25, 0x3 ;  /* 0x00000019031a7211 */ /* 0x000fc600078e18ff */
[C---:B------:R-:W-:Y:S02]  /*5650*/  IMAD R23, R3.reuse, 0x8, R22 ;  /* 0x0000000803177824 */ /* 0x040fe400078e0216 */
[----:B------:R-:W-:Y:S01]  /*5660*/  IMAD R27, R3, 0x8, R26 ;  /* 0x00000008031b7824 */ /* 0x000fe200078e021a */
[----:B------:R-:W-:Y:S02]  /*5670*/  UIADD3 UR5, UPT, UPT, UR5, 0x8, URZ ;  /* 0x0000000805057890 */ /* 0x000fe4000fffe0ff */
[----:B------:R-:W-:Y:S01]  /*5680*/  UPLOP3.LUT UP0, UPT, UPT, UPT, UPT, 0x40, 0x4 ;  /* 0x000000000004789c */ /* 0x000fe20003f0e870 */
[----:B--2---:R0:W-:Y:S04]  /*5690*/  STS.64 [R21], R10 ;  /* 0x0000000a15007388 */ /* 0x0041e80000000a00 */
[----:B---3--:R0:W-:Y:S04]  /*56a0*/  STS.64 [R20], R4 ;  /* 0x0000000414007388 */ /* 0x0081e80000000a00 */
[----:B----4-:R0:W-:Y:S04]  /*56b0*/  STS.64 [R22], R8 ;  /* 0x0000000816007388 */ /* 0x0101e80000000a00 */
[----:B-----5:R0:W-:Y:S04]  /*56c0*/  STS.64 [R23], R12 ;  /* 0x0000000c17007388 */ /* 0x0201e80000000a00 */
[----:B------:R0:W-:Y:S04]  /*56d0*/  STS.64 [R24], R18 ;  /* 0x0000001218007388 */ /* 0x0001e80000000a00 */
[----:B------:R0:W-:Y:S04]  /*56e0*/  STS.64 [R25], R16 ;  /* 0x0000001019007388 */ /* 0x0001e80000000a00 */
[----:B------:R0:W-:Y:S04]  /*56f0*/  STS.64 [R26], R14 ;  /* 0x0000000e1a007388 */ /* 0x0001e80000000a00 */
[----:B------:R0:W-:Y:S02]  /*5700*/  STS.64 [R27], R6 ;  /* 0x000000061b007388 */ /* 0x0001e40000000a00 */
.L_x_53:
[----:B------:R-:W-:-:S09]  /*5710*/  UISETP.NE.OR UP0, UPT, UR5, UR4, UP0 ;  /* 0x000000040500728c */ /* 0x000fd20008705670 */
[----:B------:R-:W-:Y:S05]  /*5720*/  BRA.U !UP0, `(.L_x_49) ;  /* 0x0000000108807547 */ /* 0x000fea000b800000 */
.L_x_50:
[----:B------:R-:W5:Y:S01]  /*5730*/  S2UR UR7, SR_CgaCtaId ;  /* 0x00000000000779c3 */ /* 0x000f620000008800 */
[----:B------:R-:W-:-:S07]  /*5740*/  UMOV UR6, 0x400 ;  /* 0x0000040000067882 */ /* 0x000fce0000000000 */
[----:B012-4-:R-:W0:Y:S01]  /*5750*/  LDC.64 R4, c[0x0][0x398] ;  /* 0x0000e600ff047b82 */ /* 0x017e220000000a00 */
[----:B-----5:R-:W-:-:S12]  /*5760*/  ULEA UR6, UR7, UR6, 0x18 ;  /* 0x0000000607067291 */ /* 0x020fd8000f8ec0ff */
.L_x_54:
[----:B0-----:R-:W-:-:S04]  /*5770*/  IMAD R15, R3, UR5, RZ ;  /* 0x00000005030f7c24 */ /* 0x001fc8000f8e02ff */
[----:B------:R-:W-:Y:S01]  /*5780*/  IMAD R7, R15, UR10, R0 ;  /* 0x0000000a0f077c24 */ /* 0x000fe2000f8e0200 */
[----:B------:R-:W-:-:S05]  /*5790*/  IADD3 R6, PT, PT, R3, R15, RZ ;  /* 0x0000000f03067210 */ /* 0x000fca0007ffe0ff */
[C---:B------:R-:W-:Y:S02]  /*57a0*/  IMAD.IADD R8, R3.reuse, 0x1, R6 ;  /* 0x0000000103087824 */ /* 0x040fe400078e0206 */
[--C-:B------:R-:W-:Y:S02]  /*57b0*/  IMAD R9, R6, UR10, R0.reuse ;  /* 0x0000000a06097c24 */ /* 0x100fe4000f8e0200 */
[----:B---3--:R-:W-:Y:S01]  /*57c0*/  IMAD R11, R8, UR10, R0 ;  /* 0x0000000a080b7c24 */ /* 0x008fe2000f8e0200 */
[----:B------:R-:W-:Y:S01]  /*57d0*/  IADD3 R13, PT, PT, R3, R8, RZ ;  /* 0x00000008030d7210 */ /* 0x000fe20007ffe0ff */
[----:B0-----:R-:W-:-:S04]  /*57e0*/  IMAD.WIDE R6, R7, 0x8, R4 ;  /* 0x0000000807067825 */ /* 0x001fc800078e0204 */
[----:B------:R-:W-:Y:S02]  /*57f0*/  IMAD R13, R13, UR10, R0 ;  /* 0x0000000a0d0d7c24 */ /* 0x000fe4000f8e0200 */
[--C-:B------:R-:W-:Y:S01]  /*5800*/  IMAD.WIDE R8, R9, 0x8, R4.reuse ;  /* 0x0000000809087825 */ /* 0x100fe200078e0204 */
[----:B------:R-:W2:Y:S03]  /*5810*/  LDG.E.64 R6, desc[UR8][R6.64] ;  /* 0x0000000806067981 */ /* 0x000ea6000c1e1b00 */
[--C-:B------:R-:W-:Y:S02]  /*5820*/  IMAD.WIDE R10, R11, 0x8, R4.reuse ;  /* 0x000000080b0a7825 */ /* 0x100fe400078e0204 */
[----:B------:R-:W3:Y:S02]  /*5830*/  LDG.E.64 R8, desc[UR8][R8.64] ;  /* 0x0000000808087981 */ /* 0x000ee4000c1e1b00 */
[----:B------:R-:W-:-:S02]  /*5840*/  IMAD.WIDE R12, R13, 0x8, R4 ;  /* 0x000000080d0c7825 */ /* 0x000fc400078e0204 */
[----:B------:R-:W4:Y:S04]  /*5850*/  LDG.E.64 R10, desc[UR8][R10.64] ;  /* 0x000000080a0a7981 */ /* 0x000f28000c1e1b00 */
[----:B------:R-:W5:Y:S01]  /*5860*/  LDG.E.64 R12, desc[UR8][R12.64] ;  /* 0x000000080c0c7981 */ /* 0x000f62000c1e1b00 */
[----:B------:R-:W-:-:S05]  /*5870*/  IMAD.IADD R15, R2, 0x1, R15 ;  /* 0x00000001020f7824 */ /* 0x000fca00078e020f */
[----:B------:R-:W-:-:S04]  /*5880*/  LEA R15, R15, UR6, 0x3 ;  /* 0x000000060f0f7c11 */ /* 0x000fc8000f8e18ff */
[----:B------:R-:W-:-:S05]  /*5890*/  LEA R14, R3, R15, 0x3 ;  /* 0x0000000f030e7211 */ /* 0x000fca00078e18ff */
[----:B------:R-:W-:-:S05]  /*58a0*/  IMAD R16, R3, 0x8, R14 ;  /* 0x0000000803107824 */ /* 0x000fca00078e020e */
[----:B------:R-:W-:Y:S01]  /*58b0*/  LEA R17, R3, R16, 0x3 ;  /* 0x0000001003117211 */ /* 0x000fe200078e18ff */
[----:B------:R-:W-:-:S04]  /*58c0*/  UIADD3 UR5, UPT, UPT, UR5, 0x4, URZ ;  /* 0x0000000405057890 */ /* 0x000fc8000fffe0ff */
[----:B------:R-:W-:Y:S01]  /*58d0*/  UISETP.NE.AND UP0, UPT, UR5, UR4, UPT ;  /* 0x000000040500728c */ /* 0x000fe2000bf05270 */
[----:B--2---:R0:W-:Y:S04]  /*58e0*/  STS.64 [R15], R6 ;  /* 0x000000060f007388 */ /* 0x0041e80000000a00 */
[----:B---3--:R0:W-:Y:S04]  /*58f0*/  STS.64 [R14], R8 ;  /* 0x000000080e007388 */ /* 0x0081e80000000a00 */
[----:B----4-:R0:W-:Y:S04]  /*5900*/  STS.64 [R16], R10 ;  /* 0x0000000a10007388 */ /* 0x0101e80000000a00 */
[----:B-----5:R0:W-:Y:S01]  /*5910*/  STS.64 [R17], R12 ;  /* 0x0000000c11007388 */ /* 0x0201e20000000a00 */
[----:B------:R-:W-:Y:S05]  /*5920*/  BRA.U UP0, `(.L_x_54) ;  /* 0xfffffffd00907547 */ /* 0x000fea000b83ffff */
.L_x_49:
[----:B------:R-:W-:-:S09]  /*5930*/  UISETP.NE.AND UP0, UPT, UR15, URZ, UPT ;  /* 0x000000ff0f00728c */ /* 0x000fd2000bf05270 */
[----:B------:R-:W-:Y:S05]  /*5940*/  BRA.U !UP0, `(.L_x_48) ;  /* 0x0000000108407547 */ /* 0x000fea000b800000 */
[----:B------:R-:W5:Y:S01]  /*5950*/  S2UR UR6, SR_CgaCtaId ;  /* 0x00000000000679c3 */ /* 0x000f620000008800 */
[----:B------:R-:W-:-:S07]  /*5960*/  UMOV UR5, 0x400 ;  /* 0x0000040000057882 */ /* 0x000fce0000000000 */
[----:B012---:R-:W0:Y:S01]  /*5970*/  LDC.64 R6, c[0x0][0x398] ;  /* 0x0000e600ff067b82 */ /* 0x007e220000000a00 */
[----:B-----5:R-:W-:-:S03]  /*5980*/  ULEA UR6, UR6, UR5, 0x18 ;  /* 0x0000000506067291 */ /* 0x020fc6000f8ec0ff */
[----:B------:R-:W-:-:S09]  /*5990*/  UMOV UR5, URZ ;  /* 0x000000ff00057c82 */ /* 0x000fd20008000000 */
.L_x_55:
[----:B0---4-:R-:W-:-:S04]  /*59a0*/  IMAD R9, R3, UR4, RZ ;  /* 0x0000000403097c24 */ /* 0x011fc8000f8e02ff */
[----:B------:R-:W-:-:S04]  /*59b0*/  IMAD R5, R9, UR10, R0 ;  /* 0x0000000a09057c24 */ /* 0x000fc8000f8e0200 */
[----:B0-----:R-:W-:-:S06]  /*59c0*/  IMAD.WIDE R4, R5, 0x8, R6 ;  /* 0x0000000805047825 */ /* 0x001fcc00078e0206 */
[----:B------:R-:W2:Y:S01]  /*59d0*/  LDG.E.64 R4, desc[UR8][R4.64] ;  /* 0x0000000804047981 */ /* 0x000ea2000c1e1b00 */
[----:B------:R-:W-:Y:S01]  /*59e0*/  IMAD.IADD R9, R9, 0x1, R2 ;  /* 0x0000000109097824 */ /* 0x000fe200078e0202 */
[----:B------:R-:W-:Y:S02]  /*59f0*/  UIADD3 UR5, UPT, UPT, UR5, 0x1, URZ ;  /* 0x0000000105057890 */ /* 0x000fe4000fffe0ff */
[----:B------:R-:W-:Y:S02]  /*5a00*/  UIADD3 UR4, UPT, UPT, UR4, 0x1, URZ ;  /* 0x0000000104047890 */ /* 0x000fe4000fffe0ff */
[----:B------:R-:W-:Y:S01]  /*5a10*/  LEA R9, R9, UR6, 0x3 ;  /* 0x0000000609097c11 */ /* 0x000fe2000f8e18ff */
[----:B------:R-:W-:-:S04]  /*5a20*/  UISETP.NE.AND UP0, UPT, UR5, UR15, UPT ;  /* 0x0000000f0500728c */ /* 0x000fc8000bf05270 */
[----:B--2---:R0:W-:Y:S05]  /*5a30*/  STS.64 [R9], R4 ;  /* 0x0000000409007388 */ /* 0x0041ea0000000a00 */
[----:B------:R-:W-:Y:S05]  /*5a40*/  BRA.U UP0, `(.L_x_55) ;  /* 0xfffffffd00d47547 */ /* 0x000fea000b83ffff */
.L_x_48:
[----:B------:R-:W-:Y:S01]  /*5a50*/  BAR.SYNC.DEFER_BLOCKING 0x0 ;  /* 0x0000000000007b1d */ /* 0x000fe20000010000 */
[----:B------:R-:W-:-:S05]  /*5a60*/  ISETP.GT.U32.AND P0, PT, R2, 0x9, PT ;  /* 0x000000090200780c */ /* 0x000fca0003f04070 */
[----:B------:R-:W-:Y:S08]  /*5a70*/  BSSY.RECONVERGENT B0, `(.L_x_56) ;  /* 0x00000e9000007945 */ /* 0x000ff00003800200 */
[----:B------:R-:W-:Y:S05]  /*5a80*/  @P0 BRA `(.L_x_57) ;  /* 0x0000000c009c0947 */ /* 0x000fea0003800000 */
[----:B------:R-:W5:Y:S01]  /*5a90*/  S2UR UR6, SR_CgaCtaId ;  /* 0x00000000000679c3 */ /* 0x000f620000008800 */
[----:B------:R-:W-:Y:S01]  /*5aa0*/  UMOV UR5, 0x400 ;  /* 0x0000040000057882 */ /* 0x000fe20000000000 */
[----:B------:R-:W-:Y:S01]  /*5ab0*/  ISETP.GE.AND P0, PT, R3, 0x1, PT ;  /* 0x000000010300780c */ /* 0x000fe20003f06270 */
[----:B------:R-:W-:-:S04]  /*5ac0*/  UIADD3 UR4, UPT, UPT, UR5, 0x66c8, URZ ;  /* 0x000066c805047890 */ /* 0x000fc8000fffe0ff */
[----:B-----5:R-:W-:-:S06]  /*5ad0*/  ULEA UR4, UR6, UR4, 0x18 ;  /* 0x0000000406047291 */ /* 0x020fcc000f8ec0ff */
[----:B------:R-:W-:-:S05]  /*5ae0*/  LEA R0, R2, UR4, 0x3 ;  /* 0x0000000402007c11 */ /* 0x000fca000f8e18ff */
[----:B------:R0:W-:Y:S01]  /*5af0*/  STS.64 [R0], RZ ;  /* 0x000000ff00007388 */ /* 0x0001e20000000a00 */
[----:B------:R-:W-:Y:S05]  /*5b00*/  @!P0 BRA `(.L_x_57) ;  /* 0x0000000c007c8947 */ /* 0x000fea0003800000 */
[----:B01--4-:R-:W-:Y:S01]  /*5b10*/  IADD3 R4, PT, PT, R3, -0x1, RZ ;  /* 0xffffffff03047810 */ /* 0x013fe20007ffe0ff */
[----:B--2---:R-:W-:-:S03]  /*5b20*/  IMAD.MOV.U32 R5, RZ, RZ, RZ ;  /* 0x000000ffff057224 */ /* 0x004fc600078e00ff */
[----:B------:R-:W-:Y:S02]  /*5b30*/  ISETP.GE.U32.AND P0, PT, R4, 0x3, PT ;  /* 0x000000030400780c */ /* 0x000fe40003f06070 */
[----:B------:R-:W-:-:S11]  /*5b40*/  LOP3.LUT R4, R3, 0x3, RZ, 0xc0, !PT ;  /* 0x0000000303047812 */ /* 0x000fd600078ec0ff */
[----:B------:R-:W-:Y:S05]  /*5b50*/  @!P0 BRA `(.L_x_58) ;  /* 0x0000000c00248947 */ /* 0x000fea0003800000 */
[----:B------:R-:W0:Y:S01]  /*5b60*/  LDC.64 R6, c[0x0][0x388] ;  /* 0x0000e200ff067b82 */ /* 0x000e220000000a00 */
[----:B------:R-:W-:Y:S01]  /*5b70*/  LOP3.LUT R5, R3, 0x7ffffffc, RZ, 0xc0, !PT ;  /* 0x7ffffffc03057812 */ /* 0x000fe200078ec0ff */
[----:B------:R-:W-:Y:S01]  /*5b80*/  ULEA UR13, UR6, UR5, 0x18 ;  /* 0x00000005060d7291 */ /* 0x000fe2000f8ec0ff */
[----:B------:R-:W-:Y:S02]  /*5b90*/  UMOV UR4, URZ ;  /* 0x000000ff00047c82 */ /* 0x000fe40008000000 */
[----:B------:R-:W-:-:S13]  /*5ba0*/  ISETP.GT.AND P0, PT, R5, RZ, PT ;  /* 0x000000ff0500720c */ /* 0x000fda0003f04270 */
[----:B------:R-:W-:Y:S05]  /*5bb0*/  @!P0 BRA `(.L_x_59) ;  /* 0x0000000800988947 */ /* 0x000fea0003800000 */
[----:B------:R-:W-:Y:S02]  /*5bc0*/  IADD3 R8, PT, PT, R5, -UR4, RZ ;  /* 0x8000000405087c10 */ /* 0x000fe4000fffe0ff */
[----:B------:R-:W-:Y:S02]  /*5bd0*/  PLOP3.LUT P0, PT, PT, PT, PT, 0x80, 0x8 ;  /* 0x000000000008781c */ /* 0x000fe40003f0f070 */
[----:B------:R-:W-:-:S13]  /*5be0*/  ISETP.GT.AND P1, PT, R8, 0xc, PT ;  /* 0x0000000c0800780c */ /* 0x000fda0003f24270 */
[----:B------:R-:W-:Y:S05]  /*5bf0*/  @!P1 BRA `(.L_x_60) ;  /* 0x0000000400a09947 */ /* 0x000fea0003800000 */
[----:B------:R-:W1:Y:S01]  /*5c00*/  LDC.64 R8, c[0x0][0x388] ;  /* 0x0000e200ff087b82 */ /* 0x000e620000000a00 */
[----:B------:R-:W-:Y:S01]  /*5c10*/  PLOP3.LUT P0, PT, PT, PT, PT, 0x8, 0x80 ;  /* 0x000000000080781c */ /* 0x000fe20003f0e170 */
[----:B------:R-:W-:-:S12]  /*5c20*/  VIADD R28, R5, 0xfffffff4 ;  /* 0xfffffff4051c7836 */ /* 0x000fd80000000000 */
.L_x_61:
[----:B------:R-:W-:-:S05]  /*5c30*/  MOV R19, UR4 ;  /* 0x0000000400137c02 */ /* 0x000fca0008000f00 */
[----:B------:R-:W-:-:S04]  /*5c40*/  IMAD R19, R19, 0xa, R2 ;  /* 0x0000000a13137824 */ /* 0x000fc800078e0202 */
[----:B-1----:R-:W-:-:S05]  /*5c50*/  IMAD.WIDE.U32 R22, R19, 0x8, R8 ;  /* 0x0000000813167825 */ /* 0x002fca00078e0008 */
[----:B--2---:R-:W2:Y:S04]  /*5c60*/  LDG.E.64 R20, desc[UR8][R22.64] ;  /* 0x0000000816147981 */ /* 0x004ea8000c1e1b00 */
[----:B------:R-:W4:Y:S04]  /*5c70*/  LDG.E.64 R16, desc[UR8][R22.64+0x50] ;  /* 0x0000500816107981 */ /* 0x000f28000c1e1b00 */
[----:B------:R-:W5:Y:S01]  /*5c80*/  LDG.E.64 R14, desc[UR8][R22.64+0xa0] ;  /* 0x0000a008160e7981 */ /* 0x000f62000c1e1b00 */
[----:B------:R-:W-:Y:S01]  /*5c90*/  IADD3 R25, PT, PT, R19, 0x1e, RZ ;  /* 0x0000001e13197810 */ /* 0x000fe20007ffe0ff */
[----:B------:R-:W-:-:S04]  /*5ca0*/  ULEA UR7, UR4, UR13, 0x3 ;  /* 0x0000000d04077291 */ /* 0x000fc8000f8e18ff */
[----:B------:R-:W-:-:S04]  /*5cb0*/  IMAD.WIDE.U32 R24, R25, 0x8, R8 ;  /* 0x0000000819187825 */ /* 0x000fc800078e0008 */
[----:B------:R-:W-:Y:S01]  /*5cc0*/  VIADD R27, R19, 0x28 ;  /* 0x00000028131b7836 */ /* 0x000fe20000000000 */
[----:B---3--:R-:W-:Y:S04]  /*5cd0*/  LDS.64 R12, [UR7] ;  /* 0x00000007ff0c7984 */ /* 0x008fe80008000a00 */
[----:B------:R-:W3:Y:S01]  /*5ce0*/  LDG.E.64 R24, desc[UR8][R24.64] ;  /* 0x0000000818187981 */ /* 0x000ee2000c1e1b00 */
[----:B------:R-:W-:-:S03]  /*5cf0*/  IMAD.WIDE.U32 R26, R27, 0x8, R8 ;  /* 0x000000081b1a7825 */ /* 0x000fc600078e0008 */
[----:B------:R-:W2:Y:S04]  /*5d00*/  LDS.64 R10, [R0] ;  /* 0x00000000000a7984 */ /* 0x000ea80000000a00 */
[----:B------:R-:W3:Y:S01]  /*5d10*/  LDG.E.64 R22, desc[UR8][R26.64] ;  /* 0x000000081a167981 */ /* 0x000ee2000c1e1b00 */
[----:B--2---:R-:W-:-:S07]  /*5d20*/  DFMA R20, R20, R12, R10 ;  /* 0x0000000c1414722b */ /* 0x004fce000000000a */
[----:B------:R1:W-:Y:S04]  /*5d30*/  STS.64 [R0], R20 ;  /* 0x0000001400007388 */ /* 0x0003e80000000a00 */
[----:B------:R-:W-:Y:S04]  /*5d40*/  LDS.64 R12, [UR7+0x8] ;  /* 0x00000807ff0c7984 */ /* 0x000fe80008000a00 */
[----:B------:R-:W4:Y:S04]  /*5d50*/  LDS.64 R10, [R0] ;  /* 0x00000000000a7984 */ /* 0x000f280000000a00 */
[----:B-1----:R-:W2:Y:S01]  /*5d60*/  LDG.E.64 R20, desc[UR8][R26.64+0x50] ;  /* 0x000050081a147981 */ /* 0x002ea2000c1e1b00 */
[----:B----4-:R-:W-:-:S07]  /*5d70*/  DFMA R16, R16, R12, R10 ;  /* 0x0000000c1010722b */ /* 0x010fce000000000a */
[----:B------:R1:W-:Y:S04]  /*5d80*/  STS.64 [R0], R16 ;  /* 0x0000001000007388 */ /* 0x0003e80000000a00 */
[----:B------:R-:W-:Y:S04]  /*5d90*/  LDS.64 R12, [UR7+0x10] ;  /* 0x00001007ff0c7984 */ /* 0x000fe80008000a00 */
[----:B------:R-:W5:Y:S04]  /*5da0*/  LDS.64 R10, [R0] ;  /* 0x00000000000a7984 */ /* 0x000f680000000a00 */
[----:B-1----:R1:W4:Y:S01]  /*5db0*/  LDG.E.64 R16, desc[UR8][R26.64+0xa0] ;  /* 0x0000a0081a107981 */ /* 0x002322000c1e1b00 */
[----:B-----5:R-:W-:-:S07]  /*5dc0*/  DFMA R10, R14, R12, R10 ;  /* 0x0000000c0e0a722b */ /* 0x020fce000000000a */
[----:B------:R-:W-:Y:S04]  /*5dd0*/  STS.64 [R0], R10 ;  /* 0x0000000a00007388 */ /* 0x000fe80000000a00 */
[----:B------:R-:W-:Y:S04]  /*5de0*/  LDS.64 R12, [UR7+0x18] ;  /* 0x00001807ff0c7984 */ /* 0x000fe80008000a00 */
[----:B------:R-:W3:Y:S01]  /*5df0*/  LDS.64 R10, [R0] ;  /* 0x00000000000a7984 */ /* 0x000ee20000000a00 */
[----:B------:R-:W-:-:S05]  /*5e00*/  IADD3 R15, PT, PT, R19, 0x46, RZ ;  /* 0x00000046130f7810 */ /* 0x000fca0007ffe0ff */
[----:B------:R-:W-:-:S06]  /*5e10*/  IMAD.WIDE.U32 R14, R15, 0x8, R8 ;  /* 0x000000080f0e7825 */ /* 0x000fcc00078e0008 */
[----:B------:R-:W5:Y:S01]  /*5e20*/  LDG.E.64 R14, desc[UR8][R14.64] ;  /* 0x000000080e0e7981 */ /* 0x000f62000c1e1b00 */
[----:B---3--:R-:W-:-:S07]  /*5e30*/  DFMA R24, R24, R12, R10 ;  /* 0x0000000c1818722b */ /* 0x008fce000000000a */
[----:B------:R-:W-:Y:S04]  /*5e40*/  STS.64 [R0], R24 ;  /* 0x0000001800007388 */ /* 0x000fe80000000a00 */
[----:B------:R-:W-:Y:S04]  /*5e50*/  LDS.64 R12, [UR7+0x20] ;  /* 0x00002007ff0c7984 */ /* 0x000fe80008000a00 */
[----:B------:R-:W3:Y:S01]  /*5e60*/  LDS.64 R10, [R0] ;  /* 0x00000000000a7984 */ /* 0x000ee20000000a00 */
[----:B-1----:R-:W-:-:S05]  /*5e70*/  IADD3 R27, PT, PT, R19, 0x50, RZ ;  /* 0x00000050131b7810 */ /* 0x002fca0007ffe0ff */
[----:B------:R-:W-:Y:S01]  /*5e80*/  IMAD.WIDE.U32 R26, R27, 0x8, R8 ;  /* 0x000000081b1a7825 */ /* 0x000fe200078e0008 */
[----:B---3--:R-:W-:-:S04]  /*5e90*/  DFMA R10, R22, R12, R10 ;  /* 0x0000000c160a722b */ /* 0x008fc8000000000a */
[----:B------:R-:W3:Y:S04]  /*5ea0*/  LDG.E.64 R22, desc[UR8][R26.64] ;  /* 0x000000081a167981 */ /* 0x000ee8000c1e1b00 */
[----:B------:R-:W-:Y:S04]  /*5eb0*/  STS.64 [R0], R10 ;  /* 0x0000000a00007388 */ /* 0x000fe80000000a00 */
[----:B------:R-:W-:Y:S04]  /*5ec0*/  LDS.64 R12, [UR7+0x28] ;  /* 0x00002807ff0c7984 */ /* 0x000fe80008000a00 */
[----:B------:R-:W2:Y:S02]  /*5ed0*/  LDS.64 R10, [R0] ;  /* 0x00000000000a7984 */ /* 0x000ea40000000a00 */
[----:B--2---:R-:W-:-:S02]  /*5ee0*/  DFMA R24, R20, R12, R10 ;  /* 0x0000000c1418722b */ /* 0x004fc4000000000a */
[----:B------:R-:W2:Y:S05]  /*5ef0*/  LDG.E.64 R20, desc[UR8][R26.64+0x50] ;  /* 0x000050081a147981 */ /* 0x000eaa000c1e1b00 */
[----:B------:R1:W-:Y:S04]  /*5f00*/  STS.64 [R0], R24 ;  /* 0x0000001800007388 */ /* 0x0003e80000000a00 */
[----:B------:R-:W-:Y:S04]  /*5f10*/  LDS.64 R12, [UR7+0x30] ;  /* 0x00003007ff0c7984 */ /* 0x000fe80008000a00 */
[----:B------:R-:W4:Y:S04]  /*5f20*/  LDS.64 R10, [R0] ;  /* 0x00000000000a7984 */ /* 0x000f280000000a00 */
[----:B-1----:R1:W2:Y:S01]  /*5f30*/  LDG.E.64 R24, desc[UR8][R26.64+0xa0] ;  /* 0x0000a0081a187981 */ /* 0x0022a2000c1e1b00 */
[----:B----4-:R-:W-:-:S07]  /*5f40*/  DFMA R16, R16, R12, R10 ;  /* 0x0000000c1010722b */ /* 0x010fce000000000a */
[----:B------:R4:W-:Y:S04]  /*5f50*/  STS.64 [R0], R16 ;  /* 0x0000001000007388 */ /* 0x0009e80000000a00 */
[----:B------:R-:W-:Y:S04]  /*5f60*/  LDS.64 R12, [UR7+0x38] ;  /* 0x00003807ff0c7984 */ /* 0x000fe80008000a00 */
[----:B------:R-:W5:Y:S01]  /*5f70*/  LDS.64 R10, [R0] ;  /* 0x00000000000a7984 */ /* 0x000f620000000a00 */
[----:B------:R-:W-:-:S04]  /*5f80*/  VIADD R29, R19, 0x6e ;  /* 0x0000006e131d7836 */ /* 0x000fc80000000000 */
[----:B----4-:R-:W-:Y:S01]  /*5f90*/  IMAD.WIDE.U32 R16, R29, 0x8, R8 ;  /* 0x000000081d107825 */ /* 0x010fe200078e0008 */
[----:B-1----:R-:W-:Y:S01]  /*5fa0*/  IADD3 R27, PT, PT, R19, 0x78, RZ ;  /* 0x00000078131b7810 */ /* 0x002fe20007ffe0ff */
[----:B-----5:R-:W-:-:S03]  /*5fb0*/  DFMA R12, R14, R12, R10 ;  /* 0x0000000c0e0c722b */ /* 0x020fc6000000000a */
[----:B------:R1:W4:Y:S04]  /*5fc0*/  LDG.E.64 R10, desc[UR8][R16.64] ;  /* 0x00000008100a7981 */ /* 0x000328000c1e1b00 */
[----:B------:R-:W-:Y:S04]  /*5fd0*/  STS.64 [R0], R12 ;  /* 0x0000000c00007388 */ /* 0x000fe80000000a00 */
[----:B------:R-:W-:Y:S04]  /*5fe0*/  LDS.64 R14, [UR7+0x40] ;  /* 0x00004007ff0e7984 */ /* 0x000fe80008000a00 */
[----:B------:R-:W3:Y:S01]  /*5ff0*/  LDS.64 R12, [R0] ;  /* 0x00000000000c7984 */ /* 0x000ee20000000a00 */
[----:B-1----:R-:W-:Y:S01]  /*6000*/  IMAD.WIDE.U32 R16, R27, 0x8, R8 ;  /* 0x000000081b107825 */ /* 0x002fe200078e0008 */
[----:B---3--:R-:W-:-:S04]  /*6010*/  DFMA R22, R22, R14, R12 ;  /* 0x0000000e1616722b */ /* 0x008fc8000000000c */
[----:B------:R-:W3:Y:S04]  /*6020*/  LDG.E.64 R12, desc[UR8][R16.64] ;  /* 0x00000008100c7981 */ /* 0x000ee8000c1e1b00 */
[----:B------:R-:W-:Y:S04]  /*6030*/  STS.64 [R0], R22 ;  /* 0x0000001600007388 */ /* 0x000fe80000000a00 */
[----:B------:R-:W-:Y:S04]  /*6040*/  LDS.64 R26, [UR7+0x48] ;  /* 0x00004807ff1a7984 */ /* 0x000fe80008000a00 */
[----:B------:R-:W2:Y:S02]  /*6050*/  LDS.64 R14, [R0] ;  /* 0x00000000000e7984 */ /* 0x000ea40000000a00 */
[----:B--2---:R-:W-:-:S02]  /*6060*/  DFMA R26, R20, R26, R14 ;  /* 0x0000001a141a722b */ /* 0x004fc4000000000e */
[----:B------:R-:W2:Y:S04]  /*6070*/  LDG.E.64 R14, desc[UR8][R16.64+0x50] ;  /* 0x00005008100e7981 */ /* 0x000ea8000c1e1b00 */
[----:B------:R-:W5:Y:S01]  /*6080*/  LDG.E.64 R16, desc[UR8][R16.64+0xa0] ;  /* 0x0000a00810107981 */ /* 0x000f62000c1e1b00 */
[----:B------:R-:W-:-:S05]  /*6090*/  IADD3 R19, PT, PT, R19, 0x96, RZ ;  /* 0x0000009613137810 */ /* 0x000fca0007ffe0ff */
[----:B------:R-:W-:-:S06]  /*60a0*/  IMAD.WIDE.U32 R18, R19, 0x8, R8 ;  /* 0x0000000813127825 */ /* 0x000fcc00078e0008 */
[----:B------:R-:W5:Y:S04]  /*60b0*/  LDG.E.64 R18, desc[UR8][R18.64] ;  /* 0x0000000812127981 */ /* 0x000f68000c1e1b00 */
[----:B------:R-:W-:Y:S04]  /*60c0*/  STS.64 [R0], R26 ;  /* 0x0000001a00007388 */ /* 0x000fe80000000a00 */
[----:B------:R-:W-:Y:S04]  /*60d0*/  LDS.64 R20, [UR7+0x50] ;  /* 0x00005007ff147984 */ /* 0x000fe80008000a00 */
[----:B------:R-:W1:Y:S02]  /*60e0*/  LDS.64 R22, [R0] ;  /* 0x0000000000167984 */ /* 0x000e640000000a00 */
[----:B-1----:R-:W-:-:S07]  /*60f0*/  DFMA R24, R24, R20, R22 ;  /* 0x000000141818722b */ /* 0x002fce0000000016 */
[----:B------:R-:W-:Y:S04]  /*6100*/  STS.64 [R0], R24 ;  /* 0x0000001800007388 */ /* 0x000fe80000000a00 */
[----:B------:R-:W-:Y:S04]  /*6110*/  LDS.64 R22, [UR7+0x58] ;  /* 0x00005807ff167984 */ /* 0x000fe80008000a00 */
[----:B------:R-:W4:Y:S02]  /*6120*/  LDS.64 R20, [R0] ;  /* 0x0000000000147984 */ /* 0x000f240000000a00 */
[----:B----4-:R-:W-:-:S07]  /*6130*/  DFMA R10, R10, R22, R20 ;  /* 0x000000160a0a722b */ /* 0x010fce0000000014 */
[----:B------:R-:W-:Y:S04]  /*6140*/  STS.64 [R0], R10 ;  /* 0x0000000a00007388 */ /* 0x000fe80000000a00 */
[----:B------:R-:W-:Y:S04]  /*6150*/  LDS.64 R20, [UR7+0x60] ;  /* 0x00006007ff147984 */ /* 0x000fe80008000a00 */
[----:B------:R-:W3:Y:S02]  /*6160*/  LDS.64 R22, [R0] ;  /* 0x0000000000167984 */ /* 0x000ee40000000a00 */
[----:B---3--:R-:W-:-:S07]  /*6170*/  DFMA R12, R12, R20, R22 ;  /* 0x000000140c0c722b */ /* 0x008fce0000000016 */
[----:B------:R-:W-:Y:S04]  /*6180*/  STS.64 [R0], R12 ;  /* 0x0000000c00007388 */ /* 0x000fe80000000a00 */
[----:B------:R-:W-:Y:S04]  /*6190*/  LDS.64 R20, [UR7+0x68] ;  /* 0x00006807ff147984 */ /* 0x000fe80008000a00 */
[----:B------:R-:W2:Y:S02]  /*61a0*/  LDS.64 R22, [R0] ;  /* 0x0000000000167984 */ /* 0x000ea40000000a00 */
[----:B--2---:R-:W-:-:S07]  /*61b0*/  DFMA R14, R14, R20, R22 ;  /* 0x000000140e0e722b */ /* 0x004fce0000000016 */
[----:B------:R-:W-:Y:S04]  /*61c0*/  STS.64 [R0], R14 ;  /* 0x0000000e00007388 */ /* 0x000fe80000000a00 */
[----:B------:R-:W-:Y:S04]  /*61d0*/  LDS.64 R20, [UR7+0x70] ;  /* 0x00007007ff147984 */ /* 0x000fe80008000a00 */
[----:B------:R-:W5:Y:S02]  /*61e0*/  LDS.64 R22, [R0] ;  /* 0x0000000000167984 */ /* 0x000f640000000a00 */
[----:B-----5:R-:W-:-:S07]  /*61f0*/  DFMA R16, R16, R20, R22 ;  /* 0x000000141010722b */ /* 0x020fce0000000016 */
[----:B------:R-:W-:Y:S04]  /*6200*/  STS.64 [R0], R16 ;  /* 0x0000001000007388 */ /* 0x000fe80000000a00 */
[----:B------:R-:W-:Y:S04]  /*6210*/  LDS.64 R10, [UR7+0x78] ;  /* 0x00007807ff0a7984 */ /* 0x000fe80008000a00 */
[----:B------:R-:W1:Y:S01]  /*6220*/  LDS.64 R20, [R0] ;  /* 0x0000000000147984 */ /* 0x000e620000000a00 */
[----:B------:R-:W-:-:S06]  /*6230*/  UIADD3 UR4, UPT, UPT, UR4, 0x10, URZ ;  /* 0x0000001004047890 */ /* 0x000fcc000fffe0ff */
[----:B------:R-:W-:Y:S01]  /*6240*/  ISETP.LE.AND P1, PT, R28, UR4, PT ;  /* 0x000000041c007c0c */ /* 0x000fe2000bf23270 */
[----:B-1----:R-:W-:-:S07]  /*6250*/  DFMA R10, R18, R10, R20 ;  /* 0x0000000a120a722b */ /* 0x002fce0000000014 */
[----:B------:R2:W-:Y:S05]  /*6260*/  STS.64 [R0], R10 ;  /* 0x0000000a00007388 */ /* 0x0005ea0000000a00 */
[----:B------:R-:W-:Y:S05]  /*6270*/  @!P1 BRA `(.L_x_61) ;  /* 0xfffffff8006c9947 */ /* 0x000fea000383ffff */
.L_x_60:
[----:B------:R-:W-:-:S05]  /*6280*/  VIADD R8, R5, -UR4 ;  /* 0x8000000405087c36 */ /* 0x000fca0008000000 */
[----:B------:R-:W-:-:S13]  /*6290*/  ISETP.GT.AND P1, PT, R8, 0x4, PT ;  /* 0x000000040800780c */ /* 0x000fda0003f24270 */
[----:B------:R-:W-:Y:S05]  /*62a0*/  @!P1 BRA `(.L_x_62) ;  /* 0x0000000000d49947 */ /* 0x000fea0003800000 */
[----:B------:R-:W1:Y:S01]  /*62b0*/  LDC.64 R8, c[0x0][0x388] ;  /* 0x0000e200ff087b82 */ /* 0x000e620000000a00 */
[----:B------:R-:W-:-:S05]  /*62c0*/  MOV R29, UR4 ;  /* 0x00000004001d7c02 */ /* 0x000fca0008000f00 */
[----:B------:R-:W-:-:S04]  /*62d0*/  IMAD R29, R29, 0xa, R2 ;  /* 0x0000000a1d1d7824 */ /* 0x000fc800078e0202 */
[----:B-1----:R-:W-:-:S05]  /*62e0*/  IMAD.WIDE.U32 R24, R29, 0x8, R8 ;  /* 0x000000081d187825 */ /* 0x002fca00078e0008 */
[----:B------:R-:W4:Y:S04]  /*62f0*/  LDG.E.64 R22, desc[UR8][R24.64] ;  /* 0x0000000818167981 */ /* 0x000f28000c1e1b00 */
[----:B--23--:R-:W2:Y:S04]  /*6300*/  LDG.E.64 R10, desc[UR8][R24.64+0x50] ;  /* 0x00005008180a7981 */ /* 0x00cea8000c1e1b00 */
[----:B------:R1:W3:Y:S01]  /*6310*/  LDG.E.64 R12, desc[UR8][R24.64+0xa0] ;  /* 0x0000a008180c7981 */ /* 0x0002e2000c1e1b00 */
[----:B------:R-:W-:-:S05]  /*6320*/  IADD3 R15, PT, PT, R29, 0x1e, RZ ;  /* 0x0000001e1d0f7810 */ /* 0x000fca0007ffe0ff */
[----:B------:R-:W-:-:S06]  /*6330*/  IMAD.WIDE.U32 R14, R15, 0x8, R8 ;  /* 0x000000080f0e7825 */ /* 0x000fcc00078e0008 */
[----:B------:R-:W5:Y:S01]  /*6340*/  LDG.E.64 R14, desc[UR8][R14.64] ;  /* 0x000000080e0e7981 */ /* 0x000f62000c1e1b00 */
[----:B------:R-:W-:Y:S01]  /*6350*/  VIADD R21, R29, 0x28 ;  /* 0x000000281d157836 */ /* 0x000fe20000000000 */
[----:B------:R-:W-:-:S03]  /*6360*/  ULEA UR7, UR4, UR13, 0x3 ;  /* 0x0000000d04077291 */ /* 0x000fc6000f8e18ff */
[----:B------:R-:W-:-:S05]  /*6370*/  IMAD.WIDE.U32 R20, R21, 0x8, R8 ;  /* 0x0000000815147825 */ /* 0x000fca00078e0008 */
[----:B------:R-:W5:Y:S04]  /*6380*/  LDG.E.64 R16, desc[UR8][R20.64] ;  /* 0x0000000814107981 */ /* 0x000f68000c1e1b00 */
[----:B------:R-:W-:Y:S04]  /*6390*/  LDS.64 R18, [UR7] ;  /* 0x00000007ff127984 */ /* 0x000fe80008000a00 */
[----:B------:R-:W4:Y:S01]  /*63a0*/  LDS.64 R26, [R0] ;  /* 0x00000000001a7984 */ /* 0x000f220000000a00 */
[----:B------:R-:W-:-:S05]  /*63b0*/  IADD3 R29, PT, PT, R29, 0x46, RZ ;  /* 0x000000461d1d7810 */ /* 0x000fca0007ffe0ff */
[----:B------:R-:W-:-:S06]  /*63c0*/  IMAD.WIDE.U32 R8, R29, 0x8, R8 ;  /* 0x000000081d087825 */ /* 0x000fcc00078e0008 */
[----:B------:R-:W5:Y:S01]  /*63d0*/  LDG.E.64 R8, desc[UR8][R8.64] ;  /* 0x0000000808087981 */ /* 0x000f62000c1e1b00 */
[----:B----4-:R-:W-:-:S03]  /*63e0*/  DFMA R26, R22, R18, R26 ;  /* 0x00000012161a722b */ /* 0x010fc6000000001a */
[----:B------:R-:W4:Y:S04]  /*63f0*/  LDG.E.64 R18, desc[UR8][R20.64+0x50] ;  /* 0x0000500814127981 */ /* 0x000f28000c1e1b00 */
[----:B------:R-:W4:Y:S04]  /*6400*/  LDG.E.64 R20, desc[UR8][R20.64+0xa0] ;  /* 0x0000a00814147981 */ /* 0x000f28000c1e1b00 */
[----:B------:R-:W-:Y:S04]  /*6410*/  STS.64 [R0], R26 ;  /* 0x0000001a00007388 */ /* 0x000fe80000000a00 */
[----:B------:R-:W-:Y:S04]  /*6420*/  LDS.64 R22, [UR7+0x8] ;  /* 0x00000807ff167984 */ /* 0x000fe80008000a00 */
[----:B-1----:R-:W2:Y:S02]  /*6430*/  LDS.64 R24, [R0] ;  /* 0x0000000000187984 */ /* 0x002ea40000000a00 */
[----:B--2---:R-:W-:-:S07]  /*6440*/  DFMA R10, R10, R22, R24 ;  /* 0x000000160a0a722b */ /* 0x004fce0000000018 */
[----:B------:R-:W-:Y:S04]  /*6450*/  STS.64 [R0], R10 ;  /* 0x0000000a00007388 */ /* 0x000fe80000000a00 */
[----:B------:R-:W-:Y:S04]  /*6460*/  LDS.64 R22, [UR7+0x10] ;  /* 0x00001007ff167984 */ /* 0x000fe80008000a00 */
[----:B------:R-:W3:Y:S02]  /*6470*/  LDS.64 R24, [R0] ;  /* 0x0000000000187984 */ /* 0x000ee40000000a00 */
[----:B---3--:R-:W-:-:S07]  /*6480*/  DFMA R12, R12, R22, R24 ;  /* 0x000000160c0c722b */ /* 0x008fce0000000018 */
[----:B------:R-:W-:Y:S04]  /*6490*/  STS.64 [R0], R12 ;  /* 0x0000000c00007388 */ /* 0x000fe80000000a00 */
[----:B------:R-:W-:Y:S04]  /*64a0*/  LDS.64 R22, [UR7+0x18] ;  /* 0x00001807ff167984 */ /* 0x000fe80008000a00 */
[----:B------:R-:W5:Y:S02]  /*64b0*/  LDS.64 R24, [R0] ;  /* 0x0000000000187984 */ /* 0x000f640000000a00 */
[----:B-----5:R-:W-:-:S07]  /*64c0*/  DFMA R14, R14, R22, R24 ;  /* 0x000000160e0e722b */ /* 0x020fce0000000018 */
        /* <DEDUP_REMOVED lines=10> */
[----:B------:R-:W1:Y:S02]  /*6570*/  LDS.64 R18, [R0] ;  /* 0x0000000000127984 */ /* 0x000e640000000a00 */
[----:B-1----:R-:W-:-:S07]  /*6580*/  DFMA R12, R20, R12, R18 ;  /* 0x0000000c140c722b */ /* 0x002fce0000000012 */
[----:B------:R-:W-:Y:S04]  /*6590*/  STS.64 [R0], R12 ;  /* 0x0000000c00007388 */ /* 0x000fe80000000a00 */
[----:B------:R-:W-:Y:S04]  /*65a0*/  LDS.64 R14, [UR7+0x38] ;  /* 0x00003807ff0e7984 */ /* 0x000fe80008000a00 */
[----:B------:R-:W1:Y:S01]  /*65b0*/  LDS.64 R18, [R0] ;  /* 0x0000000000127984 */ /* 0x000e620000000a00 */
[----:B------:R-:W-:Y:S01]  /*65c0*/  PLOP3.LUT P0, PT, PT, PT, PT, 0x8, 0x80 ;  /* 0x000000000080781c */ /* 0x000fe20003f0e170 */
[----:B------:R-:W-:Y:S01]  /*65d0*/  UIADD3 UR4, UPT, UPT, UR4, 0x8, URZ ;  /* 0x0000000804047890 */ /* 0x000fe2000fffe0ff */
[----:B-1----:R-:W-:-:S07]  /*65e0*/  DFMA R8, R8, R14, R18 ;  /* 0x0000000e0808722b */ /* 0x002fce0000000012 */
[----:B------:R1:W-:Y:S04]  /*65f0*/  STS.64 [R0], R8 ;  /* 0x0000000800007388 */ /* 0x0003e80000000a00 */
.L_x_62:
[----:B------:R-:W-:-:S13]  /*6600*/  ISETP.NE.OR P0, PT, R5, UR4, P0 ;  /* 0x0000000405007c0c */ /* 0x000fda0008705670 */
[----:B------:R-:W-:Y:S05]  /*6610*/  @!P0 BRA `(.L_x_58) ;  /* 0x0000000000748947 */ /* 0x000fea0003800000 */
.L_x_59:
[----:B-1--4-:R-:W-:-:S05]  /*6620*/  MOV R9, UR4 ;  /* 0x0000000400097c02 */ /* 0x012fca0008000f00 */
[----:B------:R-:W-:-:S04]  /*6630*/  IMAD R9, R9, 0xa, R2 ;  /* 0x0000000a09097824 */ /* 0x000fc800078e0202 */
[----:B0-----:R-:W-:-:S05]  /*6640*/  IMAD.WIDE.U32 R20, R9, 0x8, R6 ;  /* 0x0000000809147825 */ /* 0x001fca00078e0006 */
[----:B------:R-:W4:Y:S04]  /*6650*/  LDG.E.64 R14, desc[UR8][R20.64] ;  /* 0x00000008140e7981 */ /* 0x000f28000c1e1b00 */
[----:B---3--:R-:W3:Y:S04]  /*6660*/  LDG.E.64 R12, desc[UR8][R20.64+0x50] ;  /* 0x00005008140c7981 */ /* 0x008ee8000c1e1b00 */
[----:B--2---:R-:W2:Y:S01]  /*6670*/  LDG.E.64 R10, desc[UR8][R20.64+0xa0] ;  /* 0x0000a008140a7981 */ /* 0x004ea2000c1e1b00 */
[----:B------:R-:W-:-:S04]  /*6680*/  VIADD R9, R9, 0x1e ;  /* 0x0000001e09097836 */ /* 0x000fc80000000000 */
[----:B------:R-:W-:-:S06]  /*6690*/  IMAD.WIDE.U32 R8, R9, 0x8, R6 ;  /* 0x0000000809087825 */ /* 0x000fcc00078e0006 */
[----:B------:R-:W5:Y:S01]  /*66a0*/  LDG.E.64 R8, desc[UR8][R8.64] ;  /* 0x0000000808087981 */ /* 0x000f62000c1e1b00 */
[----:B------:R-:W-:Y:S02]  /*66b0*/  ULEA UR7, UR4, UR13, 0x3 ;  /* 0x0000000d04077291 */ /* 0x000fe4000f8e18ff */
[----:B------:R-:W-:-:S06]  /*66c0*/  UIADD3 UR4, UPT, UPT, UR4, 0x4, URZ ;  /* 0x0000000404047890 */ /* 0x000fcc000fffe0ff */
[----:B------:R-:W-:Y:S01]  /*66d0*/  ISETP.NE.AND P0, PT, R5, UR4, PT ;  /* 0x0000000405007c0c */ /* 0x000fe2000bf05270 */
[----:B------:R-:W-:Y:S04]  /*66e0*/  LDS.64 R16, [UR7] ;  /* 0x00000007ff107984 */ /* 0x000fe80008000a00 */
        /* <DEDUP_REMOVED lines=14> */
[----:B------:R4:W-:Y:S01]  /*67d0*/  STS.64 [R0], R8 ;  /* 0x0000000800007388 */ /* 0x0009e20000000a00 */
[----:B------:R-:W-:Y:S05]  /*67e0*/  @P0 BRA `(.L_x_59) ;  /* 0xfffffffc008c0947 */ /* 0x000fea000383ffff */
.L_x_58:
[----:B------:R-:W-:-:S13]  /*67f0*/  ISETP.NE.AND P0, PT, R4, RZ, PT ;  /* 0x000000ff0400720c */ /* 0x000fda0003f05270 */
[----:B------:R-:W-:Y:S05]  /*6800*/  @!P0 BRA `(.L_x_57) ;  /* 0x00000000003c8947 */ /* 0x000fea0003800000 */
[----:B---3--:R-:W3:Y:S01]  /*6810*/  LDC.64 R12, c[0x0][0x388] ;  /* 0x0000e200ff0c7b82 */ /* 0x008ee20000000a00 */
[----:B------:R-:W-:Y:S01]  /*6820*/  ULEA UR5, UR6, UR5, 0x18 ;  /* 0x0000000506057291 */ /* 0x000fe2000f8ec0ff */
[----:B------:R-:W-:-:S11]  /*6830*/  UMOV UR4, URZ ;  /* 0x000000ff00047c82 */ /* 0x000fd60008000000 */
.L_x_63:
[----:B0-----:R-:W-:-:S04]  /*6840*/  IMAD R7, R5, 0xa, R2 ;  /* 0x0000000a05077824 */ /* 0x001fc800078e0202 */
[----:B---3--:R-:W-:-:S06]  /*6850*/  IMAD.WIDE.U32 R6, R7, 0x8, R12 ;  /* 0x0000000807067825 */ /* 0x008fcc00078e000c */
[----:B------:R-:W3:Y:S01]  /*6860*/  LDG.E.64 R6, desc[UR8][R6.64] ;  /* 0x0000000806067981 */ /* 0x000ee2000c1e1b00 */
[C---:B------:R-:W-:Y:S01]  /*6870*/  LEA R14, R5.reuse, UR5, 0x3 ;  /* 0x00000005050e7c11 */ /* 0x040fe2000f8e18ff */
[----:B------:R-:W-:Y:S01]  /*6880*/  UIADD3 UR4, UPT, UPT, UR4, 0x1, URZ ;  /* 0x0000000104047890 */ /* 0x000fe2000fffe0ff */
[----:B------:R-:W-:-:S03]  /*6890*/  IADD3 R5, PT, PT, R5, 0x1, RZ ;  /* 0x0000000105057810 */ /* 0x000fc60007ffe0ff */
[----:B-1--4-:R-:W-:Y:S02]  /*68a0*/  LDS.64 R8, [R14] ;  /* 0x000000000e087984 */ /* 0x012fe40000000a00 */
[----:B------:R-:W-:Y:S02]  /*68b0*/  ISETP.NE.AND P0, PT, R4, UR4, PT ;  /* 0x0000000404007c0c */ /* 0x000fe4000bf05270 */
[----:B--2---:R-:W3:Y:S02]  /*68c0*/  LDS.64 R10, [R0] ;  /* 0x00000000000a7984 */ /* 0x004ee40000000a00 */
[----:B---3--:R-:W-:-:S07]  /*68d0*/  DFMA R8, R6, R8, R10 ;  /* 0x000000080608722b */ /* 0x008fce000000000a */
[----:B------:R0:W-:Y:S02]  /*68e0*/  STS.64 [R0], R8 ;  /* 0x0000000800007388 */ /* 0x0001e40000000a00 */
[----:B------:R-:W-:Y:S05]  /*68f0*/  @P0 BRA `(.L_x_63) ;  /* 0xfffffffc00d00947 */ /* 0x000fea000383ffff */
.L_x_57:
[----:B------:R-:W-:Y:S05]  /*6900*/  BSYNC.RECONVERGENT B0 ;  /* 0x0000000000007941 */ /* 0x000fea0003800200 */
.L_x_56:
[----:B------:R-:W5:Y:S08]  /*6910*/  S2UR UR5, SR_CgaCtaId ;  /* 0x00000000000579c3 */ /* 0x000f700000008800 */
[----:B------:R-:W-:Y:S01]  /*6920*/  BAR.SYNC.DEFER_BLOCKING 0x0 ;  /* 0x0000000000007b1d */ /* 0x000fe20000010000 */
[----:B0-----:R-:W-:-:S05]  /*6930*/  HFMA2 R24, -RZ, RZ, 0, 0 ;  /* 0x00000000ff187431 */ /* 0x001fca00000001ff */
[----:B------:R-:W-:Y:S02]  /*6940*/  UMOV UR4, 0x400 ;  /* 0x0000040000047882 */ /* 0x000fe40000000000 */
[----:B-----5:R-:W-:-:S09]  /*6950*/  ULEA UR4, UR5, UR4, 0x18 ;  /* 0x0000000405047291 */ /* 0x020fd2000f8ec0ff */
[----:B-12-4-:R-:W0:Y:S02]  /*6960*/  LDS.64 R4, [UR4+0x66c8] ;  /* 0x0066c804ff047984 */ /* 0x016e240008000a00 */
[----:B0-----:R-:W-:Y:S01]  /*6970*/  DSETP.NE.AND P0, PT, R4, RZ, PT ;  /* 0x000000ff0400722a */ /* 0x001fe20003f05000 */
[----:B------:R-:W-:-:S13]  /*6980*/  CS2R R4, SRZ ;  /* 0x0000000000047805 */ /* 0x000fda000001ff00 */
[----:B------:R-:W0:Y:S04]  /*6990*/  @P0 LDS.64 R8, [UR4+0x66c8] ;  /* 0x0066c804ff080984 */ /* 0x000e280008000a00 */
[----:B------:R-:W-:Y:S04]  /*69a0*/  @P0 LDS R0, [UR4+0x66cc] ;  /* 0x0066cc04ff000984 */ /* 0x000fe80008000800 */
[----:B------:R-:W1:Y:S01]  /*69b0*/  LDS.64 R6, [UR4+0x66d0] ;  /* 0x0066d004ff067984 */ /* 0x000e620008000a00 */
[----:B0-----:R-:W-:Y:S01]  /*69c0*/  @P0 DADD R4, -RZ, |R8| ;  /* 0x00000000ff040229 */ /* 0x001fe20000000508 */
[----:B------:R-:W-:-:S07]  /*69d0*/  @P0 MOV R9, 0x3ff00000 ;  /* 0x3ff0000000090802 */ /* 0x000fce0000000f00 */
[----:B-1----:R-:W-:Y:S01]  /*69e0*/  DSETP.GT.AND P1, PT, |R6|, R4, PT ;  /* 0x000000040600722a */ /* 0x002fe20003f24200 */
[----:B------:R-:W-:Y:S01]  /*69f0*/  IMAD.MOV.U32 R6, RZ, RZ, 0x0 ;  /* 0x00000000ff067424 */ /* 0x000fe200078e00ff */
[----:B------:R-:W-:Y:S01]  /*6a00*/  MOV R7, 0x3ff00000 ;  /* 0x3ff0000000077802 */ /* 0x000fe20000000f00 */
[----:B------:R-:W-:Y:S01]  /*6a10*/  @P0 IMAD.MOV.U32 R6, RZ, RZ, RZ ;  /* 0x000000ffff060224 */ /* 0x000fe200078e00ff */
[----:B------:R-:W-:-:S10]  /*6a20*/  @P0 LOP3.LUT R7, R9, 0x80000000, R0, 0xb8, !PT ;  /* 0x8000000009070812 */ /* 0x000fd400078eb800 */
[----:B------:R-:W-:Y:S05]  /*6a30*/  @!P1 BRA `(.L_x_64) ;  /* 0x00000000001c9947 */ /* 0x000fea0003800000 */
[----:B------:R-:W0:Y:S01]  /*6a40*/  LDS.64 R4, [UR4+0x66d0] ;  /* 0x0066d004ff047984 */ /* 0x000e220008000a00 */
[----:B------:R-:W-:Y:S02]  /*6a50*/  MOV R7, 0x3ff00000 ;  /* 0x3ff0000000077802 */ /* 0x000fe40000000f00 */
[----:B------:R-:W-:Y:S01]  /*6a60*/  MOV R24, 0x1 ;  /* 0x0000000100187802 */ /* 0x000fe20000000f00 */
[----:B------:R-:W1:Y:S01]  /*6a70*/  LDS R6, [UR4+0x66d4] ;  /* 0x0066d404ff067984 */ /* 0x000e620008000800 */
[----:B0-----:R-:W-:Y:S01]  /*6a80*/  DADD R4, -RZ, |R4| ;  /* 0x00000000ff047229 */ /* 0x001fe20000000504 */
[----:B-1----:R-:W-:Y:S01]  /*6a90*/  LOP3.LUT R7, R7, 0x80000000, R6, 0xb8, !PT ;  /* 0x8000000007077812 */ /* 0x002fe200078eb806 */
[----:B------:R-:W-:-:S09]  /*6aa0*/  IMAD.MOV.U32 R6, RZ, RZ, RZ ;  /* 0x000000ffff067224 */ /* 0x000fd200078e00ff */
.L_x_64:
[----:B------:R-:W0:Y:S02]  /*6ab0*/  LDS.64 R8, [UR4+0x66d8] ;  /* 0x0066d804ff087984 */ /* 0x000e240008000a00 */
[----:B0-----:R-:W-:-:S14]  /*6ac0*/  DSETP.GT.AND P0, PT, |R8|, R4, PT ;  /* 0x000000040800722a */ /* 0x001fdc0003f04200 */
        /* <DEDUP_REMOVED lines=8> */
.L_x_65:
        /* <DEDUP_REMOVED lines=10> */
.L_x_66:
        /* <DEDUP_REMOVED lines=10> */
.L_x_67:
        /* <DEDUP_REMOVED lines=10> */
.L_x_68:
        /* <DEDUP_REMOVED lines=10> */
.L_x_69:
        /* <DEDUP_REMOVED lines=10> */
.L_x_70:
        /* <DEDUP_REMOVED lines=10> */
.L_x_71:
[----:B------:R-:W0:Y:S01]  /*6f10*/  LDS.64 R8, [UR4+0x6710] ;  /* 0x00671004ff087984 */ /* 0x000e220008000a00 */
[----:B------:R-:W-:Y:S01]  /*6f20*/  ISETP.LT.AND P1, PT, RZ, UR12, PT ;  /* 0x0000000cff007c0c */ /* 0x000fe2000bf21270 */
[----:B0-----:R-:W-:-:S14]  /*6f30*/  DSETP.GT.AND P0, PT, |R8|, R4, PT ;  /* 0x000000040800722a */ /* 0x001fdc0003f04200 */
[----:B------:R-:W0:Y:S01]  /*6f40*/  @P0 LDS.64 R4, [UR4+0x6710] ;  /* 0x00671004ff040984 */ /* 0x000e220008000a00 */
[----:B------:R-:W-:-:S03]  /*6f50*/  @P0 MOV R9, 0x3ff00000 ;  /* 0x3ff0000000090802 */ /* 0x000fc60000000f00 */
[----:B------:R-:W1:Y:S01]  /*6f60*/  @P0 LDS R0, [UR4+0x6714] ;  /* 0x00671404ff000984 */ /* 0x000e620008000800 */
[----:B------:R-:W-:Y:S05]  /*6f70*/  @!P1 EXIT ;  /* 0x000000000000994d */ /* 0x000fea0003800000 */
[----:B------:R-:W-:Y:S01]  /*6f80*/  @P0 MOV R24, 0x9 ;  /* 0x0000000900180802 */ /* 0x000fe20000000f00 */
[----:B0-----:R-:W-:Y:S01]  /*6f90*/  IMAD R5, R3, R3, RZ ;  /* 0x0000000303057224 */ /* 0x001fe200078e02ff */
[----:B-1----:R-:W-:Y:S01]  /*6fa0*/  @P0 LOP3.LUT R7, R9, 0x80000000, R0, 0xb8, !PT ;  /* 0x8000000009070812 */ /* 0x002fe200078eb800 */
[C---:B------:R-:W-:Y:S01]  /*6fb0*/  IMAD.SHL.U32 R4, R3.reuse, 0x8, RZ ;  /* 0x0000000803047824 */ /* 0x040fe200078e00ff */
[----:B------:R-:W-:Y:S01]  /*6fc0*/  LOP3.LUT R0, R3, 0x7, RZ, 0xc0, !PT ;  /* 0x0000000703007812 */ /* 0x000fe200078ec0ff */
[-C--:B------:R-:W-:Y:S01]  /*6fd0*/  IMAD R5, R5, R24.reuse, R2 ;  /* 0x0000001805057224 */ /* 0x080fe200078e0202 */
[----:B------:R-:W-:Y:S01]  /*6fe0*/  @P0 MOV R6, RZ ;  /* 0x000000ff00060202 */ /* 0x000fe20000000f00 */
[----:B------:R-:W-:Y:S01]  /*6ff0*/  IMAD R24, R3, R24, RZ ;  /* 0x0000001803187224 */ /* 0x000fe200078e02ff */
[----:B------:R-:W-:-:S06]  /*7000*/  UMOV UR4, URZ ;  /* 0x000000ff00047c82 */ /* 0x000fcc0008000000 */
.L_x_76:
[----:B------:R-:W-:Y:S02]  /*7010*/  ISETP.GE.AND P0, PT, R3, 0x1, PT ;  /* 0x000000010300780c */ /* 0x000fe40003f06270 */
[----:B0-----:R-:W-:-:S11]  /*7020*/  CS2R R8, SRZ ;  /* 0x0000000000087805 */ /* 0x001fd6000001ff00 */
[----:B------:R-:W-:Y:S05]  /*7030*/  @!P0 BRA `(.L_x_72) ;  /* 0x0000000400d48947 */ /* 0x000fea0003800000 */
[C---:B------:R-:W-:Y:S01]  /*7040*/  IADD3 R8, PT, PT, R3.reuse, -0x1, RZ ;  /* 0xffffffff03087810 */ /* 0x040fe20007ffe0ff */
[----:B------:R-:W-:Y:S02]  /*7050*/  IMAD R26, R3, UR4, RZ ;  /* 0x00000004031a7c24 */ /* 0x000fe4000f8e02ff */
[----:B------:R-:W-:Y:S01]  /*7060*/  IMAD.MOV.U32 R27, RZ, RZ, RZ ;  /* 0x000000ffff1b7224 */ /* 0x000fe200078e00ff */
[----:B------:R-:W-:Y:S02]  /*7070*/  ISETP.GE.U32.AND P0, PT, R8, 0x7, PT ;  /* 0x000000070800780c */ /* 0x000fe40003f06070 */
[----:B------:R-:W-:-:S11]  /*7080*/  CS2R R8, SRZ ;  /* 0x0000000000087805 */ /* 0x000fd6000001ff00 */
[----:B------:R-:W-:Y:S05]  /*7090*/  @!P0 BRA `(.L_x_73) ;  /* 0x0000000000bc8947 */ /* 0x000fea0003800000 */
[----:B------:R-:W0:Y:S01]  /*70a0*/  S2R R9, SR_CgaCtaId ;  /* 0x0000000000097919 */ /* 0x000e220000008800 */
[----:B---3--:R-:W1:Y:S01]  /*70b0*/  LDC.64 R10, c[0x0][0x390] ;  /* 0x0000e400ff0a7b82 */ /* 0x008e620000000a00 */
[----:B------:R-:W-:Y:S02]  /*70c0*/  MOV R8, 0x400 ;  /* 0x0000040000087802 */ /* 0x000fe40000000f00 */
[----:B------:R-:W-:Y:S02]  /*70d0*/  LOP3.LUT R27, R3, 0x7ffffff8, RZ, 0xc0, !PT ;  /* 0x7ffffff8031b7812 */ /* 0x000fe400078ec0ff */
[----:B------:R-:W-:Y:S02]  /*70e0*/  MOV R25, R5 ;  /* 0x0000000500197202 */ /* 0x000fe40000000f00 */
[----:B------:R-:W-:Y:S02]  /*70f0*/  IADD3 R29, PT, PT, -R27, RZ, RZ ;  /* 0x000000ff1b1d7210 */ /* 0x000fe40007ffe1ff */
[----:B0-----:R-:W-:-:S05]  /*7100*/  LEA R9, R9, R8, 0x18 ;  /* 0x0000000809097211 */ /* 0x001fca00078ec0ff */
[----:B------:R-:W-:Y:S01]  /*7110*/  IMAD R28, R4, UR4, R9 ;  /* 0x00000004041c7c24 */ /* 0x000fe2000f8e0209 */
[----:B------:R-:W-:-:S03]  /*7120*/  CS2R R8, SRZ ;  /* 0x0000000000087805 */ /* 0x000fc6000001ff00 */
[----:B------:R-:W-:-:S07]  /*7130*/  VIADD R28, R28, 0x20 ;  /* 0x000000201c1c7836 */ /* 0x000fce0000000000 */
.L_x_74:
[----:B-1----:R-:W-:Y:S01]  /*7140*/  IMAD.WIDE R20, R25, 0x8, R10 ;  /* 0x0000000819147825 */ /* 0x002fe200078e020a */
[----:B------:R-:W0:Y:S04]  /*7150*/  LDS.64 R22, [R28+-0x20] ;  /* 0xffffe0001c167984 */ /* 0x000e280000000a00 */
[----:B------:R-:W0:Y:S01]  /*7160*/  LDG.E.64 R12, desc[UR8][R20.64] ;  /* 0x00000008140c7981 */ /* 0x000e22000c1e1b00 */
[----:B------:R-:W-:-:S05]  /*7170*/  IMAD.WIDE.U32 R16, R3, 0x8, R20 ;  /* 0x0000000803107825 */ /* 0x000fca00078e0014 */
[----:B------:R-:W2:Y:S01]  /*7180*/  LDG.E.64 R14, desc[UR8][R16.64] ;  /* 0x00000008100e7981 */ /* 0x000ea2000c1e1b00 */
[----:B------:R-:W-:-:S05]  /*7190*/  IMAD.WIDE.U32 R18, R3, 0x8, R16 ;  /* 0x0000000803127825 */ /* 0x000fca00078e0010 */
[----:B------:R1:W3:Y:S02]  /*71a0*/  LDG.E.64 R16, desc[UR8][R18.64] ;  /* 0x0000000812107981 */ /* 0x0002e4000c1e1b00 */
[----:B-1----:R-:W-:-:S05]  /*71b0*/  IMAD.WIDE.U32 R18, R3, 0x8, R18 ;  /* 0x0000000803127825 */ /* 0x002fca00078e0012 */
[----:B------:R-:W4:Y:S01]  /*71c0*/  LDG.E.64 R20, desc[UR8][R18.64] ;  /* 0x0000000812147981 */ /* 0x000f22000c1e1b00 */
[----:B0-----:R-:W-:-:S03]  /*71d0*/  DFMA R12, R12, R22, R8 ;  /* 0x000000160c0c722b */ /* 0x001fc60000000008 */
[----:B------:R-:W2:Y:S01]  /*71e0*/  LDS.64 R8, [R28+-0x18] ;  /* 0xffffe8001c087984 */ /* 0x000ea20000000a00 */
[----:B------:R-:W-:-:S04]  /*71f0*/  IMAD.WIDE.U32 R22, R3, 0x8, R18 ;  /* 0x0000000803167825 */ /* 0x000fc800078e0012 */
[----:B--2---:R-:W-:Y:S01]  /*7200*/  DFMA R14, R14, R8, R12 ;  /* 0x000000080e0e722b */ /* 0x004fe2000000000c */
[----:B------:R-:W3:Y:S04]  /*7210*/  LDS.64 R8, [R28+-0x10] ;  /* 0xfffff0001c087984 */ /* 0x000ee80000000a00 */
[----:B------:R-:W4:Y:S03]  /*7220*/  LDS.64 R12, [R28+-0x8] ;  /* 0xfffff8001c0c7984 */ /* 0x000f260000000a00 */
[----:B---3--:R-:W-:Y:S01]  /*7230*/  DFMA R16, R16, R8, R14 ;  /* 0x000000081010722b */ /* 0x008fe2000000000e */
[----:B------:R0:W2:Y:S07]  /*7240*/  LDG.E.64 R8, desc[UR8][R22.64] ;  /* 0x0000000816087981 */ /* 0x0000ae000c1e1b00 */
[----:B----4-:R-:W-:Y:S01]  /*7250*/  DFMA R20, R20, R12, R16 ;  /* 0x0000000c1414722b */ /* 0x010fe20000000010 */
[----:B0-----:R-:W-:-:S05]  /*7260*/  IMAD.WIDE.U32 R22, R3, 0x8, R22 ;  /* 0x0000000803167825 */ /* 0x001fca00078e0016 */
[----:B------:R-:W3:Y:S01]  /*7270*/  LDG.E.64 R16, desc[UR8][R22.64] ;  /* 0x0000000816107981 */ /* 0x000ee2000c1e1b00 */
[----:B------:R-:W-:-:S05]  /*7280*/  IMAD.WIDE.U32 R18, R3, 0x8, R22 ;  /* 0x0000000803127825 */ /* 0x000fca00078e0016 */
[----:B------:R0:W4:Y:S01]  /*7290*/  LDG.E.64 R14, desc[UR8][R18.64] ;  /* 0x00000008120e7981 */ /* 0x000122000c1e1b00 */
[----:B------:R-:W-:-:S06]  /*72a0*/  IMAD.WIDE.U32 R12, R3, 0x8, R18 ;  /* 0x00000008030c7825 */ /* 0x000fcc00078e0012 */
[----:B------:R-:W5:Y:S01]  /*72b0*/  LDG.E.64 R12, desc[UR8][R12.64] ;  /* 0x000000080c0c7981 */ /* 0x000f62000c1e1b00 */
[----:B------:R-:W-:Y:S02]  /*72c0*/  IADD3 R29, PT, PT, R29, 0x8, RZ ;  /* 0x000000081d1d7810 */ /* 0x000fe40007ffe0ff */
[----:B------:R-:W-:Y:S01]  /*72d0*/  IADD3 R25, PT, PT, R4, R25, RZ ;  /* 0x0000001904197210 */ /* 0x000fe20007ffe0ff */
[----:B0-----:R-:W2:Y:S01]  /*72e0*/  LDS.64 R18, [R28] ;  /* 0x000000001c127984 */ /* 0x001ea20000000a00 */
[----:B------:R-:W-:Y:S01]  /*72f0*/  ISETP.NE.AND P0, PT, R29, RZ, PT ;  /* 0x000000ff1d00720c */ /* 0x000fe20003f05270 */
[----:B--2---:R-:W-:Y:S02]  /*7300*/  DFMA R8, R8, R18, R20 ;  /* 0x000000120808722b */ /* 0x004fe40000000014 */
[----:B------:R-:W3:Y:S06]  /*7310*/  LDS.64 R20, [R28+0x8] ;  /* 0x000008001c147984 */ /* 0x000eec0000000a00 */
[----:B---3--:R-:W-:Y:S01]  /*7320*/  DFMA R20, R16, R20, R8 ;  /* 0x000000141014722b */ /* 0x008fe20000000008 */
[----:B------:R-:W4:Y:S04]  /*7330*/  LDS.64 R16, [R28+0x10] ;  /* 0x000010001c107984 */ /* 0x000f280000000a00 */
[----:B------:R0:W5:Y:S02]  /*7340*/  LDS.64 R8, [R28+0x18] ;  /* 0x000018001c087984 */ /* 0x0001640000000a00 */
[----:B0-----:R-:W-:Y:S01]  /*7350*/  VIADD R28, R28, 0x40 ;  /* 0x000000401c1c7836 */ /* 0x001fe20000000000 */
[----:B----4-:R-:W-:-:S08]  /*7360*/  DFMA R14, R14, R16, R20 ;  /* 0x000000100e0e722b */ /* 0x010fd00000000014 */
[----:B-----5:R-:W-:Y:S01]  /*7370*/  DFMA R8, R12, R8, R14 ;  /* 0x000000080c08722b */ /* 0x020fe2000000000e */
[----:B------:R-:W-:Y:S10]  /*7380*/  @P0 BRA `(.L_x_74) ;  /* 0xfffffffc006c0947 */ /* 0x000ff4000383ffff */
.L_x_73:
[----:B------:R-:W-:-:S13]  /*7390*/  ISETP.NE.AND P0, PT, R0, RZ, PT ;  /* 0x000000ff0000720c */ /* 0x000fda0003f05270 */
[----:B------:R-:W-:Y:S05]  /*73a0*/  @!P0 BRA `(.L_x_72) ;  /* 0x0000000000f88947 */ /* 0x000fea0003800000 */
[----:B---3--:R-:W-:-:S04]  /*73b0*/  IADD3 R10, PT, PT, R0, -0x1, RZ ;  /* 0xffffffff000a7810 */ /* 0x008fc80007ffe0ff */
[----:B------:R-:W-:-:S13]  /*73c0*/  ISETP.GE.U32.AND P0, PT, R10, 0x3, PT ;  /* 0x000000030a00780c */ /* 0x000fda0003f06070 */
[----:B------:R-:W-:Y:S05]  /*73d0*/  @!P0 BRA `(.L_x_75) ;  /* 0x0000000000648947 */ /* 0x000fea0003800000 */
[----:B------:R-:W0:Y:S01]  /*73e0*/  LDC.64 R16, c[0x0][0x390] ;  /* 0x0000e400ff107b82 */ /* 0x000e220000000a00 */
[----:B------:R-:W-:-:S05]  /*73f0*/  IADD3 R10, PT, PT, R24, R27, RZ ;  /* 0x0000001b180a7210 */ /* 0x000fca0007ffe0ff */
[----:B------:R-:W-:-:S04]  /*7400*/  IMAD R11, R3, R10, R2 ;  /* 0x0000000a030b7224 */ /* 0x000fc800078e0202 */
[----:B0-----:R-:W-:-:S05]  /*7410*/  IMAD.WIDE R16, R11, 0x8, R16 ;  /* 0x000000080b107825 */ /* 0x001fca00078e0210 */
[----:B------:R0:W2:Y:S01]  /*7420*/  LDG.E.64 R18, desc[UR8][R16.64] ;  /* 0x0000000810127981 */ /* 0x0000a2000c1e1b00 */
[----:B------:R-:W-:-:S05]  /*7430*/  IMAD.WIDE.U32 R22, R3, 0x8, R16 ;  /* 0x0000000803167825 */ /* 0x000fca00078e0010 */
[----:B------:R-:W3:Y:S01]  /*7440*/  LDG.E.64 R14, desc[UR8][R22.64] ;  /* 0x00000008160e7981 */ /* 0x000ee2000c1e1b00 */
[----:B------:R-:W-:-:S05]  /*7450*/  IMAD.WIDE.U32 R28, R3, 0x8, R22 ;  /* 0x00000008031c7825 */ /* 0x000fca00078e0016 */
[----:B------:R-:W4:Y:S01]  /*7460*/  LDG.E.64 R12, desc[UR8][R28.64] ;  /* 0x000000081c0c7981 */ /* 0x000f22000c1e1b00 */
[----:B------:R-:W-:-:S06]  /*7470*/  IMAD.WIDE.U32 R10, R3, 0x8, R28 ;  /* 0x00000008030a7825 */ /* 0x000fcc00078e001c */
[----:B------:R-:W5:Y:S01]  /*7480*/  LDG.E.64 R10, desc[UR8][R10.64] ;  /* 0x000000080a0a7981 */ /* 0x000f62000c1e1b00 */
[----:B------:R-:W-:Y:S01]  /*7490*/  MOV R20, 0x400 ;  /* 0x0000040000147802 */ /* 0x000fe20000000f00 */
[----:B------:R-:W1:Y:S03]  /*74a0*/  S2R R21, SR_CgaCtaId ;  /* 0x0000000000157919 */ /* 0x000e660000008800 */
[----:B-1----:R-:W-:Y:S01]  /*74b0*/  LEA R21, R21, R20, 0x18 ;  /* 0x0000001415157211 */ /* 0x002fe200078ec0ff */
[----:B------:R-:W-:Y:S01]  /*74c0*/  IMAD.IADD R20, R26, 0x1, R27 ;  /* 0x000000011a147824 */ /* 0x000fe200078e021b */
[----:B------:R-:W-:-:S04]  /*74d0*/  IADD3 R27, PT, PT, R27, 0x4, RZ ;  /* 0x000000041b1b7810 */ /* 0x000fc80007ffe0ff */
[----:B------:R-:W-:-:S05]  /*74e0*/  LEA R25, R20, R21, 0x3 ;  /* 0x0000001514197211 */ /* 0x000fca00078e18ff */
[----:B------:R-:W2:Y:S04]  /*74f0*/  LDS.64 R20, [R25] ;  /* 0x0000000019147984 */ /* 0x000ea80000000a00 */
[----:B0-----:R-:W3:Y:S01]  /*7500*/  LDS.64 R16, [R25+0x8] ;  /* 0x0000080019107984 */ /* 0x001ee20000000a00 */
[----:B--2---:R-:W-:-:S03]  /*7510*/  DFMA R20, R18, R20, R8 ;  /* 0x000000141214722b */ /* 0x004fc60000000008 */
[----:B------:R-:W4:Y:S04]  /*7520*/  LDS.64 R8, [R25+0x10] ;  /* 0x0000100019087984 */ /* 0x000f280000000a00 */
[----:B------:R-:W5:Y:S01]  /*7530*/  LDS.64 R18, [R25+0x18] ;  /* 0x0000180019127984 */ /* 0x000f620000000a00 */
[----:B---3--:R-:W-:-:S08]  /*7540*/  DFMA R14, R14, R16, R20 ;  /* 0x000000100e0e722b */ /* 0x008fd00000000014 */
[----:B----4-:R-:W-:-:S08]  /*7550*/  DFMA R8, R12, R8, R14 ;  /* 0x000000080c08722b */ /* 0x010fd0000000000e */
[----:B-----5:R-:W-:-:S11]  /*7560*/  DFMA R8, R10, R18, R8 ;  /* 0x000000120a08722b */ /* 0x020fd60000000008 */
.L_x_75:
[----:B------:R-:W-:-:S13]  /*7570*/  LOP3.LUT P0, R10, R3, 0x3, RZ, 0xc0, !PT ;  /* 0x00000003030a7812 */ /* 0x000fda000780c0ff */
[----:B------:R-:W-:Y:S05]  /*7580*/  @!P0 BRA `(.L_x_72) ;  /* 0x0000000000808947 */ /* 0x000fea0003800000 */
[----:B------:R-:W-:Y:S02]  /*7590*/  ISETP.NE.AND P0, PT, R10, 0x1, PT ;  /* 0x000000010a00780c */ /* 0x000fe40003f05270 */
[----:B------:R-:W-:-:S04]  /*75a0*/  LOP3.LUT R10, R3, 0x1, RZ, 0xc0, !PT ;  /* 0x00000001030a7812 */ /* 0x000fc800078ec0ff */
[----:B------:R-:W-:-:S07]  /*75b0*/  ISETP.NE.U32.AND P1, PT, R10, 0x1, PT ;  /* 0x000000010a00780c */ /* 0x000fce0003f25070 */
[----:B------:R-:W0:Y:S01]  /*75c0*/  @P0 LDC.64 R16, c[0x0][0x390] ;  /* 0x0000e400ff100b82 */ /* 0x000e220000000a00 */
[----:B------:R-:W-:Y:S01]  /*75d0*/  @P0 IMAD.IADD R10, R24, 0x1, R27 ;  /* 0x00000001180a0824 */ /* 0x000fe200078e021b */
[----:B------:R-:W-:Y:S02]  /*75e0*/  @P0 IADD3 R18, PT, PT, R26, R27, RZ ;  /* 0x0000001b1a120210 */ /* 0x000fe40007ffe0ff */
[----:B------:R-:W-:Y:S01]  /*75f0*/  @P0 IADD3 R27, PT, PT, R27, 0x2, RZ ;  /* 0x000000021b1b0810 */ /* 0x000fe20007ffe0ff */
[----:B------:R-:W-:-:S03]  /*7600*/  @P0 IMAD R11, R3, R10, R2 ;  /* 0x0000000a030b0224 */ /* 0x000fc600078e0202 */
[----:B------:R-:W1:Y:S01]  /*7610*/  @!P1 LDC.64 R14, c[0x0][0x390] ;  /* 0x0000e400ff0e9b82 */ /* 0x000e620000000a00 */
[----:B------:R-:W-:-:S04]  /*7620*/  @!P1 IMAD.IADD R19, R24, 0x1, R27 ;  /* 0x0000000118139824 */ /* 0x000fc800078e021b */
[----:B------:R-:W-:Y:S02]  /*7630*/  @!P1 IMAD R19, R3, R19, R2 ;  /* 0x0000001303139224 */ /* 0x000fe400078e0202 */
[----:B0-----:R-:W-:-:S05]  /*7640*/  @P0 IMAD.WIDE R16, R11, 0x8, R16 ;  /* 0x000000080b100825 */ /* 0x001fca00078e0210 */
[----:B------:R0:W2:Y:S01]  /*7650*/  @P0 LDG.E.64 R10, desc[UR8][R16.64] ;  /* 0x00000008100a0981 */ /* 0x0000a2000c1e1b00 */
[----:B------:R-:W-:-:S04]  /*7660*/  @P0 IMAD.WIDE.U32 R12, R3, 0x8, R16 ;  /* 0x00000008030c0825 */ /* 0x000fc800078e0010 */
[----:B-1----:R-:W-:Y:S02]  /*7670*/  @!P1 IMAD.WIDE R14, R19, 0x8, R14 ;  /* 0x00000008130e9825 */ /* 0x002fe400078e020e */
[----:B------:R-:W3:Y:S04]  /*7680*/  @P0 LDG.E.64 R12, desc[UR8][R12.64] ;  /* 0x000000080c0c0981 */ /* 0x000ee8000c1e1b00 */
[----:B------:R-:W4:Y:S01]  /*7690*/  @!P1 LDG.E.64 R14, desc[UR8][R14.64] ;  /* 0x000000080e0e9981 */ /* 0x000f22000c1e1b00 */
[----:B------:R-:W-:Y:S02]  /*76a0*/  @P0 MOV R19, 0x400 ;  /* 0x0000040000130802 */ /* 0x000fe40000000f00 */
[----:B------:R-:W-:Y:S01]  /*76b0*/  @!P1 IADD3 R26, PT, PT, R26, R27, RZ ;  /* 0x0000001b1a1a9210 */ /* 0x000fe20007ffe0ff */
[----:B------:R-:W1:Y:S01]  /*76c0*/  @P0 S2R R20, SR_CgaCtaId ;  /* 0x0000000000140919 */ /* 0x000e620000008800 */
[----:B------:R-:W5:Y:S01]  /*76d0*/  @!P1 S2R R21, SR_CgaCtaId ;  /* 0x0000000000159919 */ /* 0x000f620000008800 */
[----:B-1----:R-:W-:-:S04]  /*76e0*/  @P0 LEA R19, R20, R19, 0x18 ;  /* 0x0000001314130211 */ /* 0x002fc800078ec0ff */
[----:B------:R-:W-:Y:S02]  /*76f0*/  @P0 LEA R22, R18, R19, 0x3 ;  /* 0x0000001312160211 */ /* 0x000fe400078e18ff */
[----:B------:R-:W-:-:S03]  /*7700*/  @!P1 MOV R18, 0x400 ;  /* 0x0000040000129802 */ /* 0x000fc60000000f00 */
[----:B0-----:R-:W2:Y:S01]  /*7710*/  @P0 LDS.64 R16, [R22] ;  /* 0x0000000016100984 */ /* 0x001ea20000000a00 */
[----:B-----5:R-:W-:-:S03]  /*7720*/  @!P1 LEA R19, R21, R18, 0x18 ;  /* 0x0000001215139211 */ /* 0x020fc600078ec0ff */
[----:B------:R-:W3:Y:S02]  /*7730*/  @P0 LDS.64 R20, [R22+0x8] ;  /* 0x0000080016140984 */ /* 0x000ee40000000a00 */
[----:B------:R-:W-:-:S06]  /*7740*/  @!P1 IMAD R18, R26, 0x8, R19 ;  /* 0x000000081a129824 */ /* 0x000fcc00078e0213 */
[----:B------:R-:W4:Y:S01]  /*7750*/  @!P1 LDS.64 R18, [R18] ;  /* 0x0000000012129984 */ /* 0x000f220000000a00 */
[----:B--2---:R-:W-:-:S08]  /*7760*/  @P0 DFMA R10, R10, R16, R8 ;  /* 0x000000100a0a022b */ /* 0x004fd00000000008 */
[----:B---3--:R-:W-:-:S08]  /*7770*/  @P0 DFMA R8, R12, R20, R10 ;  /* 0x000000140c08022b */ /* 0x008fd0000000000a */
[----:B----4-:R-:W-:-:S11]  /*7780*/  @!P1 DFMA R8, R14, R18, R8 ;  /* 0x000000120e08922b */ /* 0x010fd60000000008 */
.L_x_72:
[----:B---3--:R-:W0:Y:S01]  /*7790*/  LDC.64 R12, c[0x0][0x398] ;  /* 0x0000e600ff0c7b82 */ /* 0x008e220000000a00 */
[----:B------:R-:W-:Y:S01]  /*77a0*/  DMUL R10, R8, -R6 ;  /* 0x80000006080a7228 */ /* 0x000fe20000000000 */
[----:B------:R-:W-:Y:S02]  /*77b0*/  UIMAD UR5, UR10, UR4, UR11 ;  /* 0x000000040a0572a4 */ /* 0x000fe4000f8e020b */
[----:B------:R-:W-:Y:S01]  /*77c0*/  ISETP.NE.AND P0, PT, RZ, UR4, PT ;  /* 0x00000004ff007c0c */ /* 0x000fe2000bf05270 */
[----:B------:R-:W-:-:S03]  /*77d0*/  UIADD3 UR4, UPT, UPT, UR4, 0x1, URZ ;  /* 0x0000000104047890 */ /* 0x000fc6000fffe0ff */
[----:B------:R-:W-:Y:S01]  /*77e0*/  IMAD R15, R3, UR5, R2 ;  /* 0x00000005030f7c24 */ /* 0x000fe2000f8e0202 */
[----:B------:R-:W-:Y:S02]  /*77f0*/  UISETP.NE.AND UP0, UPT, UR4, UR12, UPT ;  /* 0x0000000c0400728c */ /* 0x000fe4000bf05270 */
[----:B------:R-:W-:Y:S02]  /*7800*/  FSEL R10, R10, R8, !P0 ;  /* 0x000000080a0a7208 */ /* 0x000fe40004000000 */
[----:B------:R-:W-:Y:S01]  /*7810*/  FSEL R11, R11, R9, !P0 ;  /* 0x000000090b0b7208 */ /* 0x000fe20004000000 */
[----:B0-----:R-:W-:-:S05]  /*7820*/  IMAD.WIDE R8, R15, 0x8, R12 ;  /* 0x000000080f087825 */ /* 0x001fca00078e020c */
[----:B------:R0:W-:Y:S01]  /*7830*/  STG.E.64 desc[UR8][R8.64], R10 ;  /* 0x0000000a08007986 */ /* 0x0001e2000c101b08 */
[----:B------:R-:W-:Y:S05]  /*7840*/  BRA.U UP0, `(.L_x_76) ;  /* 0xfffffff500f07547 */ /* 0x000fea000b83ffff */
[----:B------:R-:W-:Y:S05]  /*7850*/  EXIT ;  /* 0x000000000000794d */ /* 0x000fea0003800000 */
        .weak           $__internal_0_$__cuda_sm20_div_rn_f64_full
        .type           $__internal_0_$__cuda_sm20_div_rn_f64_full,@function
        .size           $__internal_0_$__cuda_sm20_div_rn_f64_full,($__internal_1_$__cuda_sm20_dsqrt_rn_f64_mediumpath_v1 - $__internal_0_$__cuda_sm20_div_rn_f64_full)
$__internal_0_$__cuda_sm20_div_rn_f64_full:
[C---:B------:R-:W-:Y:S01]  /*7860*/  FSETP.GEU.AND P0, PT, |R29|.reuse, 1.469367938527859385e-39, PT ;  /* 0x001000001d00780b */ /* 0x040fe20003f0e200 */
[----:B------:R-:W-:Y:S01]  /*7870*/  BSSY.RECONVERGENT B1, `(.L_x_77) ;  /* 0x0000058000017945 */ /* 0x000fe20003800200 */
[----:B------:R-:W-:Y:S02]  /*7880*/  LOP3.LUT R10, R29, 0x800fffff, RZ, 0xc0, !PT ;  /* 0x800fffff1d0a7812 */ /* 0x000fe400078ec0ff */
[----:B------:R-:W-:Y:S02]  /*7890*/  MOV R12, R28 ;  /* 0x0000001c000c7202 */ /* 0x000fe40000000f00 */
[----:B------:R-:W-:Y:S02]  /*78a0*/  MOV R13, R29 ;  /* 0x0000001d000d7202 */ /* 0x000fe40000000f00 */
[----:B------:R-:W-:Y:S01]  /*78b0*/  LOP3.LUT R11, R10, 0x3ff00000, RZ, 0xfc, !PT ;  /* 0x3ff000000a0b7812 */ /* 0x000fe200078efcff */
[----:B------:R-:W-:Y:S01]  /*78c0*/  IMAD.MOV.U32 R10, RZ, RZ, R28 ;  /* 0x000000ffff0a7224 */ /* 0x000fe200078e001c */
[----:B------:R-:W-:-:S02]  /*78d0*/  MOV R16, 0x1 ;  /* 0x0000000100107802 */ /* 0x000fc40000000f00 */
[C---:B------:R-:W-:Y:S01]  /*78e0*/  FSETP.GEU.AND P2, PT, |R15|.reuse, 1.469367938527859385e-39, PT ;  /* 0x001000000f00780b */ /* 0x040fe20003f4e200 */
[----:B------:R-:W-:Y:S01]  /*78f0*/  @!P0 DMUL R10, R12, 8.98846567431157953865e+307 ;  /* 0x7fe000000c0a8828 */ /* 0x000fe20000000000 */
[----:B------:R-:W-:Y:S02]  /*7900*/  LOP3.LUT R25, R15, 0x7ff00000, RZ, 0xc0, !PT ;  /* 0x7ff000000f197812 */ /* 0x000fe400078ec0ff */
[----:B------:R-:W-:Y:S02]  /*7910*/  MOV R26, 0x1ca00000 ;  /* 0x1ca00000001a7802 */ /* 0x000fe40000000f00 */
[----:B------:R-:W-:Y:S01]  /*7920*/  LOP3.LUT R28, R29, 0x7ff00000, RZ, 0xc0, !PT ;  /* 0x7ff000001d1c7812 */ /* 0x000fe200078ec0ff */
[----:B------:R-:W0:Y:S03]  /*7930*/  MUFU.RCP64H R17, R11 ;  /* 0x0000000b00117308 */ /* 0x000e260000001800 */
[----:B------:R-:W-:-:S02]  /*7940*/  ISETP.GE.U32.AND P1, PT, R25, R28, PT ;  /* 0x0000001c1900720c */ /* 0x000fc40003f26070 */
[----:B------:R-:W-:Y:S02]  /*7950*/  @!P0 LOP3.LUT R28, R11, 0x7ff00000, RZ, 0xc0, !PT ;  /* 0x7ff000000b1c8812 */ /* 0x000fe400078ec0ff */
[----:B------:R-:W-:-:S04]  /*7960*/  @!P2 LOP3.LUT R18, R13, 0x7ff00000, RZ, 0xc0, !PT ;  /* 0x7ff000000d12a812 */ /* 0x000fc800078ec0ff */
[----:B------:R-:W-:-:S04]  /*7970*/  @!P2 ISETP.GE.U32.AND P3, PT, R25, R18, PT ;  /* 0x000000121900a20c */ /* 0x000fc80003f66070 */
[----:B------:R-:W-:Y:S01]  /*7980*/  @!P2 SEL R19, R26, 0x63400000, !P3 ;  /* 0x634000001a13a807 */ /* 0x000fe20005800000 */
[----:B0-----:R-:W-:-:S03]  /*7990*/  DFMA R20, R16, -R10, 1 ;  /* 0x3ff000001014742b */ /* 0x001fc6000000080a */
[----:B------:R-:W-:-:S04]  /*79a0*/  @!P2 LOP3.LUT R22, R19, 0x80000000, R15, 0xf8, !PT ;  /* 0x800000001316a812 */ /* 0x000fc800078ef80f */
[----:B------:R-:W-:Y:S01]  /*79b0*/  @!P2 LOP3.LUT R23, R22, 0x100000, RZ, 0xfc, !PT ;  /* 0x001000001617a812 */ /* 0x000fe200078efcff */
[----:B------:R-:W-:Y:S01]  /*79c0*/  DFMA R20, R20, R20, R20 ;  /* 0x000000141414722b */ /* 0x000fe20000000014 */
[----:B------:R-:W-:-:S07]  /*79d0*/  @!P2 MOV R22, RZ ;  /* 0x000000ff0016a202 */ /* 0x000fce0000000f00 */
[----:B------:R-:W-:Y:S01]  /*79e0*/  DFMA R20, R16, R20, R16 ;  /* 0x000000141014722b */ /* 0x000fe20000000010 */
[----:B------:R-:W-:Y:S01]  /*79f0*/  SEL R17, R26, 0x63400000, !P1 ;  /* 0x634000001a117807 */ /* 0x000fe20004800000 */
[----:B------:R-:W-:-:S03]  /*7a00*/  IMAD.MOV.U32 R16, RZ, RZ, R14 ;  /* 0x000000ffff107224 */ /* 0x000fc600078e000e */
[----:B------:R-:W-:-:S03]  /*7a10*/  LOP3.LUT R17, R17, 0x800fffff, R15, 0xf8, !PT ;  /* 0x800fffff11117812 */ /* 0x000fc600078ef80f */
[----:B------:R-:W-:-:S03]  /*7a20*/  DFMA R18, R20, -R10, 1 ;  /* 0x3ff000001412742b */ /* 0x000fc6000000080a */
[----:B------:R-:W-:-:S05]  /*7a30*/  @!P2 DFMA R16, R16, 2, -R22 ;  /* 0x400000001010a82b */ /* 0x000fca0000000816 */
[----:B------:R-:W-:-:S08]  /*7a40*/  DFMA R18, R20, R18, R20 ;  /* 0x000000121412722b */ /* 0x000fd00000000014 */
[----:B------:R-:W-:-:S08]  /*7a50*/  DMUL R20, R18, R16 ;  /* 0x0000001012147228 */ /* 0x000fd00000000000 */
[----:B------:R-:W-:-:S08]  /*7a60*/  DFMA R22, R20, -R10, R16 ;  /* 0x8000000a1416722b */ /* 0x000fd00000000010 */
[----:B------:R-:W-:Y:S01]  /*7a70*/  DFMA R22, R18, R22, R20 ;  /* 0x000000161216722b */ /* 0x000fe20000000014 */
[----:B------:R-:W-:Y:S02]  /*7a80*/  MOV R21, R25 ;  /* 0x0000001900157202 */ /* 0x000fe40000000f00 */
[----:B------:R-:W-:-:S05]  /*7a90*/  @!P2 LOP3.LUT R21, R17, 0x7ff00000, RZ, 0xc0, !PT ;  /* 0x7ff000001115a812 */ /* 0x000fca00078ec0ff */
[----:B------:R-:W-:-:S05]  /*7aa0*/  VIADD R18, R21, 0xffffffff ;  /* 0xffffffff15127836 */ /* 0x000fca0000000000 */
[----:B------:R-:W-:Y:S02]  /*7ab0*/  ISETP.GT.U32.AND P0, PT, R18, 0x7feffffe, PT ;  /* 0x7feffffe1200780c */ /* 0x000fe40003f04070 */
[----:B------:R-:W-:-:S04]  /*7ac0*/  IADD3 R18, PT, PT, R28, -0x1, RZ ;  /* 0xffffffff1c127810 */ /* 0x000fc80007ffe0ff */
[----:B------:R-:W-:-:S13]  /*7ad0*/  ISETP.GT.U32.OR P0, PT, R18, 0x7feffffe, P0 ;  /* 0x7feffffe1200780c */ /* 0x000fda0000704470 */
[----:B------:R-:W-:Y:S05]  /*7ae0*/  @P0 BRA `(.L_x_78) ;  /* 0x00000000006c0947 */ /* 0x000fea0003800000 */
[----:B------:R-:W-:-:S04]  /*7af0*/  LOP3.LUT R18, R13, 0x7ff00000, RZ, 0xc0, !PT ;  /* 0x7ff000000d127812 */ /* 0x000fc800078ec0ff */
[CC--:B------:R-:W-:Y:S02]  /*7b00*/  VIADDMNMX R14, R25.reuse, -R18.reuse, 0xb9600000, !PT ;  /* 0xb9600000190e7446 */ /* 0x0c0fe40007800912 */
[----:B------:R-:W-:Y:S02]  /*7b10*/  ISETP.GE.U32.AND P0, PT, R25, R18, PT ;  /* 0x000000121900720c */ /* 0x000fe40003f06070 */
[----:B------:R-:W-:Y:S02]  /*7b20*/  VIMNMX R14, PT, PT, R14, 0x46a00000, PT ;  /* 0x46a000000e0e7848 */ /* 0x000fe40003fe0100 */
[----:B------:R-:W-:-:S04]  /*7b30*/  SEL R15, R26, 0x63400000, !P0 ;  /* 0x634000001a0f7807 */ /* 0x000fc80004000000 */
[----:B------:R-:W-:Y:S02]  /*7b40*/  IADD3 R20, PT, PT, -R15, R14, RZ ;  /* 0x0000000e0f147210 */ /* 0x000fe40007ffe1ff */
[----:B------:R-:W-:-:S03]  /*7b50*/  MOV R14, RZ ;  /* 0x000000ff000e7202 */ /* 0x000fc60000000f00 */
[----:B------:R-:W-:-:S06]  /*7b60*/  VIADD R15, R20, 0x7fe00000 ;  /* 0x7fe00000140f7836 */ /* 0x000fcc0000000000 */
[----:B------:R-:W-:-:S10]  /*7b70*/  DMUL R18, R22, R14 ;  /* 0x0000000e16127228 */ /* 0x000fd40000000000 */
[----:B------:R-:W-:-:S13]  /*7b80*/  FSETP.GTU.AND P0, PT, |R19|, 1.469367938527859385e-39, PT ;  /* 0x001000001300780b */ /* 0x000fda0003f0c200 */
[----:B------:R-:W-:Y:S05]  /*7b90*/  @P0 BRA `(.L_x_79) ;  /* 0x0000000000940947 */ /* 0x000fea0003800000 */
[----:B------:R-:W-:Y:S01]  /*7ba0*/  DFMA R10, R22, -R10, R16 ;  /* 0x8000000a160a722b */ /* 0x000fe20000000010 */
[----:B------:R-:W-:-:S09]  /*7bb0*/  MOV R14, RZ ;  /* 0x000000ff000e7202 */ /* 0x000fd20000000f00 */
[C---:B------:R-:W-:Y:S02]  /*7bc0*/  FSETP.NEU.AND P0, PT, R11.reuse, RZ, PT ;  /* 0x000000ff0b00720b */ /* 0x040fe40003f0d000 */
[----:B------:R-:W-:-:S04]  /*7bd0*/  LOP3.LUT R13, R11, 0x80000000, R13, 0x48, !PT ;  /* 0x800000000b0d7812 */ /* 0x000fc800078e480d */
[----:B------:R-:W-:-:S07]  /*7be0*/  LOP3.LUT R15, R13, R15, RZ, 0xfc, !PT ;  /* 0x0000000f0d0f7212 */ /* 0x000fce00078efcff */
[----:B------:R-:W-:Y:S05]  /*7bf0*/  @!P0 BRA `(.L_x_79) ;  /* 0x00000000007c8947 */ /* 0x000fea0003800000 */
[----:B------:R-:W-:Y:S01]  /*7c00*/  IMAD.MOV R11, RZ, RZ, -R20 ;  /* 0x000000ffff0b7224 */ /* 0x000fe200078e0a14 */
[----:B------:R-:W-:Y:S01]  /*7c10*/  MOV R10, RZ ;  /* 0x000000ff000a7202 */ /* 0x000fe20000000f00 */
[----:B------:R-:W-:-:S05]  /*7c20*/  DMUL.RP R14, R22, R14 ;  /* 0x0000000e160e7228 */ /* 0x000fca0000008000 */
[----:B------:R-:W-:-:S05]  /*7c30*/  DFMA R10, R18, -R10, R22 ;  /* 0x8000000a120a722b */ /* 0x000fca0000000016 */
[----:B------:R-:W-:Y:S02]  /*7c40*/  LOP3.LUT R13, R15, R13, RZ, 0x3c, !PT ;  /* 0x0000000d0f0d7212 */ /* 0x000fe400078e3cff */
[----:B------:R-:W-:-:S04]  /*7c50*/  IADD3 R10, PT, PT, -R20, -0x43300000, RZ ;  /* 0xbcd00000140a7810 */ /* 0x000fc80007ffe1ff */
[----:B------:R-:W-:-:S04]  /*7c60*/  FSETP.NEU.AND P0, PT, |R11|, R10, PT ;  /* 0x0000000a0b00720b */ /* 0x000fc80003f0d200 */
[----:B------:R-:W-:Y:S02]  /*7c70*/  FSEL R18, R14, R18, !P0 ;  /* 0x000000120e127208 */ /* 0x000fe40004000000 */
[----:B------:R-:W-:Y:S01]  /*7c80*/  FSEL R19, R13, R19, !P0 ;  /* 0x000000130d137208 */ /* 0x000fe20004000000 */
[----:B------:R-:W-:Y:S06]  /*7c90*/  BRA `(.L_x_79) ;  /* 0x0000000000547947 */ /* 0x000fec0003800000 */
.L_x_78:
[----:B------:R-:W-:-:S14]  /*7ca0*/  DSETP.NAN.AND P0, PT, R14, R14, PT ;  /* 0x0000000e0e00722a */ /* 0x000fdc0003f08000 */
[----:B------:R-:W-:Y:S05]  /*7cb0*/  @P0 BRA `(.L_x_80) ;  /* 0x0000000000440947 */ /* 0x000fea0003800000 */
[----:B------:R-:W-:-:S14]  /*7cc0*/  DSETP.NAN.AND P0, PT, R12, R12, PT ;  /* 0x0000000c0c00722a */ /* 0x000fdc0003f08000 */
[----:B------:R-:W-:Y:S05]  /*7cd0*/  @P0 BRA `(.L_x_81) ;  /* 0x0000000000300947 */ /* 0x000fea0003800000 */
[----:B------:R-:W-:Y:S01]  /*7ce0*/  ISETP.NE.AND P0, PT, R21, R28, PT ;  /* 0x0000001c1500720c */ /* 0x000fe20003f05270 */
[----:B------:R-:W-:Y:S01]  /*7cf0*/  IMAD.MOV.U32 R19, RZ, RZ, -0x80000 ;  /* 0xfff80000ff137424 */ /* 0x000fe200078e00ff */
[----:B------:R-:W-:-:S11]  /*7d00*/  MOV R18, 0x0 ;  /* 0x0000000000127802 */ /* 0x000fd60000000f00 */
[----:B------:R-:W-:Y:S05]  /*7d10*/  @!P0 BRA `(.L_x_79) ;  /* 0x0000000000348947 */ /* 0x000fea0003800000 */
[----:B------:R-:W-:Y:S02]  /*7d20*/  ISETP.NE.AND P0, PT, R21, 0x7ff00000, PT ;  /* 0x7ff000001500780c */ /* 0x000fe40003f05270 */
[----:B------:R-:W-:Y:S02]  /*7d30*/  LOP3.LUT R19, R15, 0x80000000, R13, 0x48, !PT ;  /* 0x800000000f137812 */ /* 0x000fe400078e480d */
[----:B------:R-:W-:-:S13]  /*7d40*/  ISETP.EQ.OR P0, PT, R28, RZ, !P0 ;  /* 0x000000ff1c00720c */ /* 0x000fda0004702670 */
[----:B------:R-:W-:Y:S02]  /*7d50*/  @P0 LOP3.LUT R10, R19, 0x7ff00000, RZ, 0xfc, !PT ;  /* 0x7ff00000130a0812 */ /* 0x000fe400078efcff */
[----:B------:R-:W-:Y:S02]  /*7d60*/  @!P0 MOV R18, RZ ;  /* 0x000000ff00128202 */ /* 0x000fe40000000f00 */
[----:B------:R-:W-:Y:S01]  /*7d70*/  @P0 MOV R18, RZ ;  /* 0x000000ff00120202 */ /* 0x000fe20000000f00 */
[----:B------:R-:W-:Y:S01]  /*7d80*/  @P0 IMAD.MOV.U32 R19, RZ, RZ, R10 ;  /* 0x000000ffff130224 */ /* 0x000fe200078e000a */
[----:B------:R-:W-:Y:S06]  /*7d90*/  BRA `(.L_x_79) ;  /* 0x0000000000147947 */ /* 0x000fec0003800000 */
.L_x_81:
[----:B------:R-:W-:Y:S02]  /*7da0*/  LOP3.LUT R19, R13, 0x80000, RZ, 0xfc, !PT ;  /* 0x000800000d137812 */ /* 0x000fe400078efcff */
[----:B------:R-:W-:Y:S01]  /*7db0*/  MOV R18, R12 ;  /* 0x0000000c00127202 */ /* 0x000fe20000000f00 */
[----:B------:R-:W-:Y:S06]  /*7dc0*/  BRA `(.L_x_79) ;  /* 0x0000000000087947 */ /* 0x000fec0003800000 */
.L_x_80:
[----:B------:R-:W-:Y:S02]  /*7dd0*/  LOP3.LUT R19, R15, 0x80000, RZ, 0xfc, !PT ;  /* 0x000800000f137812 */ /* 0x000fe400078efcff */
[----:B------:R-:W-:-:S07]  /*7de0*/  MOV R18, R14 ;  /* 0x0000000e00127202 */ /* 0x000fce0000000f00 */
.L_x_79:
[----:B------:R-:W-:Y:S05]  /*7df0*/  BSYNC.RECONVERGENT B1 ;  /* 0x0000000000017941 */ /* 0x000fea0003800200 */
.L_x_77:
[----:B------:R-:W-:Y:S02]  /*7e00*/  HFMA2 R11, -RZ, RZ, 0, 0 ;  /* 0x00000000ff0b7431 */ /* 0x000fe400000001ff */
[----:B------:R-:W-:-:S04]  /*7e10*/  IMAD.MOV.U32 R10, RZ, RZ, R0 ;  /* 0x000000ffff0a7224 */ /* 0x000fc800078e0000 */
[----:B------:R-:W-:Y:S05]  /*7e20*/  RET.REL.NODEC R10 `(_Z11reNormalizePKdS0_S0_PdS1_S1_) ;  /* 0xffffff800a747950 */ /* 0x000fea0003c3ffff */
        .weak           $__internal_1_$__cuda_sm20_dsqrt_rn_f64_mediumpath_v1
        .type           $__internal_1_$__cuda_sm20_dsqrt_rn_f64_mediumpath_v1,@function
        .size           $__internal_1_$__cuda_sm20_dsqrt_rn_f64_mediumpath_v1,(.L_x_155 - $__internal_1_$__cuda_sm20_dsqrt_rn_f64_mediumpath_v1)
$__internal_1_$__cuda_sm20_dsqrt_rn_f64_mediumpath_v1:
[----:B------:R-:W-:Y:S01]  /*7e30*/  ISETP.GE.U32.AND P0, PT, R10, -0x3400000, PT ;  /* 0xfcc000000a00780c */ /* 0x000fe20003f06070 */
[----:B------:R-:W-:Y:S01]  /*7e40*/  BSSY.RECONVERGENT B2, `(.L_x_82) ;  /* 0x0000025000027945 */ /* 0x000fe20003800200 */
[----:B------:R-:W-:Y:S01]  /*7e50*/  MOV R10, R0 ;  /* 0x00000000000a7202 */ /* 0x000fe20000000f00 */
[----:B------:R-:W-:-:S10]  /*7e60*/  IMAD.MOV.U32 R9, RZ, RZ, R7 ;  /* 0x000000ffff097224 */ /* 0x000fd400078e0007 */
[----:B------:R-:W-:Y:S05]  /*7e70*/  @!P0 BRA `(.L_x_83) ;  /* 0x0000000000208947 */ /* 0x000fea0003800000 */
[----:B------:R-:W-:-:S10]  /*7e80*/  DFMA.RM R8, R14, R10, R8 ;  /* 0x0000000a0e08722b */ /* 0x000fd40000004008 */
[----:B------:R-:W-:-:S04]  /*7e90*/  IADD3 R10, P0, PT, R8, 0x1, RZ ;  /* 0x00000001080a7810 */ /* 0x000fc80007f1e0ff */
[----:B------:R-:W-:-:S06]  /*7ea0*/  IADD3.X R11, PT, PT, RZ, R9, RZ, P0, !PT ;  /* 0x00000009ff0b7210 */ /* 0x000fcc00007fe4ff */
[----:B------:R-:W-:-:S08]  /*7eb0*/  DFMA.RP R12, -R8, R10, R12 ;  /* 0x0000000a080c722b */ /* 0x000fd0000000810c */
[----:B------:R-:W-:-:S06]  /*7ec0*/  DSETP.GT.AND P0, PT, R12, RZ, PT ;  /* 0x000000ff0c00722a */ /* 0x000fcc0003f04000 */
[----:B------:R-:W-:Y:S02]  /*7ed0*/  FSEL R8, R10, R8, P0 ;  /* 0x000000080a087208 */ /* 0x000fe40000000000 */
[----:B------:R-:W-:Y:S01]  /*7ee0*/  FSEL R9, R11, R9, P0 ;  /* 0x000000090b097208 */ /* 0x000fe20000000000 */
[----:B------:R-:W-:Y:S06]  /*7ef0*/  BRA `(.L_x_84) ;  /* 0x0000000000647947 */ /* 0x000fec0003800000 */
.L_x_83:
[----:B------:R-:W-:-:S14]  /*7f00*/  DSETP.NE.AND P0, PT, R12, RZ, PT ;  /* 0x000000ff0c00722a */ /* 0x000fdc0003f05000 */
[----:B------:R-:W-:Y:S05]  /*7f10*/  @!P0 BRA `(.L_x_85) ;  /* 0x0000000000588947 */ /* 0x000fea0003800000 */
[----:B------:R-:W-:-:S13]  /*7f20*/  ISETP.GE.AND P0, PT, R13, RZ, PT ;  /* 0x000000ff0d00720c */ /* 0x000fda0003f06270 */
[----:B------:R-:W-:Y:S01]  /*7f30*/  @!P0 MOV R8, 0x0 ;  /* 0x0000000000088802 */ /* 0x000fe20000000f00 */
[----:B------:R-:W-:Y:S01]  /*7f40*/  @!P0 IMAD.MOV.U32 R9, RZ, RZ, -0x80000 ;  /* 0xfff80000ff098424 */ /* 0x000fe200078e00ff */
[----:B------:R-:W-:Y:S06]  /*7f50*/  @!P0 BRA `(.L_x_84) ;  /* 0x00000000004c8947 */ /* 0x000fec0003800000 */
[----:B------:R-:W-:-:S13]  /*7f60*/  ISETP.GT.AND P0, PT, R13, 0x7fefffff, PT ;  /* 0x7fefffff0d00780c */ /* 0x000fda0003f04270 */
[----:B------:R-:W-:Y:S05]  /*7f70*/  @P0 BRA `(.L_x_85) ;  /* 0x0000000000400947 */ /* 0x000fea0003800000 */
[----:B------:R-:W-:Y:S01]  /*7f80*/  DMUL R12, R12, 8.11296384146066816958e+31 ;  /* 0x469000000c0c7828 */ /* 0x000fe20000000000 */
[----:B------:R-:W-:Y:S01]  /*7f90*/  MOV R8, RZ ;  /* 0x000000ff00087202 */ /* 0x000fe20000000f00 */
[----:B------:R-:W-:Y:S01]  /*7fa0*/  IMAD.MOV.U32 R15, RZ, RZ, 0x3fd80000 ;  /* 0x3fd80000ff0f7424 */ /* 0x000fe200078e00ff */
[----:B------:R-:W-:-:S03]  /*7fb0*/  MOV R14, 0x0 ;  /* 0x00000000000e7802 */ /* 0x000fc60000000f00 */
[----:B------:R-:W0:Y:S02]  /*7fc0*/  MUFU.RSQ64H R9, R13 ;  /* 0x0000000d00097308 */ /* 0x000e240000001c00 */
[----:B0-----:R-:W-:-:S08]  /*7fd0*/  DMUL R10, R8, R8 ;  /* 0x00000008080a7228 */ /* 0x001fd00000000000 */
[----:B------:R-:W-:-:S08]  /*7fe0*/  DFMA R10, R12, -R10, 1 ;  /* 0x3ff000000c0a742b */ /* 0x000fd0000000080a */
[----:B------:R-:W-:Y:S02]  /*7ff0*/  DFMA R14, R10, R14, 0.5 ;  /* 0x3fe000000a0e742b */ /* 0x000fe4000000000e */
[----:B------:R-:W-:-:S08]  /*8000*/  DMUL R10, R8, R10 ;  /* 0x0000000a080a7228 */ /* 0x000fd00000000000 */
[----:B------:R-:W-:-:S08]  /*8010*/  DFMA R10, R14, R10, R8 ;  /* 0x0000000a0e0a722b */ /* 0x000fd00000000008 */
[----:B------:R-:W-:Y:S02]  /*8020*/  DMUL R8, R12, R10 ;  /* 0x0000000a0c087228 */ /* 0x000fe40000000000 */
[----:B------:R-:W-:-:S06]  /*8030*/  IADD3 R11, PT, PT, R11, -0x100000, RZ ;  /* 0xfff000000b0b7810 */ /* 0x000fcc0007ffe0ff */
[----:B------:R-:W-:-:S08]  /*8040*/  DFMA R14, R8, -R8, R12 ;  /* 0x80000008080e722b */ /* 0x000fd0000000000c */
[----:B------:R-:W-:-:S10]  /*8050*/  DFMA R8, R10, R14, R8 ;  /* 0x0000000e0a08722b */ /* 0x000fd40000000008 */
[----:B------:R-:W-:Y:S01]  /*8060*/  IADD3 R9, PT, PT, R9, -0x3500000, RZ ;  /* 0xfcb0000009097810 */ /* 0x000fe20007ffe0ff */
[----:B------:R-:W-:Y:S06]  /*8070*/  BRA `(.L_x_84) ;  /* 0x0000000000047947 */ /* 0x000fec0003800000 */
.L_x_85:
[----:B------:R-:W-:-:S11]  /*8080*/  DADD R8, R12, R12 ;  /* 0x000000000c087229 */ /* 0x000fd6000000000c */
.L_x_84:
[----:B------:R-:W-:Y:S05]  /*8090*/  BSYNC.RECONVERGENT B2 ;  /* 0x0000000000027941 */ /* 0x000fea0003800200 */
.L_x_82:
[----:B------:R-:W-:Y:S02]  /*80a0*/  HFMA2 R7, -RZ, RZ, 0, 0 ;  /* 0x00000000ff077431 */ /* 0x000fe400000001ff */
[----:B------:R-:W-:Y:S01]  /*80b0*/  IMAD.MOV.U32 R12, RZ, RZ, R8 ;  /* 0x000000ffff0c7224 */ /* 0x000fe200078e0008 */
[----:B------:R-:W-:Y:S01]  /*80c0*/  MOV R13, R9 ;  /* 0x00000009000d7202 */ /* 0x000fe20000000f00 */
[----:B------:R-:W-:Y:S06]  /*80d0*/  RET.REL.NODEC R6 `(_Z11reNormalizePKdS0_S0_PdS1_S1_) ;  /* 0xffffff7c06c87950 */ /* 0x000fec0003c3ffff */
.L_x_86:
[----:B------:R-:W-:-:S00]  /*80e0*/  BRA `(.L_x_86) ;  /* 0xfffffffc00fc7947 */ /* 0x000fc0000383ffff */
[----:B------:R-:W-:-:S00]  /*80f0*/  NOP ;  /* 0x0000000000007918 */ /* 0x000fc00000000000 */
        /* <DEDUP_REMOVED lines=8> */
.L_x_155:


//--------------------- .text._Z4getWPKdPdS1_     --------------------------
	.section	.text._Z4getWPKdPdS1_,"ax",@progbits
	.align	128
        .global         _Z4getWPKdPdS1_
        .type           _Z4getWPKdPdS1_,@function
        .size           _Z4getWPKdPdS1_,(.L_x_157 - _Z4getWPKdPdS1_)
        .other          _Z4getWPKdPdS1_,@"STO_CUDA_ENTRY STV_DEFAULT"
_Z4getWPKdPdS1_:
.text._Z4getWPKdPdS1_:
[----:B------:R-:W-:Y:S08]  /*0000*/  LDC R1, c[0x0][0x37c] ;  /* 0x0000df00ff017b82 */ /* 0x000ff00000000800 */
[----:B------:R-:W0:Y:S01]  /*0010*/  LDC.64 R12, c[0x0][0x380] ;  /* 0x0000e000ff0c7b82 */ /* 0x000e220000000a00 */
[----:B------:R-:W0:Y:S02]  /*0020*/  LDCU.64 UR10, c[0x0][0x358] ;  /* 0x00006b00ff0a77ac */ /* 0x000e240008000a00 */
[----:B0-----:R-:W2:Y:S04]  /*0030*/  LDG.E.64 R8, desc[UR10][R12.64+0x20] ;  /* 0x0000200a0c087981 */ /* 0x001ea8000c1e1b00 */
[----:B------:R-:W3:Y:S04]  /*0040*/  LDG.E.64 R6, desc[UR10][R12.64+0x30] ;  /* 0x0000300a0c067981 */ /* 0x000ee8000c1e1b00 */
[----:B------:R-:W4:Y:S04]  /*0050*/  LDG.E.64 R10, desc[UR10][R12.64+0x8] ;  /* 0x0000080a0c0a7981 */ /* 0x000f28000c1e1b00 */
[----:B------:R-:W5:Y:S01]  /*0060*/  LDG.E.64 R4, desc[UR10][R12.64+0x58] ;  /* 0x0000580a0c047981 */ /* 0x000f62000c1e1b00 */
[----:B------:R-:W0:Y:S01]  /*0070*/  S2R R0, SR_TID.X ;  /* 0x0000000000007919 */ /* 0x000e220000002100 */
[----:B------:R-:W1:Y:S01]  /*0080*/  S2R R3, SR_CTAID.X ;  /* 0x0000000000037919 */ /* 0x000e620000002500 */
[----:B--2---:R-:W2:Y:S08]  /*0090*/  F2I.F64.TRUNC R8, R8 ;  /* 0x0000000800087311 */ /* 0x004eb0000030d100 */
[----:B---3--:R3:W0:Y:S01]  /*00a0*/  F2I.F64.TRUNC R7, R6 ;  /* 0x0000000600077311 */ /* 0x008622000030d100 */
[----:B--2---:R-:W-:-:S07]  /*00b0*/  R2UR UR12, R8 ;  /* 0x00000000080c72ca */ /* 0x004fce00000e0000 */
[----:B----4-:R3:W2:Y:S08]  /*00c0*/  F2I.F64.TRUNC R2, R10 ;  /* 0x0000000a00027311 */ /* 0x0106b0000030d100 */
[----:B-----5:R3:W4:Y:S01]  /*00d0*/  F2I.F64.TRUNC R4, R4 ;  /* 0x0000000400047311 */ /* 0x020722000030d100 */
[----:B------:R-:W-:-:S09]  /*00e0*/  UISETP.GE.AND UP0, UPT, UR12, 0x1, UPT ;  /* 0x000000010c00788c */ /* 0x000fd2000bf06270 */
[----:B0123--:R-:W-:Y:S05]  /*00f0*/  BRA.U !UP0, `(.L_x_87) ;  /* 0x0000000d08687547 */ /* 0x00ffea000b800000 */
[----:B------:R-:W-:Y:S02]  /*0100*/  UIADD3 UR4, UPT, UPT, UR12, -0x1, URZ ;  /* 0xffffffff0c047890 */ /* 0x000fe4000fffe0ff */
[----:B------:R-:W-:Y:S02]  /*0110*/  IMAD R6, R3, UR12, RZ ;  /* 0x0000000c03067c24 */ /* 0x000fe4000f8e02ff */
[----:B------:R-:W-:Y:S01]  /*0120*/  HFMA2 R5, -RZ, RZ, 0, 0 ;  /* 0x00000000ff057431 */ /* 0x000fe200000001ff */
[----:B------:R-:W-:Y:S02]  /*0130*/  ULOP3.LUT UR6, UR12, 0x3, URZ, 0xc0, !UPT ;  /* 0x000000030c067892 */ /* 0x000fe4000f8ec0ff */
[----:B------:R-:W-:Y:S01]  /*0140*/  UISETP.GE.U32.AND UP0, UPT, UR4, 0x3, UPT ;  /* 0x000000030400788c */ /* 0x000fe2000bf06070 */
[----:B------:R-:W-:-:S08]  /*0150*/  IMAD R6, R6, UR12, RZ ;  /* 0x0000000c06067c24 */ /* 0x000fd0000f8e02ff */
[----:B------:R-:W-:Y:S05]  /*0160*/  BRA.U !UP0, `(.L_x_88) ;  /* 0x0000000d08047547 */ /* 0x000fea000b800000 */
[----:B------:R-:W-:Y:S01]  /*0170*/  ULOP3.LUT UR4, UR12, 0x7ffffffc, URZ, 0xc0, !UPT ;  /* 0x7ffffffc0c047892 */ /* 0x000fe2000f8ec0ff */
[----:B------:R-:W-:-:S03]  /*0180*/  IMAD.MOV.U32 R23, RZ, RZ, RZ ;  /* 0x000000ffff177224 */ /* 0x000fc600078e00ff */
[----:B------:R-:W-:Y:S02]  /*0190*/  UISETP.GT.AND UP0, UPT, UR4, URZ, UPT ;  /* 0x000000ff0400728c */ /* 0x000fe4000bf04270 */
[----:B------:R-:W-:-:S07]  /*01a0*/  MOV R5, UR4 ;  /* 0x0000000400057c02 */ /* 0x000fce0008000f00 */
[----:B------:R-:W-:Y:S05]  /*01b0*/  BRA.U !UP0, `(.L_x_89) ;  /* 0x0000000908787547 */ /* 0x000fea000b800000 */
[----:B------:R-:W-:Y:S01]  /*01c0*/  IMAD.IADD R8, R5, 0x1, -R23 ;  /* 0x0000000105087824 */ /* 0x000fe200078e0a17 */
[----:B------:R-:W-:-:S04]  /*01d0*/  PLOP3.LUT P0, PT, PT, PT, PT, 0x80, 0x8 ;  /* 0x000000000008781c */ /* 0x000fc80003f0f070 */
[----:B------:R-:W-:-:S13]  /*01e0*/  ISETP.GT.AND P1, PT, R8, 0xc, PT ;  /* 0x0000000c0800780c */ /* 0x000fda0003f24270 */
[----:B------:R-:W-:Y:S05]  /*01f0*/  @!P1 BRA `(.L_x_90) ;  /* 0x0000000400889947 */ /* 0x000fea0003800000 */
[----:B------:R-:W0:Y:S01]  /*0200*/  S2UR UR5, SR_CgaCtaId ;  /* 0x00000000000579c3 */ /* 0x000e220000008800 */
[----:B------:R-:W-:Y:S01]  /*0210*/  UMOV UR4, 0x400 ;  /* 0x0000040000047882 */ /* 0x000fe20000000000 */
[----:B------:R-:W-:Y:S01]  /*0220*/  PLOP3.LUT P0, PT, PT, PT, PT, 0x8, 0x80 ;  /* 0x000000000080781c */ /* 0x000fe20003f0e170 */
[----:B------:R-:W-:Y:S01]  /*0230*/  UIADD3 UR4, UPT, UPT, UR4, 0x6a8, URZ ;  /* 0x000006a804047890 */ /* 0x000fe2000fffe0ff */
[----:B------:R-:W-:-:S04]  /*0240*/  IADD3 R22, PT, PT, R5, -0xc, RZ ;  /* 0xfffffff405167810 */ /* 0x000fc80007ffe0ff */
[----:B------:R-:W1:Y:S01]  /*0250*/  LDC.64 R8, c[0x0][0x388] ;  /* 0x0000e200ff087b82 */ /* 0x000e620000000a00 */
[----:B0-----:R-:W-:-:S12]  /*0260*/  ULEA UR4, UR5, UR4, 0x18 ;  /* 0x0000000405047291 */ /* 0x001fd8000f8ec0ff */
.L_x_91:
[----:B0-----:R-:W-:-:S04]  /*0270*/  IMAD R17, R23, UR12, R0 ;  /* 0x0000000c17117c24 */ /* 0x001fc8000f8e0200 */
[----:B------:R-:W-:-:S04]  /*0280*/  IMAD.IADD R11, R6, 0x1, R17 ;  /* 0x00000001060b7824 */ /* 0x000fc800078e0211 */
[C---:B-1----:R-:W-:Y:S01]  /*0290*/  IMAD.WIDE.U32 R14, R11.reuse, 0x8, R8 ;  /* 0x000000080b0e7825 */ /* 0x042fe200078e0008 */
[----:B------:R-:W-:-:S05]  /*02a0*/  IADD3 R11, PT, PT, R11, UR12, RZ ;  /* 0x0000000c0b0b7c10 */ /* 0x000fca000fffe0ff */
[C---:B------:R-:W-:Y:S01]  /*02b0*/  VIADD R19, R11.reuse, UR12 ;  /* 0x0000000c0b137c36 */ /* 0x040fe20008000000 */
[----:B------:R-:W2:Y:S01]  /*02c0*/  LDG.E.64 R14, desc[UR10][R14.64] ;  /* 0x0000000a0e0e7981 */ /* 0x000ea2000c1e1b00 */
[----:B------:R-:W-:-:S03]  /*02d0*/  IMAD.WIDE.U32 R10, R11, 0x8, R8 ;  /* 0x000000080b0a7825 */ /* 0x000fc600078e0008 */
[C---:B------:R-:W-:Y:S01]  /*02e0*/  IADD3 R27, PT, PT, R19.reuse, UR12, RZ ;  /* 0x0000000c131b7c10 */ /* 0x040fe2000fffe0ff */
[--C-:B------:R-:W-:Y:S02]  /*02f0*/  IMAD.WIDE.U32 R12, R19, 0x8, R8.reuse ;  /* 0x00000008130c7825 */ /* 0x100fe400078e0008 */
[----:B------:R-:W3:Y:S02]  /*0300*/  LDG.E.64 R10, desc[UR10][R10.64] ;  /* 0x0000000a0a0a7981 */ /* 0x000ee4000c1e1b00 */
[----:B------:R-:W-:Y:S02]  /*0310*/  IMAD.WIDE.U32 R26, R27, 0x8, R8 ;  /* 0x000000081b1a7825 */ /* 0x000fe400078e0008 */
[----:B------:R-:W5:Y:S02]  /*0320*/  LDG.E.64 R12, desc[UR10][R12.64] ;  /* 0x0000000a0c0c7981 */ /* 0x000f64000c1e1b00 */
[----:B------:R-:W-:Y:S02]  /*0330*/  VIADD R29, R23, 0x4 ;  /* 0x00000004171d7836 */ /* 0x000fe40000000000 */
[----:B------:R-:W4:Y:S02]  /*0340*/  LDG.E.64 R26, desc[UR10][R26.64] ;  /* 0x0000000a1a1a7981 */ /* 0x000f24000c1e1b00 */
[----:B------:R-:W-:Y:S01]  /*0350*/  IMAD R29, R29, UR12, R0 ;  /* 0x0000000c1d1d7c24 */ /* 0x000fe2000f8e0200 */
[----:B------:R-:W-:-:S04]  /*0360*/  LEA R21, R17, UR4, 0x3 ;  /* 0x0000000411157c11 */ /* 0x000fc8000f8e18ff */
[----:B------:R-:W-:Y:S01]  /*0370*/  IADD3 R16, PT, PT, R6, R29, RZ ;  /* 0x0000001d06107210 */ /* 0x000fe20007ffe0ff */
[----:B------:R-:W-:-:S04]  /*0380*/  IMAD.U32 R25, RZ, RZ, UR12 ;  /* 0x0000000cff197e24 */ /* 0x000fc8000f8e00ff */
[C---:B------:R-:W-:Y:S01]  /*0390*/  VIADD R28, R16.reuse, UR12 ;  /* 0x0000000c101c7c36 */ /* 0x040fe20008000000 */
[----:B------:R-:W-:Y:S01]  /*03a0*/  LEA R24, R25, R21, 0x3 ;  /* 0x0000001519187211 */ /* 0x000fe200078e18ff */
[----:B------:R-:W-:-:S04]  /*03b0*/  IMAD.WIDE.U32 R18, R16, 0x8, R8 ;  /* 0x0000000810127825 */ /* 0x000fc800078e0008 */
[C---:B------:R-:W-:Y:S01]  /*03c0*/  IMAD.WIDE.U32 R16, R28.reuse, 0x8, R8 ;  /* 0x000000081c107825 */ /* 0x040fe200078e0008 */
[----:B------:R-:W-:Y:S01]  /*03d0*/  LEA R20, R25, R24, 0x3 ;  /* 0x0000001819147211 */ /* 0x000fe200078e18ff */
[----:B------:R-:W4:Y:S04]  /*03e0*/  LDG.E.64 R18, desc[UR10][R18.64] ;  /* 0x0000000a12127981 */ /* 0x000f28000c1e1b00 */
[----:B------:R-:W4:Y:S04]  /*03f0*/  LDG.E.64 R16, desc[UR10][R16.64] ;  /* 0x0000000a10107981 */ /* 0x000f28000c1e1b00 */
[----:B--2---:R0:W-:Y:S04]  /*0400*/  STS.64 [R21], R14 ;  /* 0x0000000e15007388 */ /* 0x0041e80000000a00 */
[----:B---3--:R1:W-:Y:S01]  /*0410*/  STS.64 [R24], R10 ;  /* 0x0000000a18007388 */ /* 0x0083e20000000a00 */
[----:B0-----:R-:W-:Y:S01]  /*0420*/  VIADD R15, R28, UR12 ;  /* 0x0000000c1c0f7c36 */ /* 0x001fe20008000000 */
[----:B------:R-:W-:Y:S01]  /*0430*/  IADD3 R21, PT, PT, R23, 0x8, RZ ;  /* 0x0000000817157810 */ /* 0x000fe20007ffe0ff */
[----:B------:R-:W-:-:S03]  /*0440*/  IMAD R28, R25, 0x8, R20 ;  /* 0x00000008191c7824 */ /* 0x000fc600078e0214 */
[C---:B-1----:R-:W-:Y:S01]  /*0450*/  IADD3 R11, PT, PT, R15.reuse, UR12, RZ ;  /* 0x0000000c0f0b7c10 */ /* 0x042fe2000fffe0ff */
[----:B------:R-:W-:Y:S01]  /*0460*/  IMAD.WIDE.U32 R14, R15, 0x8, R8 ;  /* 0x000000080f0e7825 */ /* 0x000fe200078e0008 */
[----:B-----5:R-:W-:Y:S03]  /*0470*/  STS.64 [R20], R12 ;  /* 0x0000000c14007388 */ /* 0x020fe60000000a00 */
[----:B------:R-:W-:Y:S02]  /*0480*/  IMAD R21, R21, UR12, R0 ;  /* 0x0000000c15157c24 */ /* 0x000fe4000f8e0200 */
[----:B------:R-:W-:Y:S01]  /*0490*/  IMAD.WIDE.U32 R10, R11, 0x8, R8 ;  /* 0x000000080b0a7825 */ /* 0x000fe200078e0008 */
[----:B----4-:R0:W-:Y:S04]  /*04a0*/  STS.64 [R28], R26 ;  /* 0x0000001a1c007388 */ /* 0x0101e80000000a00 */
[----:B------:R-:W2:Y:S04]  /*04b0*/  LDG.E.64 R14, desc[UR10][R14.64] ;  /* 0x0000000a0e0e7981 */ /* 0x000ea8000c1e1b00 */
[----:B------:R-:W3:Y:S01]  /*04c0*/  LDG.E.64 R10, desc[UR10][R10.64] ;  /* 0x0000000a0a0a7981 */ /* 0x000ee2000c1e1b00 */
[----:B0-----:R-:W-:-:S04]  /*04d0*/  IMAD.IADD R27, R6, 0x1, R21 ;  /* 0x00000001061b7824 */ /* 0x001fc800078e0215 */
[----:B------:R-:W-:-:S06]  /*04e0*/  IMAD.WIDE.U32 R12, R27, 0x8, R8 ;  /* 0x000000081b0c7825 */ /* 0x000fcc00078e0008 */
[----:B------:R-:W4:Y:S01]  /*04f0*/  LDG.E.64 R12, desc[UR10][R12.64] ;  /* 0x0000000a0c0c7981 */ /* 0x000f22000c1e1b00 */
[----:B------:R-:W-:Y:S02]  /*0500*/  LEA R24, R29, UR4, 0x3 ;  /* 0x000000041d187c11 */ /* 0x000fe4000f8e18ff */
[----:B------:R-:W-:Y:S02]  /*0510*/  IADD3 R20, PT, PT, R27, UR12, RZ ;  /* 0x0000000c1b147c10 */ /* 0x000fe4000fffe0ff */
[----:B------:R-:W-:Y:S01]  /*0520*/  IADD3 R27, PT, PT, R23, 0xc, RZ ;  /* 0x0000000c171b7810 */ /* 0x000fe20007ffe0ff */
[----:B------:R-:W-:Y:S01]  /*0530*/  IMAD R26, R25, 0x8, R24 ;  /* 0x00000008191a7824 */ /* 0x000fe200078e0218 */
[----:B------:R0:W-:Y:S01]  /*0540*/  STS.64 [R24], R18 ;  /* 0x0000001218007388 */ /* 0x0001e20000000a00 */
[----:B------:R-:W-:-:S03]  /*0550*/  IMAD.WIDE.U32 R28, R20, 0x8, R8 ;  /* 0x00000008141c7825 */ /* 0x000fc600078e0008 */
[----:B------:R1:W-:Y:S01]  /*0560*/  STS.64 [R26], R16 ;  /* 0x000000101a007388 */ /* 0x0003e20000000a00 */
[----:B------:R-:W-:Y:S02]  /*0570*/  IMAD R27, R27, UR12, R0 ;  /* 0x0000000c1b1b7c24 */ /* 0x000fe4000f8e0200 */
[----:B------:R-:W-:Y:S01]  /*0580*/  VIADD R20, R20, UR12 ;  /* 0x0000000c14147c36 */ /* 0x000fe20008000000 */
[----:B------:R-:W5:Y:S02]  /*0590*/  LDG.E.64 R28, desc[UR10][R28.64] ;  /* 0x0000000a1c1c7981 */ /* 0x000f64000c1e1b00 */
[----:B0-----:R-:W-:Y:S01]  /*05a0*/  IADD3 R19, PT, PT, R6, R27, RZ ;  /* 0x0000001b06137210 */ /* 0x001fe20007ffe0ff */
[----:B-1----:R-:W-:-:S05]  /*05b0*/  IMAD R26, R25, 0x8, R26 ;  /* 0x00000008191a7824 */ /* 0x002fca00078e021a */
[----:B------:R-:W-:Y:S02]  /*05c0*/  LEA R18, R25, R26, 0x3 ;  /* 0x0000001a19127211 */ /* 0x000fe400078e18ff */
[----:B------:R-:W-:Y:S02]  /*05d0*/  IADD3 R17, PT, PT, R20, UR12, RZ ;  /* 0x0000000c14117c10 */ /* 0x000fe4000fffe0ff */
[----:B------:R-:W-:-:S03]  /*05e0*/  LEA R24, R21, UR4, 0x3 ;  /* 0x0000000415187c11 */ /* 0x000fc6000f8e18ff */
[----:B------:R-:W-:-:S06]  /*05f0*/  IMAD.WIDE.U32 R16, R17, 0x8, R8 ;  /* 0x0000000811107825 */ /* 0x000fcc00078e0008 */
[----:B------:R-:W5:Y:S04]  /*0600*/  LDG.E.64 R16, desc[UR10][R16.64] ;  /* 0x0000000a10107981 */ /* 0x000f68000c1e1b00 */
[----:B--2---:R0:W-:Y:S04]  /*0610*/  STS.64 [R26], R14 ;  /* 0x0000000e1a007388 */ /* 0x0041e80000000a00 */
[----:B---3--:R1:W-:Y:S01]  /*0620*/  STS.64 [R18], R10 ;  /* 0x0000000a12007388 */ /* 0x0083e20000000a00 */
[----:B0-----:R-:W-:Y:S02]  /*0630*/  VIADD R15, R19, UR12 ;  /* 0x0000000c130f7c36 */ /* 0x001fe40008000000 */
[----:B-1----:R-:W-:-:S04]  /*0640*/  IMAD.WIDE.U32 R10, R20, 0x8, R8 ;  /* 0x00000008140a7825 */ /* 0x002fc800078e0008 */
[----:B------:R-:W-:Y:S01]  /*0650*/  VIADD R20, R15, UR12 ;  /* 0x0000000c0f147c36 */ /* 0x000fe20008000000 */
[----:B----4-:R0:W-:Y:S01]  /*0660*/  STS.64 [R24], R12 ;  /* 0x0000000c18007388 */ /* 0x0101e20000000a00 */
[----:B------:R-:W-:-:S03]  /*0670*/  IMAD.WIDE.U32 R18, R19, 0x8, R8 ;  /* 0x0000000813127825 */ /* 0x000fc600078e0008 */
[----:B------:R-:W2:Y:S01]  /*0680*/  LDG.E.64 R10, desc[UR10][R10.64] ;  /* 0x0000000a0a0a7981 */ /* 0x000ea2000c1e1b00 */
[C---:B------:R-:W-:Y:S02]  /*0690*/  VIADD R21, R20.reuse, UR12 ;  /* 0x0000000c14157c36 */ /* 0x040fe40008000000 */
[--C-:B------:R-:W-:Y:S01]  /*06a0*/  IMAD.WIDE.U32 R14, R15, 0x8, R8.reuse ;  /* 0x000000080f0e7825 */ /* 0x100fe200078e0008 */
[----:B------:R-:W3:Y:S03]  /*06b0*/  LDG.E.64 R18, desc[UR10][R18.64] ;  /* 0x0000000a12127981 */ /* 0x000ee6000c1e1b00 */
[--C-:B0-----:R-:W-:Y:S02]  /*06c0*/  IMAD.WIDE.U32 R12, R20, 0x8, R8.reuse ;  /* 0x00000008140c7825 */ /* 0x101fe400078e0008 */
[----:B------:R-:W4:Y:S02]  /*06d0*/  LDG.E.64 R14, desc[UR10][R14.64] ;  /* 0x0000000a0e0e7981 */ /* 0x000f24000c1e1b00 */
[----:B------:R-:W-:-:S02]  /*06e0*/  IMAD.WIDE.U32 R20, R21, 0x8, R8 ;  /* 0x0000000815147825 */ /* 0x000fc400078e0008 */
[----:B------:R-:W4:Y:S04]  /*06f0*/  LDG.E.64 R12, desc[UR10][R12.64] ;  /* 0x0000000a0c0c7981 */ /* 0x000f28000c1e1b00 */
[----:B------:R-:W4:Y:S01]  /*0700*/  LDG.E.64 R20, desc[UR10][R20.64] ;  /* 0x0000000a14147981 */ /* 0x000f22000c1e1b00 */
[----:B------:R-:W-:-:S04]  /*0710*/  LEA R24, R25, R24, 0x3 ;  /* 0x0000001819187211 */ /* 0x000fc800078e18ff */
[----:B------:R-:W-:Y:S01]  /*0720*/  LEA R26, R25, R24, 0x3 ;  /* 0x00000018191a7211 */ /* 0x000fe200078e18ff */
[----:B-----5:R0:W-:Y:S02]  /*0730*/  STS.64 [R24], R28 ;  /* 0x0000001c18007388 */ /* 0x0201e40000000a00 */
[----:B0-----:R-:W-:-:S04]  /*0740*/  LEA R24, R27, UR4, 0x3 ;  /* 0x000000041b187c11 */ /* 0x001fc8000f8e18ff */
[C---:B------:R-:W-:Y:S01]  /*0750*/  LEA R28, R25.reuse, R24, 0x3 ;  /* 0x00000018191c7211 */ /* 0x040fe200078e18ff */
[----:B------:R-:W-:-:S04]  /*0760*/  IMAD R27, R25, 0x8, R26 ;  /* 0x00000008191b7824 */ /* 0x000fc800078e021a */
[----:B------:R-:W-:-:S05]  /*0770*/  IMAD R29, R25, 0x8, R28 ;  /* 0x00000008191d7824 */ /* 0x000fca00078e021c */
[----:B------:R-:W-:Y:S01]  /*0780*/  LEA R25, R25, R29, 0x3 ;  /* 0x0000001d19197211 */ /* 0x000fe200078e18ff */
[----:B------:R-:W-:-:S05]  /*0790*/  VIADD R23, R23, 0x10 ;  /* 0x0000001017177836 */ /* 0x000fca0000000000 */
[----:B------:R-:W-:Y:S01]  /*07a0*/  ISETP.GE.AND P1, PT, R23, R22, PT ;  /* 0x000000161700720c */ /* 0x000fe20003f26270 */
[----:B--2---:R0:W-:Y:S04]  /*07b0*/  STS.64 [R26], R10 ;  /* 0x0000000a1a007388 */ /* 0x0041e80000000a00 */
[----:B------:R0:W-:Y:S04]  /*07c0*/  STS.64 [R27], R16 ;  /* 0x000000101b007388 */ /* 0x0001e80000000a00 */
[----:B---3--:R0:W-:Y:S04]  /*07d0*/  STS.64 [R24], R18 ;  /* 0x0000001218007388 */ /* 0x0081e80000000a00 */
[----:B----4-:R0:W-:Y:S04]  /*07e0*/  STS.64 [R28], R14 ;  /* 0x0000000e1c007388 */ /* 0x0101e80000000a00 */
[----:B------:R0:W-:Y:S04]  /*07f0*/  STS.64 [R29], R12 ;  /* 0x0000000c1d007388 */ /* 0x0001e80000000a00 */
[----:B------:R0:W-:Y:S01]  /*0800*/  STS.64 [R25], R20 ;  /* 0x0000001419007388 */ /* 0x0001e20000000a00 */
[----:B------:R-:W-:Y:S05]  /*0810*/  @!P1 BRA `(.L_x_91) ;  /* 0xfffffff800949947 */ /* 0x000fea000383ffff */
.L_x_90:
[----:B------:R-:W-:-:S04]  /*0820*/  IADD3 R8, PT, PT, R5, -R23, RZ ;  /* 0x8000001705087210 */ /* 0x000fc80007ffe0ff */
[----:B------:R-:W-:-:S13]  /*0830*/  ISETP.GT.AND P1, PT, R8, 0x4, PT ;  /* 0x000000040800780c */ /* 0x000fda0003f24270 */
[----:B------:R-:W-:Y:S05]  /*0840*/  @!P1 BRA `(.L_x_92) ;  /* 0x0000000000cc9947 */ /* 0x000fea0003800000 */
[----:B------:R-:W1:Y:S01]  /*0850*/  LDC.64 R8, c[0x0][0x388] ;  /* 0x0000e200ff087b82 */ /* 0x000e620000000a00 */
[----:B0-----:R-:W-:-:S07]  /*0860*/  IMAD R11, R23, UR12, R0 ;  /* 0x0000000c170b7c24 */ /* 0x001fce000f8e0200 */
[----:B------:R-:W0:Y:S01]  /*0870*/  S2UR UR5, SR_CgaCtaId ;  /* 0x00000000000579c3 */ /* 0x000e220000008800 */
[----:B------:R-:W-:Y:S01]  /*0880*/  IMAD.IADD R13, R6, 0x1, R11 ;  /* 0x00000001060d7824 */ /* 0x000fe200078e020b */
[----:B------:R-:W-:Y:S01]  /*0890*/  IADD3 R25, PT, PT, R23, 0x4, RZ ;  /* 0x0000000417197810 */ /* 0x000fe20007ffe0ff */
[----:B------:R-:W-:Y:S02]  /*08a0*/  UMOV UR4, 0x400 ;  /* 0x0000040000047882 */ /* 0x000fe40000000000 */
[----:B------:R-:W-:Y:S02]  /*08b0*/  UIADD3 UR4, UPT, UPT, UR4, 0x6a8, URZ ;  /* 0x000006a804047890 */ /* 0x000fe4000fffe0ff */
[----:B------:R-:W-:Y:S02]  /*08c0*/  IMAD R25, R25, UR12, R0 ;  /* 0x0000000c19197c24 */ /* 0x000fe4000f8e0200 */
[----:B-1----:R-:W-:-:S03]  /*08d0*/  IMAD.WIDE.U32 R26, R13, 0x8, R8 ;  /* 0x000000080d1a7825 */ /* 0x002fc600078e0008 */
[----:B------:R-:W-:Y:S01]  /*08e0*/  IADD3 R15, PT, PT, R6, R25, RZ ;  /* 0x00000019060f7210 */ /* 0x000fe20007ffe0ff */
[----:B------:R-:W-:Y:S02]  /*08f0*/  VIADD R13, R13, UR12 ;  /* 0x0000000c0d0d7c36 */ /* 0x000fe40008000000 */
[----:B------:R-:W2:Y:S01]  /*0900*/  LDG.E.64 R26, desc[UR10][R26.64] ;  /* 0x0000000a1a1a7981 */ /* 0x000ea2000c1e1b00 */
[----:B0-----:R-:W-:Y:S01]  /*0910*/  ULEA UR4, UR5, UR4, 0x18 ;  /* 0x0000000405047291 */ /* 0x001fe2000f8ec0ff */
[----:B------:R-:W-:Y:S01]  /*0920*/  IMAD.WIDE.U32 R20, R13, 0x8, R8 ;  /* 0x000000080d147825 */ /* 0x000fe200078e0008 */
[----:B------:R-:W-:-:S03]  /*0930*/  IADD3 R17, PT, PT, R15, UR12, RZ ;  /* 0x0000000c0f117c10 */ /* 0x000fc6000fffe0ff */
[----:B------:R-:W-:Y:S01]  /*0940*/  VIADD R13, R13, UR12 ;  /* 0x0000000c0d0d7c36 */ /* 0x000fe20008000000 */
[----:B------:R-:W-:Y:S01]  /*0950*/  LEA R22, R11, UR4, 0x3 ;  /* 0x000000040b167c11 */ /* 0x000fe2000f8e18ff */
[----:B------:R-:W3:Y:S01]  /*0960*/  LDG.E.64 R20, desc[UR10][R20.64] ;  /* 0x0000000a14147981 */ /* 0x000ee2000c1e1b00 */
[----:B------:R-:W-:Y:S01]  /*0970*/  IADD3 R19, PT, PT, R17, UR12, RZ ;  /* 0x0000000c11137c10 */ /* 0x000fe2000fffe0ff */
[----:B------:R-:W-:-:S04]  /*0980*/  IMAD.WIDE.U32 R10, R13, 0x8, R8 ;  /* 0x000000080d0a7825 */ /* 0x000fc800078e0008 */
[----:B------:R-:W-:Y:S02]  /*0990*/  VIADD R13, R13, UR12 ;  /* 0x0000000c0d0d7c36 */ /* 0x000fe40008000000 */
[----:B------:R-:W-:Y:S01]  /*09a0*/  VIADD R29, R19, UR12 ;  /* 0x0000000c131d7c36 */ /* 0x000fe20008000000 */
[----:B------:R-:W5:Y:S01]  /*09b0*/  LDG.E.64 R10, desc[UR10][R10.64] ;  /* 0x0000000a0a0a7981 */ /* 0x000f62000c1e1b00 */
[----:B------:R-:W-:-:S04]  /*09c0*/  IMAD.WIDE.U32 R12, R13, 0x8, R8 ;  /* 0x000000080d0c7825 */ /* 0x000fc800078e0008 */
[--C-:B------:R-:W-:Y:S02]  /*09d0*/  IMAD.WIDE.U32 R14, R15, 0x8, R8.reuse ;  /* 0x000000080f0e7825 */ /* 0x100fe400078e0008 */
[----:B------:R-:W4:Y:S02]  /*09e0*/  LDG.E.64 R12, desc[UR10][R12.64] ;  /* 0x0000000a0c0c7981 */ /* 0x000f24000c1e1b00 */
[--C-:B------:R-:W-:Y:S02]  /*09f0*/  IMAD.WIDE.U32 R16, R17, 0x8, R8.reuse ;  /* 0x0000000811107825 */ /* 0x100fe400078e0008 */
[----:B------:R-:W4:Y:S02]  /*0a00*/  LDG.E.64 R14, desc[UR10][R14.64] ;  /* 0x0000000a0e0e7981 */ /* 0x000f24000c1e1b00 */
[--C-:B------:R-:W-:Y:S02]  /*0a10*/  IMAD.WIDE.U32 R18, R19, 0x8, R8.reuse ;  /* 0x0000000813127825 */ /* 0x100fe400078e0008 */
[----:B------:R-:W4:Y:S02]  /*0a20*/  LDG.E.64 R16, desc[UR10][R16.64] ;  /* 0x0000000a10107981 */ /* 0x000f24000c1e1b00 */
[----:B------:R-:W-:-:S02]  /*0a30*/  IMAD.WIDE.U32 R8, R29, 0x8, R8 ;  /* 0x000000081d087825 */ /* 0x000fc400078e0008 */
[----:B------:R-:W4:Y:S04]  /*0a40*/  LDG.E.64 R18, desc[UR10][R18.64] ;  /* 0x0000000a12127981 */ /* 0x000f28000c1e1b00 */
[----:B------:R-:W4:Y:S01]  /*0a50*/  LDG.E.64 R8, desc[UR10][R8.64] ;  /* 0x0000000a08087981 */ /* 0x000f22000c1e1b00 */
[----:B------:R-:W-:Y:S01]  /*0a60*/  PLOP3.LUT P0, PT, PT, PT, PT, 0x8, 0x80 ;  /* 0x000000000080781c */ /* 0x000fe20003f0e170 */
[----:B------:R-:W-:Y:S02]  /*0a70*/  VIADD R23, R23, 0x8 ;  /* 0x0000000817177836 */ /* 0x000fe40000000000 */
[----:B--2---:R0:W-:Y:S02]  /*0a80*/  STS.64 [R22], R26 ;  /* 0x0000001a16007388 */ /* 0x0041e40000000a00 */
[----:B0-----:R-:W-:-:S02]  /*0a90*/  MOV R27, UR12 ;  /* 0x0000000c001b7c02 */ /* 0x001fc40008000f00 */
[----:B------:R-:W-:-:S03]  /*0aa0*/  LEA R26, R25, UR4, 0x3 ;  /* 0x00000004191a7c11 */ /* 0x000fc6000f8e18ff */
[C---:B------:R-:W-:Y:S02]  /*0ab0*/  IMAD R22, R27.reuse, 0x8, R22 ;  /* 0x000000081b167824 */ /* 0x040fe400078e0216 */
[----:B------:R-:W-:-:S03]  /*0ac0*/  IMAD R28, R27, 0x8, R26 ;  /* 0x000000081b1c7824 */ /* 0x000fc600078e021a */
[C---:B------:R-:W-:Y:S02]  /*0ad0*/  LEA R24, R27.reuse, R22, 0x3 ;  /* 0x000000161b187211 */ /* 0x040fe400078e18ff */
[----:B------:R-:W-:-:S03]  /*0ae0*/  LEA R29, R27, R28, 0x3 ;  /* 0x0000001c1b1d7211 */ /* 0x000fc600078e18ff */
[C---:B------:R-:W-:Y:S01]  /*0af0*/  IMAD R25, R27.reuse, 0x8, R24 ;  /* 0x000000081b197824 */ /* 0x040fe200078e0218 */
[----:B---3--:R1:W-:Y:S01]  /*0b00*/  STS.64 [R22], R20 ;  /* 0x0000001416007388 */ /* 0x0083e20000000a00 */
[----:B------:R-:W-:-:S03]  /*0b10*/  LEA R27, R27, R29, 0x3 ;  /* 0x0000001d1b1b7211 */ /* 0x000fc600078e18ff */
[----:B-----5:R1:W-:Y:S04]  /*0b20*/  STS.64 [R24], R10 ;  /* 0x0000000a18007388 */ /* 0x0203e80000000a00 */
[----:B----4-:R1:W-:Y:S04]  /*0b30*/  STS.64 [R25], R12 ;  /* 0x0000000c19007388 */ /* 0x0103e80000000a00 */
[----:B------:R1:W-:Y:S04]  /*0b40*/  STS.64 [R26], R14 ;  /* 0x0000000e1a007388 */ /* 0x0003e80000000a00 */
[----:B------:R1:W-:Y:S04]  /*0b50*/  STS.64 [R28], R16 ;  /* 0x000000101c007388 */ /* 0x0003e80000000a00 */
[----:B------:R1:W-:Y:S04]  /*0b60*/  STS.64 [R29], R18 ;  /* 0x000000121d007388 */ /* 0x0003e80000000a00 */
[----:B------:R1:W-:Y:S02]  /*0b70*/  STS.64 [R27], R8 ;  /* 0x000000081b007388 */ /* 0x0003e40000000a00 */
.L_x_92:
[----:B------:R-:W-:-:S13]  /*0b80*/  ISETP.EQ.AND P1, PT, R23, R5, PT ;  /* 0x000000051700720c */ /* 0x000fda0003f22270 */
[----:B------:R-:W-:Y:S05]  /*0b90*/  @!P0 BRA P1, `(.L_x_88) ;  /* 0x0000000000788947 */ /* 0x000fea0000800000 */
.L_x_89:
[----:B------:R-:W2:Y:S01]  /*0ba0*/  S2UR UR5, SR_CgaCtaId ;  /* 0x00000000000579c3 */ /* 0x000ea20000008800 */
[----:B------:R-:W-:Y:S02]  /*0bb0*/  UMOV UR4, 0x400 ;  /* 0x0000040000047882 */ /* 0x000fe40000000000 */
[----:B------:R-:W-:-:S05]  /*0bc0*/  UIADD3 UR4, UPT, UPT, UR4, 0x6a8, URZ ;  /* 0x000006a804047890 */ /* 0x000fca000fffe0ff */
[----:B-1----:R-:W1:Y:S01]  /*0bd0*/  LDC.64 R8, c[0x0][0x388] ;  /* 0x0000e200ff087b82 */ /* 0x002e620000000a00 */
[----:B--2---:R-:W-:-:S12]  /*0be0*/  ULEA UR4, UR5, UR4, 0x18 ;  /* 0x0000000405047291 */ /* 0x004fd8000f8ec0ff */
.L_x_93:
[----:B0-2---:R-:W-:-:S05]  /*0bf0*/  IMAD R19, R23, UR12, R0 ;  /* 0x0000000c17137c24 */ /* 0x005fca000f8e0200 */
[----:B------:R-:W-:-:S05]  /*0c00*/  IADD3 R11, PT, PT, R6, R19, RZ ;  /* 0x00000013060b7210 */ /* 0x000fca0007ffe0ff */
[C---:B------:R-:W-:Y:S02]  /*0c10*/  VIADD R15, R11.reuse, UR12 ;  /* 0x0000000c0b0f7c36 */ /* 0x040fe40008000000 */
[----:B-1----:R-:W-:-:S03]  /*0c20*/  IMAD.WIDE.U32 R10, R11, 0x8, R8 ;  /* 0x000000080b0a7825 */ /* 0x002fc600078e0008 */
[C---:B------:R-:W-:Y:S01]  /*0c30*/  IADD3 R17, PT, PT, R15.reuse, UR12, RZ ;  /* 0x0000000c0f117c10 */ /* 0x040fe2000fffe0ff */
[--C-:B------:R-:W-:Y:S02]  /*0c40*/  IMAD.WIDE.U32 R14, R15, 0x8, R8.reuse ;  /* 0x000000080f0e7825 */ /* 0x100fe400078e0008 */
[----:B------:R-:W2:Y:S02]  /*0c50*/  LDG.E.64 R10, desc[UR10][R10.64] ;  /* 0x0000000a0a0a7981 */ /* 0x000ea4000c1e1b00 */
[C---:B------:R-:W-:Y:S02]  /*0c60*/  VIADD R13, R17.reuse, UR12 ;  /* 0x0000000c110d7c36 */ /* 0x040fe40008000000 */
[--C-:B------:R-:W-:Y:S01]  /*0c70*/  IMAD.WIDE.U32 R16, R17, 0x8, R8.reuse ;  /* 0x0000000811107825 */ /* 0x100fe200078e0008 */
[----:B------:R-:W3:Y:S03]  /*0c80*/  LDG.E.64 R14, desc[UR10][R14.64] ;  /* 0x0000000a0e0e7981 */ /* 0x000ee6000c1e1b00 */
[----:B------:R-:W-:-:S02]  /*0c90*/  IMAD.WIDE.U32 R12, R13, 0x8, R8 ;  /* 0x000000080d0c7825 */ /* 0x000fc400078e0008 */
[----:B------:R-:W5:Y:S04]  /*0ca0*/  LDG.E.64 R16, desc[UR10][R16.64] ;  /* 0x0000000a10107981 */ /* 0x000f68000c1e1b00 */
[----:B------:R-:W4:Y:S01]  /*0cb0*/  LDG.E.64 R12, desc[UR10][R12.64] ;  /* 0x0000000a0c0c7981 */ /* 0x000f22000c1e1b00 */
[----:B------:R-:W-:Y:S02]  /*0cc0*/  MOV R18, UR12 ;  /* 0x0000000c00127c02 */ /* 0x000fe40008000f00 */
[----:B------:R-:W-:-:S05]  /*0cd0*/  LEA R19, R19, UR4, 0x3 ;  /* 0x0000000413137c11 */ /* 0x000fca000f8e18ff */
[----:B------:R-:W-:-:S05]  /*0ce0*/  IMAD R21, R18, 0x8, R19 ;  /* 0x0000000812157824 */ /* 0x000fca00078e0213 */
[----:B------:R-:W-:-:S05]  /*0cf0*/  LEA R25, R18, R21, 0x3 ;  /* 0x0000001512197211 */ /* 0x000fca00078e18ff */
[----:B------:R-:W-:Y:S01]  /*0d00*/  IMAD R27, R18, 0x8, R25 ;  /* 0x00000008121b7824 */ /* 0x000fe200078e0219 */
[----:B------:R-:W-:-:S04]  /*0d10*/  IADD3 R23, PT, PT, R23, 0x4, RZ ;  /* 0x0000000417177810 */ /* 0x000fc80007ffe0ff */
[----:B------:R-:W-:Y:S01]  /*0d20*/  ISETP.NE.AND P0, PT, R23, R5, PT ;  /* 0x000000051700720c */ /* 0x000fe20003f05270 */
[----:B--2---:R2:W-:Y:S04]  /*0d30*/  STS.64 [R19], R10 ;  /* 0x0000000a13007388 */ /* 0x0045e80000000a00 */
[----:B---3--:R2:W-:Y:S04]  /*0d40*/  STS.64 [R21], R14 ;  /* 0x0000000e15007388 */ /* 0x0085e80000000a00 */
[----:B-----5:R2:W-:Y:S04]  /*0d50*/  STS.64 [R25], R16 ;  /* 0x0000001019007388 */ /* 0x0205e80000000a00 */
[----:B----4-:R2:W-:Y:S01]  /*0d60*/  STS.64 [R27], R12 ;  /* 0x0000000c1b007388 */ /* 0x0105e20000000a00 */
[----:B------:R-:W-:Y:S05]  /*0d70*/  @P0 BRA `(.L_x_93) ;  /* 0xfffffffc009c0947 */ /* 0x000fea000383ffff */
.L_x_88:
[----:B------:R-:W-:-:S09]  /*0d80*/  UISETP.NE.AND UP0, UPT, UR6, URZ, UPT ;  /* 0x000000ff0600728c */ /* 0x000fd2000bf05270 */
[----:B------:R-:W-:Y:S05]  /*0d90*/  BRA.U !UP0, `(.L_x_87) ;  /* 0x0000000108407547 */ /* 0x000fea000b800000 */
[----:B------:R-:W3:Y:S01]  /*0da0*/  S2UR UR5, SR_CgaCtaId ;  /* 0x00000000000579c3 */ /* 0x000ee20000008800 */
[----:B------:R-:W-:Y:S02]  /*0db0*/  UMOV UR4, 0x400 ;  /* 0x0000040000047882 */ /* 0x000fe40000000000 */
[----:B------:R-:W-:-:S05]  /*0dc0*/  UIADD3 UR4, UPT, UPT, UR4, 0x6a8, URZ ;  /* 0x000006a804047890 */ /* 0x000fca000fffe0ff */
[----:B012---:R-:W0:Y:S01]  /*0dd0*/  LDC.64 R10, c[0x0][0x388] ;  /* 0x0000e200ff0a7b82 */ /* 0x007e220000000a00 */
[----:B---3--:R-:W-:-:S03]  /*0de0*/  ULEA UR5, UR5, UR4, 0x18 ;  /* 0x0000000405057291 */ /* 0x008fc6000f8ec0ff */
[----:B------:R-:W-:-:S09]  /*0df0*/  UMOV UR4, URZ ;  /* 0x000000ff00047c82 */ /* 0x000fd20008000000 */
.L_x_94:
[----:B---3--:R-:W-:-:S04]  /*0e00*/  IMAD R13, R5, UR12, R0 ;  /* 0x0000000c050d7c24 */ /* 0x008fc8000f8e0200 */
[----:B------:R-:W-:-:S04]  /*0e10*/  IMAD.IADD R9, R6, 0x1, R13 ;  /* 0x0000000106097824 */ /* 0x000fc800078e020d */
[----:B0-----:R-:W-:-:S06]  /*0e20*/  IMAD.WIDE.U32 R8, R9, 0x8, R10 ;  /* 0x0000000809087825 */ /* 0x001fcc00078e000a */
[----:B------:R-:W2:Y:S01]  /*0e30*/  LDG.E.64 R8, desc[UR10][R8.64] ;  /* 0x0000000a08087981 */ /* 0x000ea2000c1e1b00 */
[----:B------:R-:W-:Y:S01]  /*0e40*/  LEA R13, R13, UR5, 0x3 ;  /* 0x000000050d0d7c11 */ /* 0x000fe2000f8e18ff */
[----:B------:R-:W-:Y:S01]  /*0e50*/  UIADD3 UR4, UPT, UPT, UR4, 0x1, URZ ;  /* 0x0000000104047890 */ /* 0x000fe2000fffe0ff */
[----:B------:R-:W-:-:S03]  /*0e60*/  IADD3 R5, PT, PT, R5, 0x1, RZ ;  /* 0x0000000105057810 */ /* 0x000fc60007ffe0ff */
[----:B------:R-:W-:Y:S01]  /*0e70*/  UISETP.NE.AND UP0, UPT, UR4, UR6, UPT ;  /* 0x000000060400728c */ /* 0x000fe2000bf05270 */
[----:B--2---:R3:W-:Y:S08]  /*0e80*/  STS.64 [R13], R8 ;  /* 0x000000080d007388 */ /* 0x0047f00000000a00 */
[----:B------:R-:W-:Y:S05]  /*0e90*/  BRA.U UP0, `(.L_x_94) ;  /* 0xfffffffd00d87547 */ /* 0x000fea000b83ffff */
.L_x_87:
[----:B------:R-:W-:-:S13]  /*0ea0*/  ISETP.GE.AND P1, PT, R7, 0x1, PT ;  /* 0x000000010700780c */ /* 0x000fda0003f26270 */
[----:B------:R-:W-:Y:S05]  /*0eb0*/  @!P1 BRA `(.L_x_95) ;  /* 0x0000000c00c09947 */ /* 0x000fea0003800000 */
[----:B------:R-:W-:Y:S01]  /*0ec0*/  ISETP.GE.U32.AND P0, PT, R7, 0x4, PT ;  /* 0x000000040700780c */ /* 0x000fe20003f06070 */
[----:B------:R-:W-:Y:S01]  /*0ed0*/  IMAD R5, R3, UR12, R0 ;  /* 0x0000000c03057c24 */ /* 0x000fe2000f8e0200 */
[----:B------:R-:W-:Y:S01]  /*0ee0*/  LOP3.LUT R6, R7, 0x3, RZ, 0xc0, !PT ;  /* 0x0000000307067812 */ /* 0x000fe200078ec0ff */
[----:B-1----:R-:W-:-:S10]  /*0ef0*/  IMAD.MOV.U32 R22, RZ, RZ, RZ ;  /* 0x000000ffff167224 */ /* 0x002fd400078e00ff */
[----:B------:R-:W-:Y:S05]  /*0f00*/  @!P0 BRA `(.L_x_96) ;  /* 0x0000000c00648947 */ /* 0x000fea0003800000 */
[----:B------:R-:W-:Y:S01]  /*0f10*/  LOP3.LUT R22, R7, 0x7ffffffc, RZ, 0xc0, !PT ;  /* 0x7ffffffc07167812 */ /* 0x000fe200078ec0ff */
[----:B------:R-:W-:-:S03]  /*0f20*/  UMOV UR4, URZ ;  /* 0x000000ff00047c82 */ /* 0x000fc60008000000 */
[----:B------:R-:W-:-:S13]  /*0f30*/  ISETP.GT.AND P0, PT, R22, RZ, PT ;  /* 0x000000ff1600720c */ /* 0x000fda0003f04270 */
[----:B------:R-:W-:Y:S05]  /*0f40*/  @!P0 BRA `(.L_x_97) ;  /* 0x0000000800d08947 */ /* 0x000fea0003800000 */
[----:B---3--:R-:W-:Y:S02]  /*0f50*/  IADD3 R8, PT, PT, R22, -UR4, RZ ;  /* 0x8000000416087c10 */ /* 0x008fe4000fffe0ff */
[----:B------:R-:W-:Y:S02]  /*0f60*/  PLOP3.LUT P0, PT, PT, PT, PT, 0x80, 0x8 ;  /* 0x000000000008781c */ /* 0x000fe40003f0f070 */
[----:B------:R-:W-:-:S13]  /*0f70*/  ISETP.GT.AND P2, PT, R8, 0xc, PT ;  /* 0x0000000c0800780c */ /* 0x000fda0003f44270 */
[----:B------:R-:W-:Y:S05]  /*0f80*/  @!P2 BRA `(.L_x_98) ;  /* 0x0000000400c4a947 */ /* 0x000fea0003800000 */
[----:B------:R-:W1:Y:S01]  /*0f90*/  S2UR UR6, SR_CgaCtaId ;  /* 0x00000000000679c3 */ /* 0x000e620000008800 */
[----:B------:R-:W-:Y:S01]  /*0fa0*/  PLOP3.LUT P0, PT, PT, PT, PT, 0x8, 0x80 ;  /* 0x000000000080781c */ /* 0x000fe20003f0e170 */
[----:B------:R-:W-:Y:S01]  /*0fb0*/  VIADD R23, R22, 0xfffffff4 ;  /* 0xfffffff416177836 */ /* 0x000fe20000000000 */
[----:B------:R-:W-:-:S05]  /*0fc0*/  UMOV UR5, 0x400 ;  /* 0x0000040000057882 */ /* 0x000fca0000000000 */
[----:B------:R-:W3:Y:S01]  /*0fd0*/  LDC.64 R8, c[0x0][0x390] ;  /* 0x0000e400ff087b82 */ /* 0x000ee20000000a00 */
[----:B-1----:R-:W-:-:S12]  /*0fe0*/  ULEA UR5, UR6, UR5, 0x18 ;  /* 0x0000000506057291 */ /* 0x002fd8000f8ec0ff */
.L_x_99:
[----:B------:R-:W-:-:S04]  /*0ff0*/  UIMAD UR7, UR12, UR4, URZ ;  /* 0x000000040c0772a4 */ /* 0x000fc8000f8e02ff */
[----:B------:R-:W-:Y:S02]  /*1000*/  UIADD3 UR6, UPT, UPT, UR12, UR7, URZ ;  /* 0x000000070c067290 */ /* 0x000fe4000fffe0ff */
[----:B012---:R-:W-:-:S04]  /*1010*/  IMAD R13, R2, UR7, R5 ;  /* 0x00000007020d7c24 */ /* 0x007fc8000f8e0205 */
[----:B---3--:R-:W-:-:S04]  /*1020*/  IMAD.WIDE R12, R13, 0x8, R8 ;  /* 0x000000080d0c7825 */ /* 0x008fc800078e0208 */
[----:B------:R-:W-:Y:S02]  /*1030*/  IMAD R15, R2, UR6, R5 ;  /* 0x00000006020f7c24 */ /* 0x000fe4000f8e0205 */
[----:B------:R-:W2:Y:S01]  /*1040*/  LDG.E.64 R12, desc[UR10][R12.64] ;  /* 0x0000000a0c0c7981 */ /* 0x000ea2000c1e1b00 */
[----:B------:R-:W-:Y:S01]  /*1050*/  UIADD3 UR6, UPT, UPT, UR12, UR6, URZ ;  /* 0x000000060c067290 */ /* 0x000fe2000fffe0ff */
[----:B------:R-:W-:-:S03]  /*1060*/  IMAD.WIDE R14, R15, 0x8, R8 ;  /* 0x000000080f0e7825 */ /* 0x000fc600078e0208 */
[----:B------:R-:W-:-:S03]  /*1070*/  UIADD3 UR8, UPT, UPT, UR12, UR6, URZ ;  /* 0x000000060c087290 */ /* 0x000fc6000fffe0ff */
[----:B------:R-:W3:Y:S01]  /*1080*/  LDG.E.64 R14, desc[UR10][R14.64] ;  /* 0x0000000a0e0e7981 */ /* 0x000ee2000c1e1b00 */
[--C-:B------:R-:W-:Y:S01]  /*1090*/  IMAD R29, R2, UR6, R5.reuse ;  /* 0x00000006021d7c24 */ /* 0x100fe2000f8e0205 */
[----:B------:R-:W-:Y:S01]  /*10a0*/  UIADD3 UR6, UPT, UPT, UR4, 0x4, URZ ;  /* 0x0000000404067890 */ /* 0x000fe2000fffe0ff */
[----:B------:R-:W-:Y:S01]  /*10b0*/  IADD3 R10, PT, PT, R0, UR7, RZ ;  /* 0x00000007000a7c10 */ /* 0x000fe2000fffe0ff */
[----:B------:R-:W-:Y:S02]  /*10c0*/  IMAD R21, R2, UR8, R5 ;  /* 0x0000000802157c24 */ /* 0x000fe4000f8e0205 */
[----:B------:R-:W-:Y:S01]  /*10d0*/  UIMAD UR6, UR12, UR6, URZ ;  /* 0x000000060c0672a4 */ /* 0x000fe2000f8e02ff */
[----:B------:R-:W-:-:S03]  /*10e0*/  IMAD.WIDE R28, R29, 0x8, R8 ;  /* 0x000000081d1c7825 */ /* 0x000fc600078e0208 */
[----:B------:R-:W-:Y:S01]  /*10f0*/  UIADD3 UR7, UPT, UPT, UR12, UR6, URZ ;  /* 0x000000060c077290 */ /* 0x000fe2000fffe0ff */
[----:B------:R-:W-:Y:S02]  /*1100*/  IMAD.WIDE R20, R21, 0x8, R8 ;  /* 0x0000000815147825 */ /* 0x000fe400078e0208 */
[----:B------:R-:W5:Y:S01]  /*1110*/  LDG.E.64 R28, desc[UR10][R28.64] ;  /* 0x0000000a1c1c7981 */ /* 0x000f62000c1e1b00 */
[----:B------:R-:W-:Y:S02]  /*1120*/  LEA R18, R10, UR5, 0x3 ;  /* 0x000000050a127c11 */ /* 0x000fe4000f8e18ff */
[C-C-:B------:R-:W-:Y:S01]  /*1130*/  IMAD R11, R2.reuse, UR7, R5.reuse ;  /* 0x00000007020b7c24 */ /* 0x140fe2000f8e0205 */
[----:B------:R-:W-:Y:S02]  /*1140*/  UIADD3 UR7, UPT, UPT, UR12, UR7, URZ ;  /* 0x000000070c077290 */ /* 0x000fe4000fffe0ff */
[----:B------:R-:W-:Y:S01]  /*1150*/  IMAD.U32 R25, RZ, RZ, UR12 ;  /* 0x0000000cff197e24 */ /* 0x000fe2000f8e00ff */
[----:B------:R-:W4:Y:S01]  /*1160*/  LDG.E.64 R20, desc[UR10][R20.64] ;  /* 0x0000000a14147981 */ /* 0x000f22000c1e1b00 */
[----:B------:R-:W-:Y:S01]  /*1170*/  IMAD R17, R2, UR6, R5 ;  /* 0x0000000602117c24 */ /* 0x000fe2000f8e0205 */
[----:B------:R-:W-:Y:S01]  /*1180*/  UIADD3 UR8, UPT, UPT, UR4, 0x8, URZ ;  /* 0x0000000804087890 */ /* 0x000fe2000fffe0ff */
[----:B------:R-:W-:Y:S01]  /*1190*/  IMAD.WIDE R10, R11, 0x8, R8 ;  /* 0x000000080b0a7825 */ /* 0x000fe200078e0208 */
[----:B------:R-:W-:Y:S01]  /*11a0*/  LEA R19, R25, R18, 0x3 ;  /* 0x0000001219137211 */ /* 0x000fe200078e18ff */
[----:B------:R-:W-:-:S02]  /*11b0*/  UIADD3 UR9, UPT, UPT, UR12, UR7, URZ ;  /* 0x000000070c097290 */ /* 0x000fc4000fffe0ff */
[----:B------:R-:W-:Y:S01]  /*11c0*/  IMAD.WIDE R16, R17, 0x8, R8 ;  /* 0x0000000811107825 */ /* 0x000fe200078e0208 */
[----:B------:R-:W-:Y:S01]  /*11d0*/  UIMAD UR8, UR12, UR8, URZ ;  /* 0x000000080c0872a4 */ /* 0x000fe2000f8e02ff */
[----:B------:R-:W4:Y:S02]  /*11e0*/  LDG.E.64 R10, desc[UR10][R10.64] ;  /* 0x0000000a0a0a7981 */ /* 0x000f24000c1e1b00 */
[----:B------:R-:W-:Y:S02]  /*11f0*/  IMAD R24, R25, 0x8, R19 ;  /* 0x0000000819187824 */ /* 0x000fe400078e0213 */
[----:B------:R-:W4:Y:S04]  /*1200*/  LDG.E.64 R16, desc[UR10][R16.64] ;  /* 0x0000000a10107981 */ /* 0x000f28000c1e1b00 */
[----:B--2---:R0:W-:Y:S02]  /*1210*/  STS.64 [R18], R12 ;  /* 0x0000000c12007388 */ /* 0x0041e40000000a00 */
[----:B0-----:R-:W-:-:S02]  /*1220*/  IMAD R13, R2, UR7, R5 ;  /* 0x00000007020d7c24 */ /* 0x001fc4000f8e0205 */
[----:B---3--:R0:W-:Y:S02]  /*1230*/  STS.64 [R19], R14 ;  /* 0x0000000e13007388 */ /* 0x0081e40000000a00 */
[----:B------:R-:W-:-:S06]  /*1240*/  IMAD.WIDE R12, R13, 0x8, R8 ;  /* 0x000000080d0c7825 */ /* 0x000fcc00078e0208 */
[----:B------:R-:W2:Y:S01]  /*1250*/  LDG.E.64 R12, desc[UR10][R12.64] ;  /* 0x0000000a0c0c7981 */ /* 0x000ea2000c1e1b00 */
[C-C-:B0-----:R-:W-:Y:S02]  /*1260*/  IMAD R19, R2.reuse, UR9, R5.reuse ;  /* 0x0000000902137c24 */ /* 0x141fe4000f8e0205 */
[----:B------:R-:W-:Y:S02]  /*1270*/  IMAD R15, R2, UR8, R5 ;  /* 0x00000008020f7c24 */ /* 0x000fe4000f8e0205 */
[----:B------:R-:W-:-:S04]  /*1280*/  IMAD.WIDE R18, R19, 0x8, R8 ;  /* 0x0000000813127825 */ /* 0x000fc800078e0208 */
[----:B------:R-:W-:Y:S02]  /*1290*/  IMAD.WIDE R14, R15, 0x8, R8 ;  /* 0x000000080f0e7825 */ /* 0x000fe400078e0208 */
[----:B------:R-:W3:Y:S04]  /*12a0*/  LDG.E.64 R18, desc[UR10][R18.64] ;  /* 0x0000000a12127981 */ /* 0x000ee8000c1e1b00 */
[----:B------:R-:W3:Y:S01]  /*12b0*/  LDG.E.64 R14, desc[UR10][R14.64] ;  /* 0x0000000a0e0e7981 */ /* 0x000ee2000c1e1b00 */
[----:B------:R-:W-:Y:S01]  /*12c0*/  UIADD3 UR7, UPT, UPT, UR12, UR8, URZ ;  /* 0x000000080c077290 */ /* 0x000fe2000fffe0ff */
[----:B------:R-:W-:Y:S02]  /*12d0*/  LEA R27, R25, R24, 0x3 ;  /* 0x00000018191b7211 */ /* 0x000fe400078e18ff */
[----:B-----5:R0:W-:Y:S03]  /*12e0*/  STS.64 [R24], R28 ;  /* 0x0000001c18007388 */ /* 0x0201e60000000a00 */
[----:B------:R-:W-:Y:S01]  /*12f0*/  IMAD R26, R2, UR7, R5 ;  /* 0x00000007021a7c24 */ /* 0x000fe2000f8e0205 */
[----:B----4-:R1:W-:Y:S01]  /*1300*/  STS.64 [R27], R20 ;  /* 0x000000141b007388 */ /* 0x0103e20000000a00 */
[----:B------:R-:W-:Y:S01]  /*1310*/  UIADD3 UR7, UPT, UPT, UR12, UR7, URZ ;  /* 0x000000070c077290 */ /* 0x000fe2000fffe0ff */
[----:B0-----:R-:W-:Y:S01]  /*1320*/  VIADD R24, R0, UR6 ;  /* 0x0000000600187c36 */ /* 0x001fe20008000000 */
[----:B------:R-:W-:-:S04]  /*1330*/  UIADD3 UR6, UPT, UPT, UR4, 0xc, URZ ;  /* 0x0000000c04067890 */ /* 0x000fc8000fffe0ff */
[----:B------:R-:W-:Y:S01]  /*1340*/  LEA R24, R24, UR5, 0x3 ;  /* 0x0000000518187c11 */ /* 0x000fe2000f8e18ff */
[----:B-1----:R-:W-:Y:S01]  /*1350*/  IMAD.WIDE R26, R26, 0x8, R8 ;  /* 0x000000081a1a7825 */ /* 0x002fe200078e0208 */
[----:B------:R-:W-:Y:S02]  /*1360*/  UIMAD UR6, UR12, UR6, URZ ;  /* 0x000000060c0672a4 */ /* 0x000fe4000f8e02ff */
[C---:B------:R-:W-:Y:S01]  /*1370*/  LEA R28, R25.reuse, R24, 0x3 ;  /* 0x00000018191c7211 */ /* 0x040fe200078e18ff */
[----:B------:R-:W-:Y:S01]  /*1380*/  IMAD R21, R2, UR7, R5 ;  /* 0x0000000702157c24 */ /* 0x000fe2000f8e0205 */
[----:B------:R-:W-:Y:S01]  /*1390*/  UIADD3 UR9, UPT, UPT, UR12, UR6, URZ ;  /* 0x000000060c097290 */ /* 0x000fe2000fffe0ff */
[----:B------:R-:W4:Y:S01]  /*13a0*/  LDG.E.64 R26, desc[UR10][R26.64] ;  /* 0x0000000a1a1a7981 */ /* 0x000f22000c1e1b00 */
[----:B------:R-:W-:Y:S01]  /*13b0*/  UIADD3 UR7, UPT, UPT, UR12, UR7, URZ ;  /* 0x000000070c077290 */ /* 0x000fe2000fffe0ff */
[----:B------:R-:W-:Y:S02]  /*13c0*/  IMAD R29, R25, 0x8, R28 ;  /* 0x00000008191d7824 */ /* 0x000fe400078e021c */
[----:B------:R0:W-:Y:S04]  /*13d0*/  STS.64 [R24], R16 ;  /* 0x0000001018007388 */ /* 0x0001e80000000a00 */
[----:B------:R1:W-:Y:S01]  /*13e0*/  STS.64 [R28], R10 ;  /* 0x0000000a1c007388 */ /* 0x0003e20000000a00 */
[----:B------:R-:W-:-:S04]  /*13f0*/  IMAD.WIDE R20, R21, 0x8, R8 ;  /* 0x0000000815147825 */ /* 0x000fc800078e0208 */
[----:B0-----:R-:W-:Y:S01]  /*1400*/  IMAD R17, R2, UR7, R5 ;  /* 0x0000000702117c24 */ /* 0x001fe2000f8e0205 */
[----:B-1----:R-:W-:Y:S01]  /*1410*/  IADD3 R10, PT, PT, R0, UR8, RZ ;  /* 0x00000008000a7c10 */ /* 0x002fe2000fffe0ff */
[----:B------:R-:W-:-:S03]  /*1420*/  UIADD3 UR8, UPT, UPT, UR12, UR9, URZ ;  /* 0x000000090c087290 */ /* 0x000fc6000fffe0ff */
[----:B------:R-:W-:Y:S01]  /*1430*/  LEA R16, R10, UR5, 0x3 ;  /* 0x000000050a107c11 */ /* 0x000fe2000f8e18ff */
[----:B------:R-:W-:Y:S01]  /*1440*/  UIADD3 UR7, UPT, UPT, UR12, UR8, URZ ;  /* 0x000000080c077290 */ /* 0x000fe2000fffe0ff */
[----:B------:R0:W5:Y:S01]  /*1450*/  LDG.E.64 R10, desc[UR10][R20.64] ;  /* 0x0000000a140a7981 */ /* 0x000162000c1e1b00 */
[C-C-:B------:R-:W-:Y:S01]  /*1460*/  IMAD R28, R2.reuse, UR9, R5.reuse ;  /* 0x00000009021c7c24 */ /* 0x140fe2000f8e0205 */
[----:B------:R-:W-:Y:S01]  /*1470*/  LEA R24, R25, R16, 0x3 ;  /* 0x0000001019187211 */ /* 0x000fe200078e18ff */
[----:B0-----:R-:W-:-:S04]  /*1480*/  IMAD R21, R2, UR8, R5 ;  /* 0x0000000802157c24 */ /* 0x001fc8000f8e0205 */
[----:B------:R-:W-:-:S06]  /*1490*/  IMAD.WIDE R20, R21, 0x8, R8 ;  /* 0x0000000815147825 */ /* 0x000fcc00078e0208 */
[----:B------:R-:W5:Y:S04]  /*14a0*/  LDG.E.64 R20, desc[UR10][R20.64] ;  /* 0x0000000a14147981 */ /* 0x000f68000c1e1b00 */
[----:B--2---:R0:W-:Y:S02]  /*14b0*/  STS.64 [R29], R12 ;  /* 0x0000000c1d007388 */ /* 0x0041e40000000a00 */
[----:B0-----:R-:W-:Y:S02]  /*14c0*/  IMAD R29, R25, 0x8, R29 ;  /* 0x00000008191d7824 */ /* 0x001fe400078e021d */
[----:B------:R-:W-:-:S03]  /*14d0*/  IMAD.WIDE R12, R17, 0x8, R8 ;  /* 0x00000008110c7825 */ /* 0x000fc600078e0208 */
[----:B---3--:R0:W-:Y:S01]  /*14e0*/  STS.64 [R29], R18 ;  /* 0x000000121d007388 */ /* 0x0081e20000000a00 */
[----:B------:R-:W-:-:S03]  /*14f0*/  IMAD R17, R2, UR6, R5 ;  /* 0x0000000602117c24 */ /* 0x000fc6000f8e0205 */
[----:B------:R1:W-:Y:S04]  /*1500*/  STS.64 [R16], R14 ;  /* 0x0000000e10007388 */ /* 0x0003e80000000a00 */
[----:B------:R-:W2:Y:S01]  /*1510*/  LDG.E.64 R12, desc[UR10][R12.64] ;  /* 0x0000000a0c0c7981 */ /* 0x000ea2000c1e1b00 */
[----:B0-----:R-:W-:-:S04]  /*1520*/  IMAD.WIDE R18, R28, 0x8, R8 ;  /* 0x000000081c127825 */ /* 0x001fc800078e0208 */
[----:B-1----:R-:W-:Y:S02]  /*1530*/  IMAD R15, R2, UR7, R5 ;  /* 0x00000007020f7c24 */ /* 0x002fe4000f8e0205 */
[--C-:B------:R-:W-:Y:S01]  /*1540*/  IMAD.WIDE R16, R17, 0x8, R8.reuse ;  /* 0x0000000811107825 */ /* 0x100fe200078e0208 */
[----:B------:R-:W3:Y:S03]  /*1550*/  LDG.E.64 R18, desc[UR10][R18.64] ;  /* 0x0000000a12127981 */ /* 0x000ee6000c1e1b00 */
[----:B------:R-:W-:Y:S02]  /*1560*/  IMAD.WIDE R14, R15, 0x8, R8 ;  /* 0x000000080f0e7825 */ /* 0x000fe400078e0208 */
[----:B------:R-:W3:Y:S04]  /*1570*/  LDG.E.64 R16, desc[UR10][R16.64] ;  /* 0x0000000a10107981 */ /* 0x000ee8000c1e1b00 */
[----:B------:R-:W3:Y:S04]  /*1580*/  LDG.E.64 R14, desc[UR10][R14.64] ;  /* 0x0000000a0e0e7981 */ /* 0x000ee8000c1e1b00 */
[----:B----4-:R0:W-:Y:S02]  /*1590*/  STS.64 [R24], R26 ;  /* 0x0000001a18007388 */ /* 0x0101e40000000a00 */
[----:B0-----:R-:W-:-:S04]  /*15a0*/  IADD3 R26, PT, PT, R0, UR6, RZ ;  /* 0x00000006001a7c10 */ /* 0x001fc8000fffe0ff */
[----:B------:R-:W-:Y:S01]  /*15b0*/  LEA R26, R26, UR5, 0x3 ;  /* 0x000000051a1a7c11 */ /* 0x000fe2000f8e18ff */
[----:B------:R-:W-:-:S03]  /*15c0*/  IMAD R24, R25, 0x8, R24 ;  /* 0x0000000819187824 */ /* 0x000fc600078e0218 */
[C---:B------:R-:W-:Y:S01]  /*15d0*/  LEA R28, R25.reuse, R26, 0x3 ;  /* 0x0000001a191c7211 */ /* 0x040fe200078e18ff */
[----:B------:R-:W-:-:S04]  /*15e0*/  IMAD R27, R25, 0x8, R24 ;  /* 0x00000008191b7824 */ /* 0x000fc800078e0218 */
[C---:B------:R-:W-:Y:S01]  /*15f0*/  IMAD R29, R25.reuse, 0x8, R28 ;  /* 0x00000008191d7824 */ /* 0x040fe200078e021c */
[----:B-----5:R1:W-:Y:S04]  /*1600*/  STS.64 [R24], R10 ;  /* 0x0000000a18007388 */ /* 0x0203e80000000a00 */
[----:B------:R-:W-:Y:S01]  /*1610*/  LEA R25, R25, R29, 0x3 ;  /* 0x0000001d19197211 */ /* 0x000fe200078e18ff */
[----:B------:R-:W-:-:S06]  /*1620*/  UIADD3 UR4, UPT, UPT, UR4, 0x10, URZ ;  /* 0x0000001004047890 */ /* 0x000fcc000fffe0ff */
[----:B------:R-:W-:Y:S01]  /*1630*/  ISETP.LE.AND P2, PT, R23, UR4, PT ;  /* 0x0000000417007c0c */ /* 0x000fe2000bf43270 */
[----:B--2---:R1:W-:Y:S04]  /*1640*/  STS.64 [R27], R12 ;  /* 0x0000000c1b007388 */ /* 0x0043e80000000a00 */
[----:B---3--:R1:W-:Y:S04]  /*1650*/  STS.64 [R26], R16 ;  /* 0x000000101a007388 */ /* 0x0083e80000000a00 */
[----:B------:R1:W-:Y:S04]  /*1660*/  STS.64 [R28], R18 ;  /* 0x000000121c007388 */ /* 0x0003e80000000a00 */
[----:B------:R1:W-:Y:S04]  /*1670*/  STS.64 [R29], R20 ;  /* 0x000000141d007388 */ /* 0x0003e80000000a00 */
[----:B------:R1:W-:Y:S01]  /*1680*/  STS.64 [R25], R14 ;  /* 0x0000000e19007388 */ /* 0x0003e20000000a00 */
[----:B------:R-:W-:Y:S05]  /*1690*/  @!P2 BRA `(.L_x_99) ;  /* 0xfffffff80054a947 */ /* 0x000fea000383ffff */
.L_x_98:
[----:B------:R-:W-:-:S05]  /*16a0*/  VIADD R8, R22, -UR4 ;  /* 0x8000000416087c36 */ /* 0x000fca0008000000 */
[----:B------:R-:W-:-:S13]  /*16b0*/  ISETP.GT.AND P2, PT, R8, 0x4, PT ;  /* 0x000000040800780c */ /* 0x000fda0003f44270 */
[----:B------:R-:W-:Y:S05]  /*16c0*/  @!P2 BRA `(.L_x_100) ;  /* 0x0000000000e8a947 */ /* 0x000fea0003800000 */
[----:B------:R-:W3:Y:S01]  /*16d0*/  LDC.64 R8, c[0x0][0x390] ;  /* 0x0000e400ff087b82 */ /* 0x000ee20000000a00 */
[----:B------:R-:W-:Y:S02]  /*16e0*/  UIMAD UR8, UR12, UR4, URZ ;  /* 0x000000040c0872a4 */ /* 0x000fe4000f8e02ff */
[----:B------:R-:W-:Y:S02]  /*16f0*/  UIADD3 UR5, UPT, UPT, UR4, 0x4, URZ ;  /* 0x0000000404057890 */ /* 0x000fe4000fffe0ff */
[----:B------:R-:W-:Y:S02]  /*1700*/  UIADD3 UR7, UPT, UPT, UR12, UR8, URZ ;  /* 0x000000080c077290 */ /* 0x000fe4000fffe0ff */
[----:B012---:R-:W-:Y:S01]  /*1710*/  IMAD R25, R2, UR8, R5 ;  /* 0x0000000802197c24 */ /* 0x007fe2000f8e0205 */
[----:B------:R-:W-:Y:S02]  /*1720*/  UIMAD UR6, UR12, UR5, URZ ;  /* 0x000000050c0672a4 */ /* 0x000fe4000f8e02ff */
[----:B------:R-:W-:-:S02]  /*1730*/  UIADD3 UR5, UPT, UPT, UR12, UR7, URZ ;  /* 0x000000070c057290 */ /* 0x000fc4000fffe0ff */
[----:B------:R-:W-:Y:S01]  /*1740*/  IMAD R21, R2, UR7, R5 ;  /* 0x0000000702157c24 */ /* 0x000fe2000f8e0205 */
[----:B------:R-:W-:-:S03]  /*1750*/  UIADD3 UR7, UPT, UPT, UR12, UR6, URZ ;  /* 0x000000060c077290 */ /* 0x000fc6000fffe0ff */
[----:B------:R-:W-:Y:S01]  /*1760*/  IMAD R11, R2, UR5, R5 ;  /* 0x00000005020b7c24 */ /* 0x000fe2000f8e0205 */
[----:B------:R-:W-:Y:S01]  /*1770*/  UIADD3 UR9, UPT, UPT, UR12, UR7, URZ ;  /* 0x000000070c097290 */ /* 0x000fe2000fffe0ff */
[----:B---3--:R-:W-:-:S04]  /*1780*/  IMAD.WIDE R24, R25, 0x8, R8 ;  /* 0x0000000819187825 */ /* 0x008fc800078e0208 */
[--C-:B------:R-:W-:Y:S01]  /*1790*/  IMAD.WIDE R20, R21, 0x8, R8.reuse ;  /* 0x0000000815147825 */ /* 0x100fe200078e0208 */
[----:B------:R-:W-:Y:S01]  /*17a0*/  UIADD3 UR5, UPT, UPT, UR12, UR5, URZ ;  /* 0x000000050c057290 */ /* 0x000fe2000fffe0ff */
[----:B------:R-:W2:Y:S04]  /*17b0*/  LDG.E.64 R24, desc[UR10][R24.64] ;  /* 0x0000000a18187981 */ /* 0x000ea8000c1e1b00 */
[----:B------:R-:W3:Y:S01]  /*17c0*/  LDG.E.64 R20, desc[UR10][R20.64] ;  /* 0x0000000a14147981 */ /* 0x000ee2000c1e1b00 */
[----:B------:R-:W-:Y:S01]  /*17d0*/  IMAD.WIDE R10, R11, 0x8, R8 ;  /* 0x000000080b0a7825 */ /* 0x000fe200078e0208 */
[----:B------:R-:W-:-:S03]  /*17e0*/  UIADD3 UR13, UPT, UPT, UR12, UR9, URZ ;  /* 0x000000090c0d7290 */ /* 0x000fc6000fffe0ff */
[C-C-:B------:R-:W-:Y:S02]  /*17f0*/  IMAD R13, R2.reuse, UR5, R5.reuse ;  /* 0x00000005020d7c24 */ /* 0x140fe4000f8e0205 */
[C-C-:B------:R-:W-:Y:S01]  /*1800*/  IMAD R15, R2.reuse, UR6, R5.reuse ;  /* 0x00000006020f7c24 */ /* 0x140fe2000f8e0205 */
[----:B------:R-:W5:Y:S01]  /*1810*/  LDG.E.64 R10, desc[UR10][R10.64] ;  /* 0x0000000a0a0a7981 */ /* 0x000f62000c1e1b00 */
[C-C-:B------:R-:W-:Y:S02]  /*1820*/  IMAD R17, R2.reuse, UR7, R5.reuse ;  /* 0x0000000702117c24 */ /* 0x140fe4000f8e0205 */
[C-C-:B------:R-:W-:Y:S02]  /*1830*/  IMAD R19, R2.reuse, UR9, R5.reuse ;  /* 0x0000000902137c24 */ /* 0x140fe4000f8e0205 */
[----:B------:R-:W-:Y:S02]  /*1840*/  IMAD R23, R2, UR13, R5 ;  /* 0x0000000d02177c24 */ /* 0x000fe4000f8e0205 */
[----:B------:R-:W-:-:S04]  /*1850*/  IMAD.WIDE R12, R13, 0x8, R8 ;  /* 0x000000080d0c7825 */ /* 0x000fc800078e0208 */
[--C-:B------:R-:W-:Y:S02]  /*1860*/  IMAD.WIDE R14, R15, 0x8, R8.reuse ;  /* 0x000000080f0e7825 */ /* 0x100fe400078e0208 */
[----:B------:R-:W4:Y:S02]  /*1870*/  LDG.E.64 R12, desc[UR10][R12.64] ;  /* 0x0000000a0c0c7981 */ /* 0x000f24000c1e1b00 */
[--C-:B------:R-:W-:Y:S02]  /*1880*/  IMAD.WIDE R16, R17, 0x8, R8.reuse ;  /* 0x0000000811107825 */ /* 0x100fe400078e0208 */
[----:B------:R-:W4:Y:S02]  /*1890*/  LDG.E.64 R14, desc[UR10][R14.64] ;  /* 0x0000000a0e0e7981 */ /* 0x000f24000c1e1b00 */
[--C-:B------:R-:W-:Y:S02]  /*18a0*/  IMAD.WIDE R18, R19, 0x8, R8.reuse ;  /* 0x0000000813127825 */ /* 0x100fe400078e0208 */
[----:B------:R-:W4:Y:S02]  /*18b0*/  LDG.E.64 R16, desc[UR10][R16.64] ;  /* 0x0000000a10107981 */ /* 0x000f24000c1e1b00 */
[----:B------:R-:W-:-:S02]  /*18c0*/  IMAD.WIDE R8, R23, 0x8, R8 ;  /* 0x0000000817087825 */ /* 0x000fc400078e0208 */
[----:B------:R-:W4:Y:S04]  /*18d0*/  LDG.E.64 R18, desc[UR10][R18.64] ;  /* 0x0000000a12127981 */ /* 0x000f28000c1e1b00 */
[----:B------:R-:W4:Y:S01]  /*18e0*/  LDG.E.64 R8, desc[UR10][R8.64] ;  /* 0x0000000a08087981 */ /* 0x000f22000c1e1b00 */
[----:B------:R-:W0:Y:S01]  /*18f0*/  S2UR UR7, SR_CgaCtaId ;  /* 0x00000000000779c3 */ /* 0x000e220000008800 */
[----:B------:R-:W-:Y:S01]  /*1900*/  UMOV UR5, 0x400 ;  /* 0x0000040000057882 */ /* 0x000fe20000000000 */
[C---:B------:R-:W-:Y:S01]  /*1910*/  IADD3 R23, PT, PT, R0.reuse, UR8, RZ ;  /* 0x0000000800177c10 */ /* 0x040fe2000fffe0ff */
[----:B------:R-:W-:Y:S01]  /*1920*/  VIADD R28, R0, UR6 ;  /* 0x00000006001c7c36 */ /* 0x000fe20008000000 */
[----:B0-----:R-:W-:-:S06]  /*1930*/  ULEA UR5, UR7, UR5, 0x18 ;  /* 0x0000000507057291 */ /* 0x001fcc000f8ec0ff */
[----:B------:R-:W-:Y:S01]  /*1940*/  LEA R26, R23, UR5, 0x3 ;  /* 0x00000005171a7c11 */ /* 0x000fe2000f8e18ff */
[----:B------:R-:W-:-:S05]  /*1950*/  IMAD.U32 R23, RZ, RZ, UR12 ;  /* 0x0000000cff177e24 */ /* 0x000fca000f8e00ff */
[----:B------:R-:W-:Y:S02]  /*1960*/  LEA R27, R23, R26, 0x3 ;  /* 0x0000001a171b7211 */ /* 0x000fe400078e18ff */
[----:B------:R-:W-:Y:S01]  /*1970*/  PLOP3.LUT P0, PT, PT, PT, PT, 0x8, 0x80 ;  /* 0x000000000080781c */ /* 0x000fe20003f0e170 */
[----:B------:R-:W-:Y:S01]  /*1980*/  UIADD3 UR4, UPT, UPT, UR4, 0x8, URZ ;  /* 0x0000000804047890 */ /* 0x000fe2000fffe0ff */
[----:B--2---:R-:W-:Y:S04]  /*1990*/  STS.64 [R26], R24 ;  /* 0x000000181a007388 */ /* 0x004fe80000000a00 */
[----:B---3--:R0:W-:Y:S02]  /*19a0*/  STS.64 [R27], R20 ;  /* 0x000000141b007388 */ /* 0x0081e40000000a00 */
[----:B0-----:R-:W-:-:S02]  /*19b0*/  LEA R20, R28, UR5, 0x3 ;  /* 0x000000051c147c11 */ /* 0x001fc4000f8e18ff */
[----:B------:R-:W-:-:S03]  /*19c0*/  LEA R28, R23, R27, 0x3 ;  /* 0x0000001b171c7211 */ /* 0x000fc600078e18ff */
[C---:B------:R-:W-:Y:S02]  /*19d0*/  IMAD R21, R23.reuse, 0x8, R20 ;  /* 0x0000000817157824 */ /* 0x040fe400078e0214 */
[----:B-----5:R0:W-:Y:S01]  /*19e0*/  STS.64 [R28], R10 ;  /* 0x0000000a1c007388 */ /* 0x0201e20000000a00 */
[----:B------:R-:W-:-:S05]  /*19f0*/  LEA R29, R23, R28, 0x3 ;  /* 0x0000001c171d7211 */ /* 0x000fca00078e18ff */
[----:B----4-:R3:W-:Y:S01]  /*1a00*/  STS.64 [R29], R12 ;  /* 0x0000000c1d007388 */ /* 0x0107e20000000a00 */
[----:B0-----:R-:W-:-:S03]  /*1a10*/  IMAD R10, R23, 0x8, R21 ;  /* 0x00000008170a7824 */ /* 0x001fc600078e0215 */
[----:B------:R3:W-:Y:S02]  /*1a20*/  STS.64 [R20], R14 ;  /* 0x0000000e14007388 */ /* 0x0007e40000000a00 */
[----:B------:R-:W-:Y:S02]  /*1a30*/  LEA R23, R23, R10, 0x3 ;  /* 0x0000000a17177211 */ /* 0x000fe400078e18ff */
[----:B------:R3:W-:Y:S04]  /*1a40*/  STS.64 [R21], R16 ;  /* 0x0000001015007388 */ /* 0x0007e80000000a00 */
[----:B------:R3:W-:Y:S04]  /*1a50*/  STS.64 [R10], R18 ;  /* 0x000000120a007388 */ /* 0x0007e80000000a00 */
[----:B------:R3:W-:Y:S02]  /*1a60*/  STS.64 [R23], R8 ;  /* 0x0000000817007388 */ /* 0x0007e40000000a00 */
.L_x_100:
[----:B------:R-:W-:-:S13]  /*1a70*/  ISETP.NE.OR P0, PT, R22, UR4, P0 ;  /* 0x0000000416007c0c */ /* 0x000fda0008705670 */
[----:B------:R-:W-:Y:S05]  /*1a80*/  @!P0 BRA `(.L_x_96) ;  /* 0x0000000000848947 */ /* 0x000fea0003800000 */
.L_x_97:
[----:B------:R-:W5:Y:S01]  /*1a90*/  S2UR UR6, SR_CgaCtaId ;  /* 0x00000000000679c3 */ /* 0x000f620000008800 */
[----:B------:R-:W-:-:S07]  /*1aa0*/  UMOV UR5, 0x400 ;  /* 0x0000040000057882 */ /* 0x000fce0000000000 */
[----:B---3--:R-:W3:Y:S01]  /*1ab0*/  LDC.64 R8, c[0x0][0x390] ;  /* 0x0000e400ff087b82 */ /* 0x008ee20000000a00 */
[----:B-----5:R-:W-:-:S12]  /*1ac0*/  ULEA UR5, UR6, UR5, 0x18 ;  /* 0x0000000506057291 */ /* 0x020fd8000f8ec0ff */
.L_x_101:
[----:B------:R-:W-:-:S04]  /*1ad0*/  UIMAD UR6, UR12, UR4, URZ ;  /* 0x000000040c0672a4 */ /* 0x000fc8000f8e02ff */
[----:B------:R-:W-:Y:S02]  /*1ae0*/  UIADD3 UR7, UPT, UPT, UR12, UR6, URZ ;  /* 0x000000060c077290 */ /* 0x000fe4000fffe0ff */
[C-C-:B012---:R-:W-:Y:S02]  /*1af0*/  IMAD R11, R2.reuse, UR6, R5.reuse ;  /* 0x00000006020b7c24 */ /* 0x147fe4000f8e0205 */
[----:B------:R-:W-:Y:S02]  /*1b00*/  UIADD3 UR8, UPT, UPT, UR12, UR7, URZ ;  /* 0x000000070c087290 */ /* 0x000fe4000fffe0ff */
[----:B------:R-:W-:Y:S02]  /*1b10*/  IMAD R13, R2, UR7, R5 ;  /* 0x00000007020d7c24 */ /* 0x000fe4000f8e0205 */
[----:B------:R-:W-:Y:S01]  /*1b20*/  UIADD3 UR9, UPT, UPT, UR12, UR8, URZ ;  /* 0x000000080c097290 */ /* 0x000fe2000fffe0ff */
[----:B---3--:R-:W-:-:S04]  /*1b30*/  IMAD.WIDE R10, R11, 0x8, R8 ;  /* 0x000000080b0a7825 */ /* 0x008fc800078e0208 */
[C-C-:B------:R-:W-:Y:S02]  /*1b40*/  IMAD R17, R2.reuse, UR8, R5.reuse ;  /* 0x0000000802117c24 */ /* 0x140fe4000f8e0205 */
[----:B------:R-:W-:Y:S01]  /*1b50*/  IMAD R15, R2, UR9, R5 ;  /* 0x00000009020f7c24 */ /* 0x000fe2000f8e0205 */
[----:B------:R-:W2:Y:S01]  /*1b60*/  LDG.E.64 R10, desc[UR10][R10.64] ;  /* 0x0000000a0a0a7981 */ /* 0x000ea2000c1e1b00 */
[----:B------:R-:W-:-:S04]  /*1b70*/  IMAD.WIDE R12, R13, 0x8, R8 ;  /* 0x000000080d0c7825 */ /* 0x000fc800078e0208 */
[--C-:B------:R-:W-:Y:S02]  /*1b80*/  IMAD.WIDE R16, R17, 0x8, R8.reuse ;  /* 0x0000000811107825 */ /* 0x100fe400078e0208 */
[----:B------:R-:W3:Y:S02]  /*1b90*/  LDG.E.64 R12, desc[UR10][R12.64] ;  /* 0x0000000a0c0c7981 */ /* 0x000ee4000c1e1b00 */
[----:B------:R-:W-:Y:S02]  /*1ba0*/  IMAD.WIDE R14, R15, 0x8, R8 ;  /* 0x000000080f0e7825 */ /* 0x000fe400078e0208 */
[----:B------:R-:W5:Y:S04]  /*1bb0*/  LDG.E.64 R16, desc[UR10][R16.64] ;  /* 0x0000000a10107981 */ /* 0x000f68000c1e1b00 */
[----:B------:R-:W4:Y:S01]  /*1bc0*/  LDG.E.64 R14, desc[UR10][R14.64] ;  /* 0x0000000a0e0e7981 */ /* 0x000f22000c1e1b00 */
[----:B------:R-:W-:Y:S01]  /*1bd0*/  VIADD R18, R0, UR6 ;  /* 0x0000000600127c36 */ /* 0x000fe20008000000 */
[----:B------:R-:W-:-:S04]  /*1be0*/  MOV R20, UR12 ;  /* 0x0000000c00147c02 */ /* 0x000fc80008000f00 */
[----:B------:R-:W-:-:S05]  /*1bf0*/  LEA R19, R18, UR5, 0x3 ;  /* 0x0000000512137c11 */ /* 0x000fca000f8e18ff */
[----:B------:R-:W-:-:S05]  /*1c00*/  IMAD R21, R20, 0x8, R19 ;  /* 0x0000000814157824 */ /* 0x000fca00078e0213 */
[----:B------:R-:W-:Y:S01]  /*1c10*/  LEA R23, R20, R21, 0x3 ;  /* 0x0000001514177211 */ /* 0x000fe200078e18ff */
[----:B------:R-:W-:-:S04]  /*1c20*/  UIADD3 UR4, UPT, UPT, UR4, 0x4, URZ ;  /* 0x0000000404047890 */ /* 0x000fc8000fffe0ff */
[----:B------:R-:W-:Y:S02]  /*1c30*/  IMAD R25, R20, 0x8, R23 ;  /* 0x0000000814197824 */ /* 0x000fe400078e0217 */
[----:B------:R-:W-:Y:S01]  /*1c40*/  ISETP.NE.AND P0, PT, R22, UR4, PT ;  /* 0x0000000416007c0c */ /* 0x000fe2000bf05270 */
[----:B--2---:R0:W-:Y:S04]  /*1c50*/  STS.64 [R19], R10 ;  /* 0x0000000a13007388 */ /* 0x0041e80000000a00 */
[----:B---3--:R0:W-:Y:S04]  /*1c60*/  STS.64 [R21], R12 ;  /* 0x0000000c15007388 */ /* 0x0081e80000000a00 */
[----:B-----5:R0:W-:Y:S04]  /*1c70*/  STS.64 [R23], R16 ;  /* 0x0000001017007388 */ /* 0x0201e80000000a00 */
[----:B----4-:R0:W-:Y:S01]  /*1c80*/  STS.64 [R25], R14 ;  /* 0x0000000e19007388 */ /* 0x0101e20000000a00 */
[----:B------:R-:W-:Y:S05]  /*1c90*/  @P0 BRA `(.L_x_101) ;  /* 0xfffffffc008c0947 */ /* 0x000fea000383ffff */
.L_x_96:
[----:B------:R-:W-:-:S13]  /*1ca0*/  ISETP.NE.AND P0, PT, R6, RZ, PT ;  /* 0x000000ff0600720c */ /* 0x000fda0003f05270 */
[----:B------:R-:W-:Y:S05]  /*1cb0*/  @!P0 BRA `(.L_x_95) ;  /* 0x0000000000408947 */ /* 0x000fea0003800000 */
[----:B------:R-:W5:Y:S01]  /*1cc0*/  S2UR UR5, SR_CgaCtaId ;  /* 0x00000000000579c3 */ /* 0x000f620000008800 */
[----:B------:R-:W-:-:S07]  /*1cd0*/  UMOV UR4, 0x400 ;  /* 0x0000040000047882 */ /* 0x000fce0000000000 */
[----:B---3--:R-:W3:Y:S01]  /*1ce0*/  LDC.64 R8, c[0x0][0x390] ;  /* 0x0000e400ff087b82 */ /* 0x008ee20000000a00 */
[----:B-----5:R-:W-:-:S03]  /*1cf0*/  ULEA UR5, UR5, UR4, 0x18 ;  /* 0x0000000405057291 */ /* 0x020fc6000f8ec0ff */
[----:B------:R-:W-:-:S09]  /*1d00*/  UMOV UR4, URZ ;  /* 0x000000ff00047c82 */ /* 0x000fd20008000000 */
.L_x_102:
[----:B012---:R-:W-:-:S04]  /*1d10*/  IMAD R13, R22, UR12, RZ ;  /* 0x0000000c160d7c24 */ /* 0x007fc8000f8e02ff */
[----:B------:R-:W-:-:S04]  /*1d20*/  IMAD R11, R2, R13, R5 ;  /* 0x0000000d020b7224 */ /* 0x000fc800078e0205 */
[----:B---3--:R-:W-:-:S06]  /*1d30*/  IMAD.WIDE R10, R11, 0x8, R8 ;  /* 0x000000080b0a7825 */ /* 0x008fcc00078e0208 */
[----:B------:R-:W2:Y:S01]  /*1d40*/  LDG.E.64 R10, desc[UR10][R10.64] ;  /* 0x0000000a0a0a7981 */ /* 0x000ea2000c1e1b00 */
[----:B------:R-:W-:Y:S01]  /*1d50*/  IADD3 R13, PT, PT, R13, R0, RZ ;  /* 0x000000000d0d7210 */ /* 0x000fe20007ffe0ff */
[----:B------:R-:W-:Y:S01]  /*1d60*/  UIADD3 UR4, UPT, UPT, UR4, 0x1, URZ ;  /* 0x0000000104047890 */ /* 0x000fe2000fffe0ff */
[----:B------:R-:W-:Y:S02]  /*1d70*/  VIADD R22, R22, 0x1 ;  /* 0x0000000116167836 */ /* 0x000fe40000000000 */
[----:B------:R-:W-:-:S03]  /*1d80*/  LEA R13, R13, UR5, 0x3 ;  /* 0x000000050d0d7c11 */ /* 0x000fc6000f8e18ff */
[----:B------:R-:W-:Y:S02]  /*1d90*/  ISETP.NE.AND P0, PT, R6, UR4, PT ;  /* 0x0000000406007c0c */ /* 0x000fe4000bf05270 */
[----:B--2---:R0:W-:Y:S11]  /*1da0*/  STS.64 [R13], R10 ;  /* 0x0000000a0d007388 */ /* 0x0041f60000000a00 */
[----:B------:R-:W-:Y:S05]  /*1db0*/  @P0 BRA `(.L_x_102) ;  /* 0xfffffffc00d40947 */ /* 0x000fea000383ffff */
.L_x_95:
[----:B------:R-:W-:Y:S06]  /*1dc0*/  BAR.SYNC.DEFER_BLOCKING 0x0 ;  /* 0x0000000000007b1d */ /* 0x000fec0000010000 */
[----:B------:R-:W-:Y:S05]  /*1dd0*/  @!P1 BRA `(.L_x_103) ;  /* 0x0000001800709947 */ /* 0x000fea0003800000 */
[----:B------:R-:W-:Y:S02]  /*1de0*/  UIADD3 UR19, UPT, UPT, UR12, -0x1, URZ ;  /* 0xffffffff0c137890 */ /* 0x000fe4000fffe0ff */
[----:B------:R-:W-:Y:S02]  /*1df0*/  ULOP3.LUT UR13, UR12, 0x7, URZ, 0xc0, !UPT ;  /* 0x000000070c0d7892 */ /* 0x000fe4000f8ec0ff */
[----:B------:R-:W-:Y:S02]  /*1e00*/  ULOP3.LUT UR20, UR12, 0x3, URZ, 0xc0, !UPT ;  /* 0x000000030c147892 */ /* 0x000fe4000f8ec0ff */
[----:B------:R-:W-:Y:S02]  /*1e10*/  ULOP3.LUT UR14, UR12, 0xf, URZ, 0xc0, !UPT ;  /* 0x0000000f0c0e7892 */ /* 0x000fe4000f8ec0ff */
[----:B------:R-:W-:Y:S02]  /*1e20*/  ULOP3.LUT UR16, UR12, 0x7ffffff0, URZ, 0xc0, !UPT ;  /* 0x7ffffff00c107892 */ /* 0x000fe4000f8ec0ff */
[----:B------:R-:W-:Y:S01]  /*1e30*/  USHF.L.U32 UR17, UR12, 0x3, URZ ;  /* 0x000000030c117899 */ /* 0x000fe200080006ff */
[----:B------:R-:W-:-:S11]  /*1e40*/  UMOV UR4, URZ ;  /* 0x000000ff00047c82 */ /* 0x000fd60008000000 */
.L_x_123:
[----:B------:R-:W5:Y:S01]  /*1e50*/  S2UR UR6, SR_CgaCtaId ;  /* 0x00000000000679c3 */ /* 0x000f620000008800 */
[----:B------:R-:W-:Y:S01]  /*1e60*/  UIMAD UR18, UR12, UR4, URZ ;  /* 0x000000040c1272a4 */ /* 0x000fe2000f8e02ff */
[----:B------:R-:W-:-:S05]  /*1e70*/  UMOV UR5, 0x400 ;  /* 0x0000040000057882 */ /* 0x000fca0000000000 */
[----:B0--3--:R-:W-:Y:S01]  /*1e80*/  IADD3 R5, PT, PT, R0, UR18, RZ ;  /* 0x0000001200057c10 */ /* 0x009fe2000fffe0ff */
[----:B-----5:R-:W-:-:S06]  /*1e90*/  ULEA UR5, UR6, UR5, 0x18 ;  /* 0x0000000506057291 */ /* 0x020fcc000f8ec0ff */
[----:B------:R-:W-:Y:S01]  /*1ea0*/  LEA R5, R5, UR5, 0x3 ;  /* 0x0000000505057c11 */ /* 0x000fe2000f8e18ff */
[----:B-1----:R-:W-:-:S06]  /*1eb0*/  UMOV UR5, URZ ;  /* 0x000000ff00057c82 */ /* 0x002fcc0008000000 */
.L_x_119:
[----:B------:R-:W-:Y:S01]  /*1ec0*/  UISETP.GE.AND UP0, UPT, UR12, 0x1, UPT ;  /* 0x000000010c00788c */ /* 0x000fe2000bf06270 */
[----:B-1-3--:R-:W-:-:S08]  /*1ed0*/  CS2R R8, SRZ ;  /* 0x0000000000087805 */ /* 0x00afd0000001ff00 */
[----:B------:R-:W-:Y:S05]  /*1ee0*/  BRA.U !UP0, `(.L_x_104) ;  /* 0x0000000508d07547 */ /* 0x000fea000b800000 */
[----:B------:R-:W-:Y:S01]  /*1ef0*/  UISETP.GE.U32.AND UP1, UPT, UR19, 0x7, UPT ;  /* 0x000000071300788c */ /* 0x000fe2000bf26070 */
[----:B0-2---:R-:W-:Y:S01]  /*1f00*/  IMAD.MOV.U32 R27, RZ, RZ, RZ ;  /* 0x000000ffff1b7224 */ /* 0x005fe200078e00ff */
[----:B------:R-:W-:-:S07]  /*1f10*/  CS2R R8, SRZ ;  /* 0x0000000000087805 */ /* 0x000fce000001ff00 */
[----:B------:R-:W-:Y:S05]  /*1f20*/  BRA.U !UP1, `(.L_x_105) ;  /* 0x0000000109c07547 */ /* 0x000fea000b800000 */
[----:B------:R-:W0:Y:S01]  /*1f30*/  S2UR UR7, SR_CgaCtaId ;  /* 0x00000000000779c3 */ /* 0x000e220000008800 */
[----:B------:R-:W-:Y:S01]  /*1f40*/  UMOV UR6, 0x400 ;  /* 0x0000040000067882 */ /* 0x000fe20000000000 */
[----:B------:R-:W-:Y:S01]  /*1f50*/  ULOP3.LUT UR15, UR12, 0x7ffffff8, URZ, 0xc0, !UPT ;  /* 0x7ffffff80c0f7892 */ /* 0x000fe2000f8ec0ff */
[----:B------:R-:W-:Y:S01]  /*1f60*/  CS2R R8, SRZ ;  /* 0x0000000000087805 */ /* 0x000fe2000001ff00 */
[----:B------:R-:W-:-:S04]  /*1f70*/  UIADD3 UR9, UPT, UPT, UR6, 0x6a8, URZ ;  /* 0x000006a806097890 */ /* 0x000fc8000fffe0ff */
[----:B0-----:R-:W-:Y:S02]  /*1f80*/  ULEA UR9, UR7, UR9, 0x18 ;  /* 0x0000000907097291 */ /* 0x001fe4000f8ec0ff */
[----:B------:R-:W-:-:S04]  /*1f90*/  ULEA UR8, UR7, UR6, 0x18 ;  /* 0x0000000607087291 */ /* 0x000fc8000f8ec0ff */
[----:B------:R-:W-:Y:S01]  /*1fa0*/  UIMAD UR6, UR17, UR4, UR8 ;  /* 0x00000004110672a4 */ /* 0x000fe2000f8e0208 */
[----:B------:R-:W-:Y:S01]  /*1fb0*/  LEA R6, R0, UR9, 0x3 ;  /* 0x0000000900067c11 */ /* 0x000fe2000f8e18ff */
[----:B------:R-:W-:Y:S02]  /*1fc0*/  UIADD3 UR8, UPT, UPT, -UR15, URZ, URZ ;  /* 0x000000ff0f087290 */ /* 0x000fe4000fffe1ff */
[----:B------:R-:W-:-:S12]  /*1fd0*/  UIADD3 UR6, UPT, UPT, UR6, 0x20, URZ ;  /* 0x0000002006067890 */ /* 0x000fd8000fffe0ff */
.L_x_106:
[----:B------:R-:W-:Y:S01]  /*1fe0*/  LDS.64 R18, [R6] ;  /* 0x0000000006127984 */ /* 0x000fe20000000a00 */
[----:B------:R-:W-:Y:S01]  /*1ff0*/  IADD3 R26, PT, PT, R6, UR17, RZ ;  /* 0x00000011061a7c10 */ /* 0x000fe2000fffe0ff */
[----:B------:R-:W-:Y:S02]  /*2000*/  UIADD3 UR8, UPT, UPT, UR8, 0x8, URZ ;  /* 0x0000000808087890 */ /* 0x000fe4000fffe0ff */
[----:B------:R-:W0:Y:S02]  /*2010*/  LDS.64 R16, [UR6+-0x20] ;  /* 0xffffe006ff107984 */ /* 0x000e240008000a00 */
[----:B------:R-:W-:Y:S01]  /*2020*/  VIADD R27, R26, UR17 ;  /* 0x000000111a1b7c36 */ /* 0x000fe20008000000 */
[----:B------:R-:W-:Y:S01]  /*2030*/  UISETP.NE.AND UP1, UPT, UR8, URZ, UPT ;  /* 0x000000ff0800728c */ /* 0x000fe2000bf25270 */
[----:B------:R-:W-:Y:S03]  /*2040*/  LDS.64 R12, [R6+UR17] ;  /* 0x00000011060c7984 */ /* 0x000fe60008000a00 */
[----:B------:R-:W-:Y:S01]  /*2050*/  IADD3 R28, PT, PT, R27, UR17, RZ ;  /* 0x000000111b1c7c10 */ /* 0x000fe2000fffe0ff */
[----:B------:R-:W1:Y:S04]  /*2060*/  LDS.64 R14, [UR6+-0x18] ;  /* 0xffffe806ff0e7984 */ /* 0x000e680008000a00 */
[----:B------:R-:W-:Y:S01]  /*2070*/  LDS.64 R22, [R26+UR17] ;  /* 0x000000111a167984 */ /* 0x000fe20008000a00 */
[----:B------:R-:W-:-:S03]  /*2080*/  VIADD R29, R28, UR17 ;  /* 0x000000111c1d7c36 */ /* 0x000fc60008000000 */
[----:B------:R-:W2:Y:S04]  /*2090*/  LDS.64 R10, [UR6+-0x10] ;  /* 0xfffff006ff0a7984 */ /* 0x000ea80008000a00 */
[----:B------:R-:W-:Y:S04]  /*20a0*/  LDS.64 R20, [R27+UR17] ;  /* 0x000000111b147984 */ /* 0x000fe80008000a00 */
[----:B------:R-:W3:Y:S01]  /*20b0*/  LDS.64 R24, [UR6+-0x8] ;  /* 0xfffff806ff187984 */ /* 0x000ee20008000a00 */
[----:B0-----:R-:W-:-:S03]  /*20c0*/  DFMA R16, R18, R16, R8 ;  /* 0x000000101210722b */ /* 0x001fc60000000008 */
[----:B------:R-:W-:Y:S04]  /*20d0*/  LDS.64 R18, [R28+UR17] ;  /* 0x000000111c127984 */ /* 0x000fe80008000a00 */
[----:B------:R-:W0:Y:S01]  /*20e0*/  LDS.64 R8, [UR6] ;  /* 0x00000006ff087984 */ /* 0x000e220008000a00 */
[----:B-1----:R-:W-:-:S03]  /*20f0*/  DFMA R12, R12, R14, R16 ;  /* 0x0000000e0c0c722b */ /* 0x002fc60000000010 */
[----:B------:R-:W-:Y:S04]  /*2100*/  LDS.64 R14, [R29+UR17] ;  /* 0x000000111d0e7984 */ /* 0x000fe80008000a00 */
[----:B------:R-:W1:Y:S01]  /*2110*/  LDS.64 R16, [UR6+0x8] ;  /* 0x00000806ff107984 */ /* 0x000e620008000a00 */
[----:B--2---:R-:W-:Y:S01]  /*2120*/  DFMA R22, R22, R10, R12 ;  /* 0x0000000a1616722b */ /* 0x004fe2000000000c */
[----:B------:R-:W-:-:S05]  /*2130*/  IADD3 R10, PT, PT, R29, UR17, RZ ;  /* 0x000000111d0a7c10 */ /* 0x000fca000fffe0ff */
[----:B------:R-:W-:Y:S02]  /*2140*/  VIADD R26, R10, UR17 ;  /* 0x000000110a1a7c36 */ /* 0x000fe40008000000 */
[----:B---3--:R-:W-:Y:S01]  /*2150*/  DFMA R24, R20, R24, R22 ;  /* 0x000000181418722b */ /* 0x008fe20000000016 */
[----:B------:R-:W-:Y:S04]  /*2160*/  LDS.64 R10, [R10+UR17] ;  /* 0x000000110a0a7984 */ /* 0x000fe80008000a00 */
[----:B------:R-:W2:Y:S04]  /*2170*/  LDS.64 R12, [UR6+0x10] ;  /* 0x00001006ff0c7984 */ /* 0x000ea80008000a00 */
[----:B------:R-:W-:Y:S04]  /*2180*/  LDS.64 R20, [R26+UR17] ;  /* 0x000000111a147984 */ /* 0x000fe80008000a00 */
[----:B------:R-:W3:Y:S01]  /*2190*/  LDS.64 R22, [UR6+0x18] ;  /* 0x00001806ff167984 */ /* 0x000ee20008000a00 */
[----:B------:R-:W-:Y:S01]  /*21a0*/  UIADD3 UR6, UPT, UPT, UR6, 0x40, URZ ;  /* 0x0000004006067890 */ /* 0x000fe2000fffe0ff */
[----:B0-----:R-:W-:-:S08]  /*21b0*/  DFMA R8, R18, R8, R24 ;  /* 0x000000081208722b */ /* 0x001fd00000000018 */
[----:B-1----:R-:W-:-:S08]  /*21c0*/  DFMA R8, R14, R16, R8 ;  /* 0x000000100e08722b */ /* 0x002fd00000000008 */
[----:B--2---:R-:W-:Y:S01]  /*21d0*/  DFMA R8, R10, R12, R8 ;  /* 0x0000000c0a08722b */ /* 0x004fe20000000008 */
[----:B------:R-:W-:-:S05]  /*21e0*/  MOV R11, UR12 ;  /* 0x0000000c000b7c02 */ /* 0x000fca0008000f00 */
[----:B------:R-:W-:Y:S02]  /*21f0*/  IMAD R6, R11, 0x40, R6 ;  /* 0x000000400b067824 */ /* 0x000fe400078e0206 */
[----:B---3--:R-:W-:Y:S01]  /*2200*/  DFMA R8, R20, R22, R8 ;  /* 0x000000161408722b */ /* 0x008fe20000000008 */
[----:B------:R-:W-:Y:S10]  /*2210*/  BRA.U UP1, `(.L_x_106) ;  /* 0xfffffffd01707547 */ /* 0x000ff4000b83ffff */
[----:B------:R-:W-:-:S07]  /*2220*/  MOV R27, UR15 ;  /* 0x0000000f001b7c02 */ /* 0x000fce0008000f00 */
.L_x_105:
[----:B------:R-:W-:-:S09]  /*2230*/  UISETP.NE.AND UP1, UPT, UR13, URZ, UPT ;  /* 0x000000ff0d00728c */ /* 0x000fd2000bf25270 */
[----:B------:R-:W-:Y:S05]  /*2240*/  BRA.U !UP1, `(.L_x_104) ;  /* 0x0000000109f87547 */ /* 0x000fea000b800000 */
[----:B------:R-:W-:Y:S02]  /*2250*/  UIADD3 UR6, UPT, UPT, UR13, -0x1, URZ ;  /* 0xffffffff0d067890 */ /* 0x000fe4000fffe0ff */
[----:B------:R-:W-:Y:S02]  /*2260*/  UISETP.NE.AND UP2, UPT, UR20, URZ, UPT ;  /* 0x000000ff1400728c */ /* 0x000fe4000bf45270 */
[----:B------:R-:W-:-:S09]  /*2270*/  UISETP.GE.U32.AND UP1, UPT, UR6, 0x3, UPT ;  /* 0x000000030600788c */ /* 0x000fd2000bf26070 */
[----:B------:R-:W-:Y:S05]  /*2280*/  BRA.U !UP1, `(.L_x_107) ;  /* 0x0000000109607547 */ /* 0x000fea000b800000 */
[----:B------:R-:W0:Y:S01]  /*2290*/  S2R R12, SR_CgaCtaId ;  /* 0x00000000000c7919 */ /* 0x000e220000008800 */
[----:B------:R-:W-:Y:S01]  /*22a0*/  MOV R10, 0x400 ;  /* 0x00000400000a7802 */ /* 0x000fe20000000f00 */
[----:B------:R-:W-:-:S04]  /*22b0*/  IMAD R6, R27, UR12, R0 ;  /* 0x0000000c1b067c24 */ /* 0x000fc8000f8e0200 */
[----:B------:R-:W-:-:S05]  /*22c0*/  VIADD R11, R10, 0x6a8 ;  /* 0x000006a80a0b7836 */ /* 0x000fca0000000000 */
[C---:B0-----:R-:W-:Y:S02]  /*22d0*/  LEA R11, R12.reuse, R11, 0x18 ;  /* 0x0000000b0c0b7211 */ /* 0x041fe400078ec0ff */
[----:B------:R-:W-:Y:S02]  /*22e0*/  LEA R13, R12, R10, 0x18 ;  /* 0x0000000a0c0d7211 */ /* 0x000fe400078ec0ff */
[C---:B------:R-:W-:Y:S01]  /*22f0*/  IADD3 R10, PT, PT, R27.reuse, UR18, RZ ;  /* 0x000000121b0a7c10 */ /* 0x040fe2000fffe0ff */
[----:B------:R-:W-:Y:S02]  /*2300*/  IMAD R6, R6, 0x8, R11 ;  /* 0x0000000806067824 */ /* 0x000fe400078e020b */
[----:B------:R-:W-:Y:S01]  /*2310*/  VIADD R27, R27, 0x4 ;  /* 0x000000041b1b7836 */ /* 0x000fe20000000000 */
[----:B------:R-:W-:Y:S01]  /*2320*/  LEA R26, R10, R13, 0x3 ;  /* 0x0000000d0a1a7211 */ /* 0x000fe200078e18ff */
[----:B------:R-:W-:Y:S01]  /*2330*/  VIADD R28, R6, UR17 ;  /* 0x00000011061c7c36 */ /* 0x000fe20008000000 */
[----:B------:R-:W-:Y:S04]  /*2340*/  LDS.64 R24, [R6] ;  /* 0x0000000006187984 */ /* 0x000fe80000000a00 */
[----:B------:R-:W0:Y:S01]  /*2350*/  LDS.64 R10, [R26] ;  /* 0x000000001a0a7984 */ /* 0x000e220000000a00 */
[----:B------:R-:W-:-:S03]  /*2360*/  IADD3 R20, PT, PT, R28, UR17, RZ ;  /* 0x000000111c147c10 */ /* 0x000fc6000fffe0ff */
[----:B------:R-:W-:Y:S04]  /*2370*/  LDS.64 R12, [R6+UR17] ;  /* 0x00000011060c7984 */ /* 0x000fe80008000a00 */
[----:B------:R-:W1:Y:S04]  /*2380*/  LDS.64 R14, [R26+0x8] ;  /* 0x000008001a0e7984 */ /* 0x000e680000000a00 */
[----:B------:R-:W-:Y:S04]  /*2390*/  LDS.64 R16, [R28+UR17] ;  /* 0x000000111c107984 */ /* 0x000fe80008000a00 */
[----:B------:R-:W2:Y:S04]  /*23a0*/  LDS.64 R18, [R26+0x10] ;  /* 0x000010001a127984 */ /* 0x000ea80000000a00 */
[----:B------:R-:W-:Y:S04]  /*23b0*/  LDS.64 R20, [R20+UR17] ;  /* 0x0000001114147984 */ /* 0x000fe80008000a00 */
[----:B------:R-:W3:Y:S01]  /*23c0*/  LDS.64 R22, [R26+0x18] ;  /* 0x000018001a167984 */ /* 0x000ee20000000a00 */
[----:B0-----:R-:W-:-:S08]  /*23d0*/  DFMA R10, R24, R10, R8 ;  /* 0x0000000a180a722b */ /* 0x001fd00000000008 */
[----:B-1----:R-:W-:-:S08]  /*23e0*/  DFMA R10, R12, R14, R10 ;  /* 0x0000000e0c0a722b */ /* 0x002fd0000000000a */
[----:B--2---:R-:W-:-:S08]  /*23f0*/  DFMA R10, R16, R18, R10 ;  /* 0x00000012100a722b */ /* 0x004fd0000000000a */
[----:B---3--:R-:W-:-:S11]  /*2400*/  DFMA R8, R20, R22, R10 ;  /* 0x000000161408722b */ /* 0x008fd6000000000a */
.L_x_107:
[----:B------:R-:W-:Y:S05]  /*2410*/  BRA.U !UP2, `(.L_x_104) ;  /* 0x000000010a847547 */ /* 0x000fea000b800000 */
[----:B------:R-:W-:Y:S02]  /*2420*/  UISETP.NE.AND UP1, UPT, UR20, 0x1, UPT ;  /* 0x000000011400788c */ /* 0x000fe4000bf25270 */
[----:B------:R-:W-:-:S04]  /*2430*/  ULOP3.LUT UR6, UR12, 0x1, URZ, 0xc0, !UPT ;  /* 0x000000010c067892 */ /* 0x000fc8000f8ec0ff */
[----:B------:R-:W-:-:S03]  /*2440*/  UISETP.NE.U32.AND UP2, UPT, UR6, 0x1, UPT ;  /* 0x000000010600788c */ /* 0x000fc6000bf45070 */
[----:B------:R-:W-:Y:S08]  /*2450*/  BRA.U !UP1, `(.L_x_108) ;  /* 0x0000000109407547 */ /* 0x000ff0000b800000 */
[----:B------:R-:W0:Y:S01]  /*2460*/  S2R R12, SR_CgaCtaId ;  /* 0x00000000000c7919 */ /* 0x000e220000008800 */
[----:B------:R-:W-:Y:S01]  /*2470*/  MOV R10, 0x400 ;  /* 0x00000400000a7802 */ /* 0x000fe20000000f00 */
[----:B------:R-:W-:-:S03]  /*2480*/  IMAD R6, R27, UR12, R0 ;  /* 0x0000000c1b067c24 */ /* 0x000fc6000f8e0200 */
[----:B------:R-:W-:Y:S02]  /*2490*/  IADD3 R11, PT, PT, R10, 0x6a8, RZ ;  /* 0x000006a80a0b7810 */ /* 0x000fe40007ffe0ff */
[C---:B0-----:R-:W-:Y:S01]  /*24a0*/  LEA R13, R12.reuse, R10, 0x18 ;  /* 0x0000000a0c0d7211 */ /* 0x041fe200078ec0ff */
[C---:B------:R-:W-:Y:S01]  /*24b0*/  VIADD R10, R27.reuse, UR18 ;  /* 0x000000121b0a7c36 */ /* 0x040fe20008000000 */
[----:B------:R-:W-:Y:S02]  /*24c0*/  LEA R11, R12, R11, 0x18 ;  /* 0x0000000b0c0b7211 */ /* 0x000fe400078ec0ff */
[----:B------:R-:W-:Y:S01]  /*24d0*/  IADD3 R27, PT, PT, R27, 0x2, RZ ;  /* 0x000000021b1b7810 */ /* 0x000fe20007ffe0ff */
[----:B------:R-:W-:Y:S01]  /*24e0*/  IMAD R18, R10, 0x8, R13 ;  /* 0x000000080a127824 */ /* 0x000fe200078e020d */
[----:B------:R-:W-:-:S05]  /*24f0*/  LEA R6, R6, R11, 0x3 ;  /* 0x0000000b06067211 */ /* 0x000fca00078e18ff */
[----:B------:R-:W-:Y:S04]  /*2500*/  LDS.64 R10, [R6] ;  /* 0x00000000060a7984 */ /* 0x000fe80000000a00 */
[----:B------:R-:W0:Y:S04]  /*2510*/  LDS.64 R12, [R18] ;  /* 0x00000000120c7984 */ /* 0x000e280000000a00 */
[----:B------:R-:W-:Y:S04]  /*2520*/  LDS.64 R14, [R6+UR17] ;  /* 0x00000011060e7984 */ /* 0x000fe80008000a00 */
[----:B------:R-:W1:Y:S01]  /*2530*/  LDS.64 R16, [R18+0x8] ;  /* 0x0000080012107984 */ /* 0x000e620000000a00 */
[----:B0-----:R-:W-:-:S08]  /*2540*/  DFMA R8, R10, R12, R8 ;  /* 0x0000000c0a08722b */ /* 0x001fd00000000008 */
[----:B-1----:R-:W-:-:S11]  /*2550*/  DFMA R8, R14, R16, R8 ;  /* 0x000000100e08722b */ /* 0x002fd60000000008 */
.L_x_108:
[----:B------:R-:W-:Y:S05]  /*2560*/  BRA.U UP2, `(.L_x_104) ;  /* 0x0000000102307547 */ /* 0x000fea000b800000 */
[----:B------:R-:W0:Y:S01]  /*2570*/  S2R R12, SR_CgaCtaId ;  /* 0x00000000000c7919 */ /* 0x000e220000008800 */
[----:B------:R-:W-:Y:S01]  /*2580*/  MOV R10, 0x400 ;  /* 0x00000400000a7802 */ /* 0x000fe20000000f00 */
[C---:B------:R-:W-:Y:S01]  /*2590*/  IMAD R6, R27.reuse, UR12, R0 ;  /* 0x0000000c1b067c24 */ /* 0x040fe2000f8e0200 */
[----:B------:R-:W-:-:S03]  /*25a0*/  IADD3 R27, PT, PT, R27, UR18, RZ ;  /* 0x000000121b1b7c10 */ /* 0x000fc6000fffe0ff */
[----:B------:R-:W-:-:S05]  /*25b0*/  VIADD R11, R10, 0x6a8 ;  /* 0x000006a80a0b7836 */ /* 0x000fca0000000000 */
[C---:B0-----:R-:W-:Y:S02]  /*25c0*/  LEA R11, R12.reuse, R11, 0x18 ;  /* 0x0000000b0c0b7211 */ /* 0x041fe400078ec0ff */
[----:B------:R-:W-:-:S03]  /*25d0*/  LEA R10, R12, R10, 0x18 ;  /* 0x0000000a0c0a7211 */ /* 0x000fc600078ec0ff */
[----:B------:R-:W-:Y:S01]  /*25e0*/  IMAD R6, R6, 0x8, R11 ;  /* 0x0000000806067824 */ /* 0x000fe200078e020b */
[----:B------:R-:W-:-:S04]  /*25f0*/  LEA R12, R27, R10, 0x3 ;  /* 0x0000000a1b0c7211 */ /* 0x000fc800078e18ff */
[----:B------:R-:W-:Y:S04]  /*2600*/  LDS.64 R10, [R6] ;  /* 0x00000000060a7984 */ /* 0x000fe80000000a00 */
[----:B------:R-:W0:Y:S02]  /*2610*/  LDS.64 R12, [R12] ;  /* 0x000000000c0c7984 */ /* 0x000e240000000a00 */
[----:B0-----:R-:W-:-:S11]  /*2620*/  DFMA R8, R10, R12, R8 ;  /* 0x0000000c0a08722b */ /* 0x001fd60000000008 */
.L_x_104:
[----:B------:R-:W-:Y:S01]  /*2630*/  BAR.SYNC.DEFER_BLOCKING 0x0 ;  /* 0x0000000000007b1d */ /* 0x000fe20000010000 */
[----:B------:R-:W-:-:S09]  /*2640*/  UISETP.NE.AND UP1, UPT, UR5, 0x63, UPT ;  /* 0x000000630500788c */ /* 0x000fd2000bf25270 */
[----:B------:R-:W-:Y:S05]  /*2650*/  BRA.U !UP1, `(.L_x_109) ;  /* 0x0000000d092c7547 */ /* 0x000fea000b800000 */
[----:B------:R-:W-:Y:S01]  /*2660*/  ISETP.NE.AND P0, PT, R0, RZ, PT ;  /* 0x000000ff0000720c */ /* 0x000fe20003f05270 */
[----:B------:R1:W-:Y:S01]  /*2670*/  STS.64 [R5], R8 ;  /* 0x0000000805007388 */ /* 0x0003e20000000a00 */
[----:B------:R-:W-:Y:S11]  /*2680*/  BAR.SYNC.DEFER_BLOCKING 0x0 ;  /* 0x0000000000007b1d */ /* 0x000ff60000010000 */
[----:B-1----:R-:W-:Y:S05]  /*2690*/  @P0 BRA `(.L_x_110) ;  /* 0x0000000800a40947 */ /* 0x002fea0003800000 */
[----:B0-----:R-:W-:Y:S01]  /*26a0*/  IMAD.MOV.U32 R20, RZ, RZ, -0x80000000 ;  /* 0x80000000ff147424 */ /* 0x001fe200078e00ff */
[----:B--2---:R-:W-:Y:S01]  /*26b0*/  MOV R21, 0x3ee4f8b5 ;  /* 0x3ee4f8b500157802 */ /* 0x004fe20000000f00 */
[----:B------:R-:W-:Y:S06]  /*26c0*/  BRA.U !UP0, `(.L_x_111) ;  /* 0x0000000908407547 */ /* 0x000fec000b800000 */
[----:B------:R-:W-:Y:S01]  /*26d0*/  UISETP.GE.U32.AND UP1, UPT, UR19, 0xf, UPT ;  /* 0x0000000f1300788c */ /* 0x000fe2000bf26070 */
[----:B------:R-:W-:Y:S02]  /*26e0*/  HFMA2 R20, -RZ, RZ, -0.0 , 0 ;  /* 0x80000000ff147431 */ /* 0x000fe400000001ff */
[----:B------:R-:W-:Y:S02]  /*26f0*/  IMAD.MOV.U32 R6, RZ, RZ, RZ ;  /* 0x000000ffff067224 */ /* 0x000fe400078e00ff */
[----:B------:R-:W-:-:S04]  /*2700*/  IMAD.MOV.U32 R21, RZ, RZ, 0x3ee4f8b5 ;  /* 0x3ee4f8b5ff157424 */ /* 0x000fc800078e00ff */
[----:B------:R-:W-:Y:S05]  /*2710*/  BRA.U !UP1, `(.L_x_112) ;  /* 0x0000000109f47547 */ /* 0x000fea000b800000 */
[----:B------:R-:W0:Y:S01]  /*2720*/  S2R R11, SR_CgaCtaId ;  /* 0x00000000000b7919 */ /* 0x000e220000008800 */
[----:B------:R-:W-:Y:S01]  /*2730*/  MOV R6, 0x400 ;  /* 0x0000040000067802 */ /* 0x000fe20000000f00 */
[----:B------:R-:W-:Y:S01]  /*2740*/  IMAD.MOV.U32 R20, RZ, RZ, -0x80000000 ;  /* 0x80000000ff147424 */ /* 0x000fe200078e00ff */
[----:B------:R-:W-:Y:S02]  /*2750*/  MOV R24, RZ ;  /* 0x000000ff00187202 */ /* 0x000fe40000000f00 */
[----:B------:R-:W-:Y:S02]  /*2760*/  MOV R21, 0x3ee4f8b5 ;  /* 0x3ee4f8b500157802 */ /* 0x000fe40000000f00 */
[----:B0-----:R-:W-:-:S07]  /*2770*/  LEA R6, R11, R6, 0x18 ;  /* 0x000000060b067211 */ /* 0x001fce00078ec0ff */
.L_x_113:
[C---:B------:R-:W-:Y:S01]  /*2780*/  VIADD R25, R24.reuse, UR18 ;  /* 0x0000001218197c36 */ /* 0x040fe20008000000 */
[----:B------:R-:W-:Y:S05]  /*2790*/  YIELD ;  /* 0x0000000000007946 */ /* 0x000fea0003800000 */
[----:B------:R-:W-:Y:S01]  /*27a0*/  LEA R25, R25, R6, 0x3 ;  /* 0x0000000619197211 */ /* 0x000fe200078e18ff */
[----:B------:R-:W-:-:S04]  /*27b0*/  VIADD R24, R24, 0x10 ;  /* 0x0000001018187836 */ /* 0x000fc80000000000 */
[----:B------:R-:W-:Y:S01]  /*27c0*/  LDS.64 R10, [R25] ;  /* 0x00000000190a7984 */ /* 0x000fe20000000a00 */
[----:B------:R-:W-:-:S03]  /*27d0*/  ISETP.NE.AND P0, PT, R24, UR16, PT ;  /* 0x0000001018007c0c */ /* 0x000fc6000bf05270 */
[----:B------:R-:W0:Y:S04]  /*27e0*/  LDS.64 R18, [R25] ;  /* 0x0000000019127984 */ /* 0x000e280000000a00 */
[----:B------:R-:W-:Y:S04]  /*27f0*/  LDS.64 R14, [R25+0x8] ;  /* 0x00000800190e7984 */ /* 0x000fe80000000a00 */
[----:B------:R-:W1:Y:S04]  /*2800*/  LDS.64 R16, [R25+0x8] ;  /* 0x0000080019107984 */ /* 0x000e680000000a00 */
[----:B------:R-:W-:Y:S04]  /*2810*/  LDS.64 R12, [R25+0x10] ;  /* 0x00001000190c7984 */ /* 0x000fe80000000a00 */
[----:B------:R-:W2:Y:S01]  /*2820*/  LDS.64 R22, [R25+0x10] ;  /* 0x0000100019167984 */ /* 0x000ea20000000a00 */
[----:B0-----:R-:W-:-:S03]  /*2830*/  DFMA R18, R10, R18, R20 ;  /* 0x000000120a12722b */ /* 0x001fc60000000014 */
[----:B------:R-:W-:Y:S04]  /*2840*/  LDS.64 R10, [R25+0x18] ;  /* 0x00001800190a7984 */ /* 0x000fe80000000a00 */
[----:B------:R-:W0:Y:S01]  /*2850*/  LDS.64 R20, [R25+0x18] ;  /* 0x0000180019147984 */ /* 0x000e220000000a00 */
[----:B-1----:R-:W-:-:S03]  /*2860*/  DFMA R16, R14, R16, R18 ;  /* 0x000000100e10722b */ /* 0x002fc60000000012 */
[----:B------:R-:W-:Y:S04]  /*2870*/  LDS.64 R14, [R25+0x20] ;  /* 0x00002000190e7984 */ /* 0x000fe80000000a00 */
[----:B------:R-:W1:Y:S01]  /*2880*/  LDS.64 R18, [R25+0x20] ;  /* 0x0000200019127984 */ /* 0x000e620000000a00 */
[----:B--2---:R-:W-:-:S03]  /*2890*/  DFMA R22, R12, R22, R16 ;  /* 0x000000160c16722b */ /* 0x004fc60000000010 */
        /* <DEDUP_REMOVED lines=32> */
[----:B-1----:R-:W-:-:S08]  /*2aa0*/  DFMA R12, R14, R16, R12 ;  /* 0x000000100e0c722b */ /* 0x002fd0000000000c */
[----:B--2---:R-:W-:-:S08]  /*2ab0*/  DFMA R20, R20, R22, R12 ;  /* 0x000000161414722b */ /* 0x004fd0000000000c */
[----:B0-----:R-:W-:Y:S01]  /*2ac0*/  DFMA R20, R10, R18, R20 ;  /* 0x000000120a14722b */ /* 0x001fe20000000014 */
[----:B------:R-:W-:Y:S10]  /*2ad0*/  @P0 BRA `(.L_x_113) ;  /* 0xfffffffc00280947 */ /* 0x000ff4000383ffff */
[----:B------:R-:W-:-:S07]  /*2ae0*/  MOV R6, UR16 ;  /* 0x0000001000067c02 */ /* 0x000fce0008000f00 */
.L_x_112:
        /* <DEDUP_REMOVED lines=8> */
[C---:B------:R-:W-:Y:S02]  /*2b70*/  VIADD R24, R6.reuse, UR18 ;  /* 0x0000001206187c36 */ /* 0x040fe40008000000 */
[----:B------:R-:W-:Y:S01]  /*2b80*/  VIADD R6, R6, 0x8 ;  /* 0x0000000806067836 */ /* 0x000fe20000000000 */
[----:B0-----:R-:W-:-:S04]  /*2b90*/  LEA R11, R11, R10, 0x18 ;  /* 0x0000000a0b0b7211 */ /* 0x001fc800078ec0ff */
[----:B------:R-:W-:-:S05]  /*2ba0*/  LEA R24, R24, R11, 0x3 ;  /* 0x0000000b18187211 */ /* 0x000fca00078e18ff */
[----:B------:R-:W-:Y:S04]  /*2bb0*/  LDS.64 R18, [R24] ;  /* 0x0000000018127984 */ /* 0x000fe80000000a00 */
        /* <DEDUP_REMOVED lines=20> */
[----:B--2---:R-:W-:-:S08]  /*2d00*/  DFMA R12, R14, R16, R12 ;  /* 0x000000100e0c722b */ /* 0x004fd0000000000c */
[----:B0-----:R-:W-:-:S08]  /*2d10*/  DFMA R20, R20, R22, R12 ;  /* 0x000000161414722b */ /* 0x001fd0000000000c */
[----:B-1----:R-:W-:-:S11]  /*2d20*/  DFMA R20, R10, R18, R20 ;  /* 0x000000120a14722b */ /* 0x002fd60000000014 */
.L_x_114:
[----:B------:R-:W-:Y:S05]  /*2d30*/  BRA.U !UP2, `(.L_x_111) ;  /* 0x000000010aa47547 */ /* 0x000fea000b800000 */
[----:B------:R-:W-:Y:S02]  /*2d40*/  UIADD3 UR6, UPT, UPT, UR13, -0x1, URZ ;  /* 0xffffffff0d067890 */ /* 0x000fe4000fffe0ff */
[----:B------:R-:W-:Y:S02]  /*2d50*/  UISETP.NE.AND UP2, UPT, UR20, URZ, UPT ;  /* 0x000000ff1400728c */ /* 0x000fe4000bf45270 */
[----:B------:R-:W-:-:S09]  /*2d60*/  UISETP.GE.U32.AND UP1, UPT, UR6, 0x3, UPT ;  /* 0x000000030600788c */ /* 0x000fd2000bf26070 */
[----:B------:R-:W-:Y:S05]  /*2d70*/  BRA.U !UP1, `(.L_x_115) ;  /* 0x0000000109487547 */ /* 0x000fea000b800000 */
[----:B------:R-:W0:Y:S01]  /*2d80*/  S2R R12, SR_CgaCtaId ;  /* 0x00000000000c7919 */ /* 0x000e220000008800 */
[----:B------:R-:W-:Y:S02]  /*2d90*/  MOV R11, 0x400 ;  /* 0x00000400000b7802 */ /* 0x000fe40000000f00 */
[C---:B------:R-:W-:Y:S02]  /*2da0*/  IADD3 R10, PT, PT, R6.reuse, UR18, RZ ;  /* 0x00000012060a7c10 */ /* 0x040fe4000fffe0ff */
[----:B------:R-:W-:Y:S02]  /*2db0*/  IADD3 R6, PT, PT, R6, 0x4, RZ ;  /* 0x0000000406067810 */ /* 0x000fe40007ffe0ff */
[----:B0-----:R-:W-:-:S05]  /*2dc0*/  LEA R11, R12, R11, 0x18 ;  /* 0x0000000b0c0b7211 */ /* 0x001fca00078ec0ff */
[----:B------:R-:W-:-:S05]  /*2dd0*/  IMAD R24, R10, 0x8, R11 ;  /* 0x000000080a187824 */ /* 0x000fca00078e020b */
        /* <DEDUP_REMOVED lines=9> */
[----:B-1----:R-:W-:-:S08]  /*2e70*/  DFMA R14, R14, R16, R22 ;  /* 0x000000100e0e722b */ /* 0x002fd00000000016 */
[----:B--2---:R-:W-:-:S08]  /*2e80*/  DFMA R10, R10, R12, R14 ;  /* 0x0000000c0a0a722b */ /* 0x004fd0000000000e */
[----:B0-----:R-:W-:-:S11]  /*2e90*/  DFMA R20, R20, R18, R10 ;  /* 0x000000121414722b */ /* 0x001fd6000000000a */
.L_x_115:
[----:B------:R-:W-:Y:S05]  /*2ea0*/  BRA.U !UP2, `(.L_x_111) ;  /* 0x000000010a487547 */ /* 0x000fea000b800000 */
[----:B------:R-:W0:Y:S01]  /*2eb0*/  S2R R11, SR_CgaCtaId ;  /* 0x00000000000b7919 */ /* 0x000e220000008800 */
[----:B------:R-:W-:Y:S01]  /*2ec0*/  MOV R10, 0x400 ;  /* 0x00000400000a7802 */ /* 0x000fe20000000f00 */
[----:B------:R-:W-:Y:S01]  /*2ed0*/  VIADD R6, R6, UR18 ;  /* 0x0000001206067c36 */ /* 0x000fe20008000000 */
[----:B------:R-:W-:Y:S02]  /*2ee0*/  UISETP.NE.AND UP1, UPT, UR20, 0x1, UPT ;  /* 0x000000011400788c */ /* 0x000fe4000bf25270 */
[----:B0-----:R-:W-:-:S04]  /*2ef0*/  LEA R11, R11, R10, 0x18 ;  /* 0x0000000a0b0b7211 */ /* 0x001fc800078ec0ff */
[----:B------:R-:W-:-:S05]  /*2f00*/  LEA R6, R6, R11, 0x3 ;  /* 0x0000000b06067211 */ /* 0x000fca00078e18ff */
[----:B------:R-:W-:Y:S04]  /*2f10*/  LDS.64 R10, [R6] ;  /* 0x00000000060a7984 */ /* 0x000fe80000000a00 */
[----:B------:R-:W0:Y:S02]  /*2f20*/  LDS.64 R12, [R6] ;  /* 0x00000000060c7984 */ /* 0x000e240000000a00 */
[----:B0-----:R-:W-:Y:S01]  /*2f30*/  DFMA R20, R10, R12, R20 ;  /* 0x0000000c0a14722b */ /* 0x001fe20000000014 */
[----:B------:R-:W-:Y:S10]  /*2f40*/  BRA.U !UP1, `(.L_x_111) ;  /* 0x0000000109207547 */ /* 0x000ff4000b800000 */
[----:B------:R-:W-:Y:S01]  /*2f50*/  UISETP.NE.AND UP1, UPT, UR20, 0x2, UPT ;  /* 0x000000021400788c */ /* 0x000fe2000bf25270 */
[----:B------:R-:W-:Y:S04]  /*2f60*/  LDS.64 R10, [R6+0x8] ;  /* 0x00000800060a7984 */ /* 0x000fe80000000a00 */
[----:B------:R-:W0:Y:S01]  /*2f70*/  LDS.64 R12, [R6+0x8] ;  /* 0x00000800060c7984 */ /* 0x000e220000000a00 */
[----:B------:R-:W-:-:S13]  /*2f80*/  PLOP3.LUT P0, PT, PT, PT, UP1, 0x80, 0x8 ;  /* 0x000000000008781c */ /* 0x000fda0003f0f018 */
[----:B------:R-:W-:Y:S04]  /*2f90*/  @P0 LDS.64 R14, [R6+0x10] ;  /* 0x00001000060e0984 */ /* 0x000fe80000000a00 */
[----:B------:R-:W1:Y:S01]  /*2fa0*/  @P0 LDS.64 R16, [R6+0x10] ;  /* 0x0000100006100984 */ /* 0x000e620000000a00 */
[----:B0-----:R-:W-:-:S08]  /*2fb0*/  DFMA R20, R10, R12, R20 ;  /* 0x0000000c0a14722b */ /* 0x001fd00000000014 */
[----:B-1----:R-:W-:-:S11]  /*2fc0*/  @P0 DFMA R20, R14, R16, R20 ;  /* 0x000000100e14022b */ /* 0x002fd60000000014 */
.L_x_111:
[----:B------:R-:W0:Y:S01]  /*2fd0*/  MUFU.RSQ64H R15, R21 ;  /* 0x00000015000f7308 */ /* 0x000e220000001c00 */
[----:B------:R-:W-:Y:S01]  /*2fe0*/  VIADD R14, R21, 0xfcb00000 ;  /* 0xfcb00000150e7836 */ /* 0x000fe20000000000 */
[----:B------:R-:W-:Y:S01]  /*2ff0*/  MOV R18, 0x0 ;  /* 0x0000000000127802 */ /* 0x000fe20000000f00 */
[----:B------:R-:W-:-:S03]  /*3000*/  IMAD.MOV.U32 R19, RZ, RZ, 0x3fd80000 ;  /* 0x3fd80000ff137424 */ /* 0x000fc600078e00ff */
        /* <DEDUP_REMOVED lines=12> */
[----:B------:R-:W-:-:S07]  /*30d0*/  MOV R6, 0x30f0 ;  /* 0x000030f000067802 */ /* 0x000fce0000000f00 */
[----:B----4-:R-:W-:Y:S05]  /*30e0*/  CALL.REL.NOINC `($__internal_3_$__cuda_sm20_dsqrt_rn_f64_mediumpath_v1) ;  /* 0x0000001800787944 */ /* 0x010fea0003c00000 */
.L_x_116:
[----:B------:R-:W0:Y:S01]  /*30f0*/  S2UR UR7, SR_CgaCtaId ;  /* 0x00000000000779c3 */ /* 0x000e220000008800 */
[----:B------:R-:W-:Y:S02]  /*3100*/  UMOV UR6, 0x400 ;  /* 0x0000040000067882 */ /* 0x000fe40000000000 */
[----:B0-----:R-:W-:-:S09]  /*3110*/  ULEA UR6, UR7, UR6, 0x18 ;  /* 0x0000000607067291 */ /* 0x001fd2000f8ec0ff */
[----:B------:R1:W-:Y:S03]  /*3120*/  STS.64 [UR6+0xa430], R22 ;  /* 0x00a43016ff007988 */ /* 0x0003e60008000a06 */
.L_x_110:
[----:B------:R-:W-:Y:S05]  /*3130*/  WARPSYNC.ALL ;  /* 0x0000000000007948 */ /* 0x000fea0003800000 */
[----:B------:R-:W3:Y:S08]  /*3140*/  S2UR UR7, SR_CgaCtaId ;  /* 0x00000000000779c3 */ /* 0x000ef00000008800 */
[----:B------:R-:W-:Y:S01]  /*3150*/  BAR.SYNC.DEFER_BLOCKING 0x0 ;  /* 0x0000000000007b1d */ /* 0x000fe20000010000 */
[----:B0-2---:R-:W-:-:S02]  /*3160*/  MOV R10, 0x1 ;  /* 0x00000001000a7802 */ /* 0x005fc40000000f00 */
[----:B------:R-:W-:-:S03]  /*3170*/  FSETP.GEU.AND P1, PT, |R9|, 6.5827683646048100446e-37, PT ;  /* 0x036000000900780b */ /* 0x000fc60003f2e200 */
[----:B------:R-:W-:Y:S01]  /*3180*/  UMOV UR6, 0x400 ;  /* 0x0000040000067882 */ /* 0x000fe20000000000 */
[----:B------:R-:W-:Y:S01]  /*3190*/  BSSY.RECONVERGENT B0, `(.L_x_117) ;  /* 0x0000015000007945 */ /* 0x000fe20003800200 */
[----:B---3--:R-:W-:-:S09]  /*31a0*/  ULEA UR6, UR7, UR6, 0x18 ;  /* 0x0000000607067291 */ /* 0x008fd2000f8ec0ff */
[----:B------:R-:W0:Y:S02]  /*31b0*/  LDS.64 R12, [UR6+0xa430] ;  /* 0x00a43006ff0c7984 */ /* 0x000e240008000a00 */
[----:B0-----:R-:W0:Y:S02]  /*31c0*/  MUFU.RCP64H R11, R13 ;  /* 0x0000000d000b7308 */ /* 0x001e240000001800 */
[----:B0-----:R-:W-:-:S08]  /*31d0*/  DFMA R14, -R12, R10, 1 ;  /* 0x3ff000000c0e742b */ /* 0x001fd0000000010a */
        /* <DEDUP_REMOVED lines=10> */
[----:B------:R-:W-:Y:S01]  /*3280*/  IMAD.MOV.U32 R14, RZ, RZ, R8 ;  /* 0x000000ffff0e7224 */ /* 0x000fe200078e0008 */
[----:B------:R-:W-:Y:S02]  /*3290*/  MOV R15, R9 ;  /* 0x00000009000f7202 */ /* 0x000fe40000000f00 */
[----:B------:R-:W-:-:S07]  /*32a0*/  MOV R6, 0x32c0 ;  /* 0x000032c000067802 */ /* 0x000fce0000000f00 */
[----:B-1--4-:R-:W-:Y:S05]  /*32b0*/  CALL.REL.NOINC `($__internal_2_$__cuda_sm20_div_rn_f64_full) ;  /* 0x0000001000987944 */ /* 0x012fea0003c00000 */
[----:B------:R-:W-:Y:S01]  /*32c0*/  IMAD.MOV.U32 R10, RZ, RZ, R18 ;  /* 0x000000ffff0a7224 */ /* 0x000fe200078e0012 */
[----:B------:R-:W-:-:S07]  /*32d0*/  MOV R11, R19 ;  /* 0x00000013000b7202 */ /* 0x000fce0000000f00 */
.L_x_118:
[----:B------:R-:W-:Y:S05]  /*32e0*/  BSYNC.RECONVERGENT B0 ;  /* 0x0000000000007941 */ /* 0x000fea0003800200 */
.L_x_117:
[----:B------:R3:W-:Y:S01]  /*32f0*/  STS.64 [R5], R10 ;  /* 0x0000000a05007388 */ /* 0x0007e20000000a00 */
[----:B------:R-:W-:Y:S06]  /*3300*/  BAR.SYNC.DEFER_BLOCKING 0x0 ;  /* 0x0000000000007b1d */ /* 0x000fec0000010000 */
.L_x_109:
[----:B------:R-:W-:-:S04]  /*3310*/  UIADD3 UR5, UPT, UPT, UR5, 0x1, URZ ;  /* 0x0000000105057890 */ /* 0x000fc8000fffe0ff */
[----:B------:R-:W-:-:S09]  /*3320*/  UISETP.NE.AND UP0, UPT, UR5, 0x64, UPT ;  /* 0x000000640500788c */ /* 0x000fd2000bf05270 */
[----:B------:R-:W-:Y:S05]  /*3330*/  BRA.U UP0, `(.L_x_119) ;  /* 0xffffffe900e07547 */ /* 0x000fea000b83ffff */
[----:B------:R-:W-:-:S09]  /*3340*/  UISETP.GE.AND UP0, UPT, UR12, 0x1, UPT ;  /* 0x000000010c00788c */ /* 0x000fd2000bf06270 */
[----:B------:R-:W-:Y:S05]  /*3350*/  BRA.U !UP0, `(.L_x_120) ;  /* 0x0000000508007547 */ /* 0x000fea000b800000 */
[----:B------:R-:W-:Y:S01]  /*3360*/  UISETP.GE.U32.AND UP0, UPT, UR19, 0x3, UPT ;  /* 0x000000031300788c */ /* 0x000fe2000bf06070 */
[----:B---3--:R-:W-:-:S08]  /*3370*/  IMAD.MOV.U32 R5, RZ, RZ, RZ ;  /* 0x000000ffff057224 */ /* 0x008fd000078e00ff */
[----:B------:R-:W-:Y:S05]  /*3380*/  BRA.U !UP0, `(.L_x_121) ;  /* 0x0000000108847547 */ /* 0x000fea000b800000 */
[----:B------:R-:W3:Y:S01]  /*3390*/  S2R R6, SR_CgaCtaId ;  /* 0x0000000000067919 */ /* 0x000ee20000008800 */
[----:B------:R-:W-:Y:S01]  /*33a0*/  MOV R5, 0x400 ;  /* 0x0000040000057802 */ /* 0x000fe20000000f00 */
[----:B------:R-:W-:-:S03]  /*33b0*/  ULOP3.LUT UR5, UR12, 0x7ffffffc, URZ, 0xc0, !UPT ;  /* 0x7ffffffc0c057892 */ /* 0x000fc6000f8ec0ff */
[----:B0-2---:R-:W-:Y:S02]  /*33c0*/  IADD3 R11, PT, PT, R5, 0x6a8, RZ ;  /* 0x000006a8050b7810 */ /* 0x005fe40007ffe0ff */
[C---:B---3--:R-:W-:Y:S02]  /*33d0*/  LEA R5, R6.reuse, R5, 0x18 ;  /* 0x0000000506057211 */ /* 0x048fe400078ec0ff */
[----:B------:R-:W-:Y:S01]  /*33e0*/  LEA R6, R6, R11, 0x18 ;  /* 0x0000000b06067211 */ /* 0x000fe200078ec0ff */
[----:B------:R-:W-:-:S07]  /*33f0*/  IMAD.MOV.U32 R11, RZ, RZ, RZ ;  /* 0x000000ffff0b7224 */ /* 0x000fce00078e00ff */
.L_x_122:
[C---:B------:R-:W-:Y:S01]  /*3400*/  IADD3 R10, PT, PT, R11.reuse, UR18, RZ ;  /* 0x000000120b0a7c10 */ /* 0x040fe2000fffe0ff */
[C---:B0-----:R-:W-:Y:S02]  /*3410*/  IMAD R13, R11.reuse, UR12, R0 ;  /* 0x0000000c0b0d7c24 */ /* 0x041fe4000f8e0200 */
[----:B------:R-:W-:Y:S02]  /*3420*/  VIADD R11, R11, 0x4 ;  /* 0x000000040b0b7836 */ /* 0x000fe40000000000 */
[----:B------:R-:W-:Y:S01]  /*3430*/  IMAD R10, R10, 0x8, R5 ;  /* 0x000000080a0a7824 */ /* 0x000fe200078e0205 */
[----:B------:R-:W-:Y:S02]  /*3440*/  LEA R21, R13, R6, 0x3 ;  /* 0x000000060d157211 */ /* 0x000fe400078e18ff */
[----:B------:R-:W-:Y:S02]  /*3450*/  ISETP.NE.AND P0, PT, R11, UR5, PT ;  /* 0x000000050b007c0c */ /* 0x000fe4000bf05270 */
[----:B------:R-:W-:Y:S01]  /*3460*/  LDS.64 R12, [R10] ;  /* 0x000000000a0c7984 */ /* 0x000fe20000000a00 */
[----:B-1----:R-:W-:-:S03]  /*3470*/  VIADD R23, R21, UR17 ;  /* 0x0000001115177c36 */ /* 0x002fc60008000000 */
[----:B------:R-:W0:Y:S02]  /*3480*/  LDS.64 R14, [R21] ;  /* 0x00000000150e7984 */ /* 0x000e240000000a00 */
[----:B------:R-:W-:Y:S01]  /*3490*/  IADD3 R25, PT, PT, R23, UR17, RZ ;  /* 0x0000001117197c10 */ /* 0x000fe2000fffe0ff */
[----:B0-----:R-:W-:-:S07]  /*34a0*/  DFMA R12, R12, -R8, R14 ;  /* 0x800000080c0c722b */ /* 0x001fce000000000e */
[----:B------:R-:W-:Y:S04]  /*34b0*/  STS.64 [R21], R12 ;  /* 0x0000000c15007388 */ /* 0x000fe80000000a00 */
[----:B------:R-:W-:Y:S04]  /*34c0*/  LDS.64 R14, [R10+0x8] ;  /* 0x000008000a0e7984 */ /* 0x000fe80000000a00 */
[----:B------:R-:W0:Y:S02]  /*34d0*/  LDS.64 R16, [R21+UR17] ;  /* 0x0000001115107984 */ /* 0x000e240008000a00 */
[----:B0-----:R-:W-:-:S07]  /*34e0*/  DFMA R14, R14, -R8, R16 ;  /* 0x800000080e0e722b */ /* 0x001fce0000000010 */
[----:B------:R-:W-:Y:S04]  /*34f0*/  STS.64 [R21+UR17], R14 ;  /* 0x0000000e15007988 */ /* 0x000fe80008000a11 */
[----:B------:R-:W-:Y:S04]  /*3500*/  LDS.64 R16, [R10+0x10] ;  /* 0x000010000a107984 */ /* 0x000fe80000000a00 */
[----:B------:R-:W0:Y:S02]  /*3510*/  LDS.64 R18, [R23+UR17] ;  /* 0x0000001117127984 */ /* 0x000e240008000a00 */
[----:B0-----:R-:W-:-:S07]  /*3520*/  DFMA R16, R16, -R8, R18 ;  /* 0x800000081010722b */ /* 0x001fce0000000012 */
[----:B------:R-:W-:Y:S04]  /*3530*/  STS.64 [R23+UR17], R16 ;  /* 0x0000001017007988 */ /* 0x000fe80008000a11 */
[----:B------:R-:W-:Y:S04]  /*3540*/  LDS.64 R12, [R10+0x18] ;  /* 0x000018000a0c7984 */ /* 0x000fe80000000a00 */
[----:B------:R-:W0:Y:S02]  /*3550*/  LDS.64 R18, [R25+UR17] ;  /* 0x0000001119127984 */ /* 0x000e240008000a00 */
[----:B0-----:R-:W-:-:S07]  /*3560*/  DFMA R12, R12, -R8, R18 ;  /* 0x800000080c0c722b */ /* 0x001fce0000000012 */
[----:B------:R0:W-:Y:S01]  /*3570*/  STS.64 [R25+UR17], R12 ;  /* 0x0000000c19007988 */ /* 0x0001e20008000a11 */
[----:B------:R-:W-:Y:S05]  /*3580*/  @P0 BRA `(.L_x_122) ;  /* 0xfffffffc009c0947 */ /* 0x000fea000383ffff */
[----:B------:R-:W-:-:S07]  /*3590*/  MOV R5, UR5 ;  /* 0x0000000500057c02 */ /* 0x000fce0008000f00 */
.L_x_121:
[----:B------:R-:W-:-:S09]  /*35a0*/  UISETP.NE.AND UP0, UPT, UR20, URZ, UPT ;  /* 0x000000ff1400728c */ /* 0x000fd2000bf05270 */
[----:B------:R-:W-:Y:S05]  /*35b0*/  BRA.U !UP0, `(.L_x_120) ;  /* 0x0000000108687547 */ /* 0x000fea000b800000 */
[----:B0-2---:R-:W0:Y:S01]  /*35c0*/  S2R R11, SR_CgaCtaId ;  /* 0x00000000000b7919 */ /* 0x005e220000008800 */
[----:B------:R-:W-:Y:S01]  /*35d0*/  MOV R10, 0x400 ;  /* 0x00000400000a7802 */ /* 0x000fe20000000f00 */
[----:B------:R-:W-:Y:S01]  /*35e0*/  UISETP.NE.AND UP0, UPT, UR20, 0x1, UPT ;  /* 0x000000011400788c */ /* 0x000fe2000bf05270 */
[C---:B------:R-:W-:Y:S01]  /*35f0*/  IADD3 R6, PT, PT, R5.reuse, UR18, RZ ;  /* 0x0000001205067c10 */ /* 0x040fe2000fffe0ff */
[----:B------:R-:W-:Y:S02]  /*3600*/  IMAD R5, R5, UR12, R0 ;  /* 0x0000000c05057c24 */ /* 0x000fe4000f8e0200 */
[----:B------:R-:W-:Y:S01]  /*3610*/  VIADD R12, R10, 0x6a8 ;  /* 0x000006a80a0c7836 */ /* 0x000fe20000000000 */
[----:B0-----:R-:W-:-:S04]  /*3620*/  LEA R13, R11, R10, 0x18 ;  /* 0x0000000a0b0d7211 */ /* 0x001fc800078ec0ff */
[----:B------:R-:W-:Y:S01]  /*3630*/  LEA R12, R11, R12, 0x18 ;  /* 0x0000000c0b0c7211 */ /* 0x000fe200078ec0ff */
[----:B------:R-:W-:-:S03]  /*3640*/  IMAD R6, R6, 0x8, R13 ;  /* 0x0000000806067824 */ /* 0x000fc600078e020d */
[----:B------:R-:W-:Y:S02]  /*3650*/  LEA R5, R5, R12, 0x3 ;  /* 0x0000000c05057211 */ /* 0x000fe400078e18ff */
[----:B------:R-:W-:Y:S04]  /*3660*/  LDS.64 R10, [R6] ;  /* 0x00000000060a7984 */ /* 0x000fe80000000a00 */
[----:B------:R-:W0:Y:S02]  /*3670*/  LDS.64 R12, [R5] ;  /* 0x00000000050c7984 */ /* 0x000e240000000a00 */
[----:B0-----:R-:W-:-:S07]  /*3680*/  DFMA R10, R10, -R8, R12 ;  /* 0x800000080a0a722b */ /* 0x001fce000000000c */
[----:B------:R0:W-:Y:S01]  /*3690*/  STS.64 [R5], R10 ;  /* 0x0000000a05007388 */ /* 0x0001e20000000a00 */
[----:B------:R-:W-:Y:S05]  /*36a0*/  BRA.U !UP0, `(.L_x_120) ;  /* 0x00000001082c7547 */ /* 0x000fea000b800000 */
[----:B0-----:R-:W-:Y:S01]  /*36b0*/  LDS.64 R10, [R6+0x8] ;  /* 0x00000800060a7984 */ /* 0x001fe20000000a00 */
[----:B------:R-:W-:Y:S01]  /*36c0*/  UISETP.NE.AND UP0, UPT, UR20, 0x2, UPT ;  /* 0x000000021400788c */ /* 0x000fe2000bf05270 */
[----:B------:R-:W-:Y:S02]  /*36d0*/  VIADD R17, R5, UR17 ;  /* 0x0000001105117c36 */ /* 0x000fe40008000000 */
[----:B------:R-:W0:Y:S03]  /*36e0*/  LDS.64 R12, [R5+UR17] ;  /* 0x00000011050c7984 */ /* 0x000e260008000a00 */
[----:B------:R-:W-:Y:S01]  /*36f0*/  PLOP3.LUT P0, PT, PT, PT, UP0, 0x80, 0x8 ;  /* 0x000000000008781c */ /* 0x000fe20003f0f008 */
[----:B0-----:R-:W-:-:S07]  /*3700*/  DFMA R10, R10, -R8, R12 ;  /* 0x800000080a0a722b */ /* 0x001fce000000000c */
[----:B------:R-:W-:Y:S05]  /*3710*/  STS.64 [R5+UR17], R10 ;  /* 0x0000000a05007988 */ /* 0x000fea0008000a11 */
[----:B------:R-:W-:Y:S04]  /*3720*/  @P0 LDS.64 R12, [R6+0x10] ;  /* 0x00001000060c0984 */ /* 0x000fe80000000a00 */
[----:B------:R-:W0:Y:S02]  /*3730*/  @P0 LDS.64 R14, [R17+UR17] ;  /* 0x00000011110e0984 */ /* 0x000e240008000a00 */
[----:B0-----:R-:W-:-:S07]  /*3740*/  @P0 DFMA R12, R12, -R8, R14 ;  /* 0x800000080c0c022b */ /* 0x001fce000000000e */
[----:B------:R0:W-:Y:S04]  /*3750*/  @P0 STS.64 [R17+UR17], R12 ;  /* 0x0000000c11000988 */ /* 0x0001e80008000a11 */
.L_x_120:
[----:B------:R-:W-:Y:S01]  /*3760*/  UIADD3 UR4, UPT, UPT, UR4, 0x1, URZ ;  /* 0x0000000104047890 */ /* 0x000fe2000fffe0ff */
[----:B------:R-:W-:Y:S05]  /*3770*/  BAR.SYNC.DEFER_BLOCKING 0x0 ;  /* 0x0000000000007b1d */ /* 0x000fea0000010000 */
[----:B------:R-:W-:-:S13]  /*3780*/  ISETP.NE.AND P0, PT, R7, UR4, PT ;  /* 0x0000000407007c0c */ /* 0x000fda000bf05270 */
[----:B------:R-:W-:Y:S05]  /*3790*/  @P0 BRA `(.L_x_123) ;  /* 0xffffffe400ac0947 */ /* 0x000fea000383ffff */
.L_x_103:
[----:B------:R-:W5:Y:S01]  /*37a0*/  S2UR UR6, SR_CgaCtaId ;  /* 0x00000000000679c3 */ /* 0x000f620000008800 */
[----:B------:R-:W-:Y:S01]  /*37b0*/  UMOV UR5, 0x400 ;  /* 0x0000040000057882 */ /* 0x000fe20000000000 */
[----:B0123--:R-:W-:Y:S01]  /*37c0*/  IMAD.MOV.U32 R10, RZ, RZ, 0x3ff00000 ;  /* 0x3ff00000ff0a7424 */ /* 0x00ffe200078e00ff */
[----:B------:R-:W-:Y:S01]  /*37d0*/  ISETP.GE.AND P0, PT, R7, 0x1, PT ;  /* 0x000000010700780c */ /* 0x000fe20003f06270 */
[----:B-----5:R-:W-:-:S06]  /*37e0*/  ULEA UR5, UR6, UR5, 0x18 ;  /* 0x0000000506057291 */ /* 0x020fcc000f8ec0ff */
[----:B----4-:R-:W-:Y:S02]  /*37f0*/  LEA R5, R4, UR5, 0x3 ;  /* 0x0000000504057c11 */ /* 0x010fe4000f8e18ff */
[----:B------:R-:W-:-:S04]  /*3800*/  SHF.L.U32 R4, R0, 0x3, RZ ;  /* 0x0000000300047819 */ /* 0x000fc800000006ff */
[----:B------:R-:W0:Y:S01]  /*3810*/  LDS R5, [R5+0x4] ;  /* 0x0000040005057984 */ /* 0x000e220000000800 */
[----:B------:R-:W-:Y:S06]  /*3820*/  BAR.SYNC.DEFER_BLOCKING 0x0 ;  /* 0x0000000000007b1d */ /* 0x000fec0000010000 */
[----:B------:R-:W1:Y:S01]  /*3830*/  LDS.64 R8, [R4+UR5] ;  /* 0x0000000504087984 */ /* 0x000e620008000a00 */
[----:B0-----:R-:W-:Y:S02]  /*3840*/  LOP3.LUT R11, R10, 0x80000000, R5, 0xb8, !PT ;  /* 0x800000000a0b7812 */ /* 0x001fe400078eb805 */
[----:B------:R-:W-:-:S06]  /*3850*/  MOV R10, RZ ;  /* 0x000000ff000a7202 */ /* 0x000fcc0000000f00 */
[----:B-1----:R-:W-:-:S07]  /*3860*/  DMUL R8, R8, -R10 ;  /* 0x8000000a08087228 */ /* 0x002fce0000000000 */
[----:B------:R0:W-:Y:S01]  /*3870*/  STS.64 [R4+UR5], R8 ;  /* 0x0000000804007988 */ /* 0x0001e20008000a05 */
[----:B------:R-:W-:Y:S05]  /*3880*/  @!P0 EXIT ;  /* 0x000000000000894d */ /* 0x000fea0003800000 */
[C---:B------:R-:W-:Y:S01]  /*3890*/  ISETP.GE.U32.AND P0, PT, R7.reuse, 0x4, PT ;  /* 0x000000040700780c */ /* 0x040fe20003f06070 */
[----:B------:R-:W-:Y:S01]  /*38a0*/  VIADD R17, R4, UR5 ;  /* 0x0000000504117c36 */ /* 0x000fe20008000000 */
[----:B------:R-:W-:Y:S02]  /*38b0*/  LOP3.LUT R5, R7, 0x3, RZ, 0xc0, !PT ;  /* 0x0000000307057812 */ /* 0x000fe400078ec0ff */
[----:B------:R-:W-:-:S09]  /*38c0*/  MOV R6, RZ ;  /* 0x000000ff00067202 */ /* 0x000fd20000000f00 */
[----:B------:R-:W-:Y:S05]  /*38d0*/  @!P0 BRA `(.L_x_124) ;  /* 0x0000000800c08947 */ /* 0x000fea0003800000 */
[----:B------:R-:W-:Y:S01]  /*38e0*/  LOP3.LUT R6, R7, 0x7ffffffc, RZ, 0xc0, !PT ;  /* 0x7ffffffc07067812 */ /* 0x000fe200078ec0ff */
[----:B------:R-:W1:Y:S01]  /*38f0*/  LDC.64 R10, c[0x0][0x390] ;  /* 0x0000e400ff0a7b82 */ /* 0x000e620000000a00 */
[C---:B------:R-:W-:Y:S01]  /*3900*/  IADD3 R27, PT, PT, R2.reuse, R3, RZ ;  /* 0x00000003021b7210 */ /* 0x040fe20007ffe0ff */
[C-C-:B------:R-:W-:Y:S02]  /*3910*/  IMAD R23, R2.reuse, 0x2, R3.reuse ;  /* 0x0000000202177824 */ /* 0x140fe400078e0203 */
[----:B0-----:R-:W-:Y:S02]  /*3920*/  IMAD.MOV R8, RZ, RZ, -R6 ;  /* 0x000000ffff087224 */ /* 0x001fe400078e0a06 */
[C---:B------:R-:W-:Y:S02]  /*3930*/  IMAD R9, R2.reuse, 0x3, R3 ;  /* 0x0000000302097824 */ /* 0x040fe400078e0203 */
[----:B------:R-:W-:Y:S01]  /*3940*/  IMAD R22, R2, UR12, RZ ;  /* 0x0000000c02167c24 */ /* 0x000fe2000f8e02ff */
[----:B------:R-:W-:Y:S01]  /*3950*/  ISETP.GE.AND P0, PT, R8, RZ, PT ;  /* 0x000000ff0800720c */ /* 0x000fe20003f06270 */
[----:B------:R-:W-:-:S02]  /*3960*/  IMAD R7, R3, UR12, R0 ;  /* 0x0000000c03077c24 */ /* 0x000fc4000f8e0200 */
[--C-:B------:R-:W-:Y:S02]  /*3970*/  IMAD R27, R27, UR12, R0.reuse ;  /* 0x0000000c1b1b7c24 */ /* 0x100fe4000f8e0200 */
[--C-:B------:R-:W-:Y:S02]  /*3980*/  IMAD R23, R23, UR12, R0.reuse ;  /* 0x0000000c17177c24 */ /* 0x100fe4000f8e0200 */
[----:B------:R-:W-:-:S06]  /*3990*/  IMAD R9, R9, UR12, R0 ;  /* 0x0000000c09097c24 */ /* 0x000fcc000f8e0200 */
[----:B------:R-:W-:Y:S05]  /*39a0*/  @P0 BRA `(.L_x_125) ;  /* 0x00000008002c0947 */ /* 0x000fea0003800000 */
[----:B------:R-:W-:Y:S02]  /*39b0*/  IADD3 R12, PT, PT, -R8, RZ, RZ ;  /* 0x000000ff080c7210 */ /* 0x000fe40007ffe1ff */
[----:B------:R-:W-:Y:S02]  /*39c0*/  PLOP3.LUT P0, PT, PT, PT, PT, 0x80, 0x8 ;  /* 0x000000000008781c */ /* 0x000fe40003f0f070 */
[----:B------:R-:W-:-:S13]  /*39d0*/  ISETP.GT.AND P1, PT, R12, 0xc, PT ;  /* 0x0000000c0c00780c */ /* 0x000fda0003f24270 */
[----:B------:R-:W-:Y:S05]  /*39e0*/  @!P1 BRA `(.L_x_126) ;  /* 0x0000000400589947 */ /* 0x000fea0003800000 */
[----:B------:R-:W0:Y:S01]  /*39f0*/  LDC.64 R12, c[0x0][0x390] ;  /* 0x0000e400ff0c7b82 */ /* 0x000e220000000a00 */
[----:B------:R-:W-:-:S13]  /*3a00*/  PLOP3.LUT P0, PT, PT, PT, PT, 0x8, 0x80 ;  /* 0x000000000080781c */ /* 0x000fda0003f0e170 */
.L_x_127:
[----:B------:R-:W-:Y:S01]  /*3a10*/  IMAD.U32 R26, RZ, RZ, UR12 ;  /* 0x0000000cff1a7e24 */ /* 0x000fe2000f8e00ff */
[----:B---3--:R-:W2:Y:S01]  /*3a20*/  LDS.64 R20, [R17] ;  /* 0x0000000011147984 */ /* 0x008ea20000000a00 */
[----:B0-----:R-:W-:-:S03]  /*3a30*/  IMAD.WIDE R18, R7, 0x8, R12 ;  /* 0x0000000807127825 */ /* 0x001fc600078e020c */
[CC--:B------:R-:W-:Y:S01]  /*3a40*/  LEA R16, R26.reuse, R17.reuse, 0x3 ;  /* 0x000000111a107211 */ /* 0x0c0fe200078e18ff */
[C-C-:B------:R-:W-:Y:S01]  /*3a50*/  IMAD R14, R26.reuse, 0x10, R17.reuse ;  /* 0x000000101a0e7824 */ /* 0x140fe200078e0211 */
[C---:B------:R-:W-:Y:S01]  /*3a60*/  LEA R29, R26.reuse, R17, 0x5 ;  /* 0x000000111a1d7211 */ /* 0x040fe200078e28ff */
[----:B------:R-:W-:Y:S02]  /*3a70*/  IMAD R28, R26, 0x18, R17 ;  /* 0x000000181a1c7824 */ /* 0x000fe400078e0211 */
[----:B------:R-:W0:Y:S01]  /*3a80*/  LDS.64 R24, [R16] ;  /* 0x0000000010187984 */ /* 0x000e220000000a00 */
[----:B------:R-:W-:Y:S02]  /*3a90*/  IMAD R7, R22, 0x4, R7 ;  /* 0x0000000416077824 */ /* 0x000fe400078e0207 */
[----:B------:R-:W-:Y:S01]  /*3aa0*/  VIADD R8, R8, 0x10 ;  /* 0x0000001008087836 */ /* 0x000fe20000000000 */
[----:B------:R-:W3:Y:S04]  /*3ab0*/  LDS.64 R14, [R14] ;  /* 0x000000000e0e7984 */ /* 0x000ee80000000a00 */
[----:B------:R-:W-:Y:S01]  /*3ac0*/  ISETP.GE.AND P1, PT, R8, -0xc, PT ;  /* 0xfffffff40800780c */ /* 0x000fe20003f26270 */
[----:B--2---:R-:W-:Y:S04]  /*3ad0*/  STG.E.64 desc[UR10][R18.64], R20 ;  /* 0x0000001412007986 */ /* 0x004fe8000c101b0a */
[----:B------:R2:W4:Y:S04]  /*3ae0*/  LDS.64 R20, [R28] ;  /* 0x000000001c147984 */ /* 0x0005280000000a00 */
[----:B------:R-:W5:Y:S01]  /*3af0*/  LDS.64 R16, [R29] ;  /* 0x000000001d107984 */ /* 0x000f620000000a00 */
[----:B--2---:R-:W-:-:S02]  /*3b00*/  IMAD R28, R26, 0x8, R29 ;  /* 0x000000081a1c7824 */ /* 0x004fc400078e021d */
[----:B------:R-:W-:Y:S01]  /*3b10*/  IMAD.WIDE R18, R27, 0x8, R12 ;  /* 0x000000081b127825 */ /* 0x000fe200078e020c */
[----:B------:R-:W-:-:S04]  /*3b20*/  LEA R27, R22, R27, 0x2 ;  /* 0x0000001b161b7211 */ /* 0x000fc800078e10ff */
[----:B0-----:R0:W-:Y:S02]  /*3b30*/  STG.E.64 desc[UR10][R18.64], R24 ;  /* 0x0000001812007986 */ /* 0x0011e4000c101b0a */
[----:B0-----:R-:W-:Y:S01]  /*3b40*/  IMAD.WIDE R24, R23, 0x8, R12 ;  /* 0x0000000817187825 */ /* 0x001fe200078e020c */
[----:B------:R-:W-:-:S03]  /*3b50*/  LEA R23, R22, R23, 0x2 ;  /* 0x0000001716177211 */ /* 0x000fc600078e10ff */
[----:B------:R-:W-:Y:S01]  /*3b60*/  IMAD.WIDE R18, R9, 0x8, R12 ;  /* 0x0000000809127825 */ /* 0x000fe200078e020c */
[----:B---3--:R-:W-:Y:S01]  /*3b70*/  STG.E.64 desc[UR10][R24.64], R14 ;  /* 0x0000000e18007986 */ /* 0x008fe2000c101b0a */
[----:B------:R-:W-:-:S03]  /*3b80*/  LEA R9, R22, R9, 0x2 ;  /* 0x0000000916097211 */ /* 0x000fc600078e10ff */
[----:B------:R0:W2:Y:S04]  /*3b90*/  LDS.64 R14, [R28] ;  /* 0x000000001c0e7984 */ /* 0x0000a80000000a00 */
[----:B----4-:R3:W-:Y:S01]  /*3ba0*/  STG.E.64 desc[UR10][R18.64], R20 ;  /* 0x0000001412007986 */ /* 0x0107e2000c101b0a */
[----:B0-----:R-:W-:Y:S01]  /*3bb0*/  LEA R28, R26, R29, 0x4 ;  /* 0x0000001d1a1c7211 */ /* 0x001fe200078e20ff */
[----:B------:R-:W-:-:S04]  /*3bc0*/  IMAD.WIDE R24, R27, 0x8, R12 ;  /* 0x000000081b187825 */ /* 0x000fc800078e020c */
[----:B------:R-:W0:Y:S01]  /*3bd0*/  LDS.64 R20, [R28] ;  /* 0x000000001c147984 */ /* 0x000e220000000a00 */
[----:B------:R-:W-:Y:S02]  /*3be0*/  IMAD R27, R22, 0x4, R27 ;  /* 0x00000004161b7824 */ /* 0x000fe400078e021b */
[----:B---3--:R-:W-:-:S04]  /*3bf0*/  IMAD.WIDE R18, R7, 0x8, R12 ;  /* 0x0000000807127825 */ /* 0x008fc800078e020c */
[----:B------:R-:W-:Y:S01]  /*3c00*/  IMAD R7, R22, 0x4, R7 ;  /* 0x0000000416077824 */ /* 0x000fe200078e0207 */
[----:B-----5:R3:W-:Y:S02]  /*3c10*/  STG.E.64 desc[UR10][R18.64], R16 ;  /* 0x0000001012007986 */ /* 0x0207e4000c101b0a */
[C-C-:B---3--:R-:W-:Y:S02]  /*3c20*/  IMAD R16, R26.reuse, 0x18, R29.reuse ;  /* 0x000000181a107824 */ /* 0x148fe400078e021d */
[C---:B------:R-:W-:Y:S01]  /*3c30*/  IMAD R19, R26.reuse, 0x20, R29 ;  /* 0x000000201a137824 */ /* 0x040fe200078e021d */
[----:B--2---:R2:W-:Y:S03]  /*3c40*/  STG.E.64 desc[UR10][R24.64], R14 ;  /* 0x0000000e18007986 */ /* 0x0045e6000c101b0a */
[C---:B------:R-:W-:Y:S01]  /*3c50*/  IMAD R17, R26.reuse, 0x8, R19 ;  /* 0x000000081a117824 */ /* 0x040fe200078e0213 */
[----:B------:R-:W3:Y:S01]  /*3c60*/  LDS.64 R24, [R16] ;  /* 0x0000000010187984 */ /* 0x000ee20000000a00 */
[----:B------:R-:W-:-:S03]  /*3c70*/  LEA R18, R26, R19, 0x4 ;  /* 0x000000131a127211 */ /* 0x000fc600078e20ff */
[----:B------:R-:W4:Y:S04]  /*3c80*/  LDS.64 R28, [R19] ;  /* 0x00000000131c7984 */ /* 0x000f280000000a00 */
[----:B------:R-:W5:Y:S01]  /*3c90*/  LDS.64 R16, [R17] ;  /* 0x0000000011107984 */ /* 0x000f620000000a00 */
[----:B--2---:R-:W-:-:S04]  /*3ca0*/  IMAD.WIDE R14, R23, 0x8, R12 ;  /* 0x00000008170e7825 */ /* 0x004fc800078e020c */
[C---:B------:R-:W-:Y:S01]  /*3cb0*/  IMAD R23, R22.reuse, 0x4, R23 ;  /* 0x0000000416177824 */ /* 0x040fe200078e0217 */
[----:B0-----:R0:W-:Y:S02]  /*3cc0*/  STG.E.64 desc[UR10][R14.64], R20 ;  /* 0x000000140e007986 */ /* 0x0011e4000c101b0a */
[----:B0-----:R-:W-:Y:S01]  /*3cd0*/  IMAD.WIDE R14, R9, 0x8, R12 ;  /* 0x00000008090e7825 */ /* 0x001fe200078e020c */
[----:B------:R-:W-:-:S03]  /*3ce0*/  LEA R9, R22, R9, 0x2 ;  /* 0x0000000916097211 */ /* 0x000fc600078e10ff */
[----:B------:R-:W-:-:S04]  /*3cf0*/  IMAD.WIDE R20, R7, 0x8, R12 ;  /* 0x0000000807147825 */ /* 0x000fc800078e020c */
[C---:B------:R-:W-:Y:S01]  /*3d00*/  IMAD R7, R22.reuse, 0x4, R7 ;  /* 0x0000000416077824 */ /* 0x040fe200078e0207 */
[----:B---3--:R0:W-:Y:S04]  /*3d10*/  STG.E.64 desc[UR10][R14.64], R24 ;  /* 0x000000180e007986 */ /* 0x0081e8000c101b0a */
[----:B----4-:R-:W-:Y:S04]  /*3d20*/  STG.E.64 desc[UR10][R20.64], R28 ;  /* 0x0000001c14007986 */ /* 0x010fe8000c101b0a */
[----:B------:R2:W3:Y:S01]  /*3d30*/  LDS.64 R20, [R18] ;  /* 0x0000000012147984 */ /* 0x0004e20000000a00 */
[----:B0-----:R-:W-:Y:S01]  /*3d40*/  IMAD.WIDE R14, R27, 0x8, R12 ;  /* 0x000000081b0e7825 */ /* 0x001fe200078e020c */
[----:B------:R-:W-:-:S03]  /*3d50*/  LEA R27, R22, R27, 0x2 ;  /* 0x0000001b161b7211 */ /* 0x000fc600078e10ff */
[C---:B--2---:R-:W-:Y:S01]  /*3d60*/  IMAD R18, R26.reuse, 0x18, R19 ;  /* 0x000000181a127824 */ /* 0x044fe200078e0213 */
[C---:B------:R-:W-:Y:S01]  /*3d70*/  LEA R29, R26.reuse, R19, 0x5 ;  /* 0x000000131a1d7211 */ /* 0x040fe200078e28ff */
[----:B-----5:R0:W-:Y:S03]  /*3d80*/  STG.E.64 desc[UR10][R14.64], R16 ;  /* 0x000000100e007986 */ /* 0x0201e6000c101b0a */
[----:B------:R-:W-:Y:S01]  /*3d90*/  LEA R28, R26, R29, 0x3 ;  /* 0x0000001d1a1c7211 */ /* 0x000fe200078e18ff */
[----:B------:R-:W2:Y:S04]  /*3da0*/  LDS.64 R18, [R18] ;  /* 0x0000000012127984 */ /* 0x000ea80000000a00 */
[----:B------:R-:W4:Y:S01]  /*3db0*/  LDS.64 R24, [R29] ;  /* 0x000000001d187984 */ /* 0x000f220000000a00 */
[----:B0-----:R-:W-:-:S04]  /*3dc0*/  IMAD.WIDE R14, R23, 0x8, R12 ;  /* 0x00000008170e7825 */ /* 0x001fc800078e020c */
[----:B------:R-:W-:Y:S01]  /*3dd0*/  IMAD.WIDE R16, R9, 0x8, R12 ;  /* 0x0000000809107825 */ /* 0x000fe200078e020c */
[----:B------:R-:W-:-:S03]  /*3de0*/  LEA R9, R22, R9, 0x2 ;  /* 0x0000000916097211 */ /* 0x000fc600078e10ff */
[----:B------:R-:W-:Y:S01]  /*3df0*/  IMAD R23, R22, 0x4, R23 ;  /* 0x0000000416177824 */ /* 0x000fe200078e0217 */
[----:B---3--:R-:W-:Y:S04]  /*3e00*/  STG.E.64 desc[UR10][R14.64], R20 ;  /* 0x000000140e007986 */ /* 0x008fe8000c101b0a */
[----:B------:R0:W3:Y:S02]  /*3e10*/  LDS.64 R14, [R28] ;  /* 0x000000001c0e7984 */ /* 0x0000e40000000a00 */
[C-C-:B0-----:R-:W-:Y:S02]  /*3e20*/  IMAD R28, R26.reuse, 0x10, R29.reuse ;  /* 0x000000101a1c7824 */ /* 0x141fe400078e021d */
[----:B------:R-:W-:Y:S01]  /*3e30*/  IMAD R20, R26, 0x18, R29 ;  /* 0x000000181a147824 */ /* 0x000fe200078e021d */
[----:B--2---:R0:W-:Y:S04]  /*3e40*/  STG.E.64 desc[UR10][R16.64], R18 ;  /* 0x0000001210007986 */ /* 0x0041e8000c101b0a */
[----:B------:R-:W2:Y:S04]  /*3e50*/  LDS.64 R18, [R28] ;  /* 0x000000001c127984 */ /* 0x000ea80000000a00 */
[----:B------:R-:W5:Y:S01]  /*3e60*/  LDS.64 R20, [R20] ;  /* 0x0000000014147984 */ /* 0x000f620000000a00 */
[----:B0-----:R-:W-:-:S04]  /*3e70*/  IMAD.WIDE R16, R7, 0x8, R12 ;  /* 0x0000000807107825 */ /* 0x001fc800078e020c */
[----:B------:R-:W-:Y:S01]  /*3e80*/  IMAD R7, R22, 0x4, R7 ;  /* 0x0000000416077824 */ /* 0x000fe200078e0207 */
[----:B----4-:R0:W-:Y:S02]  /*3e90*/  STG.E.64 desc[UR10][R16.64], R24 ;  /* 0x0000001810007986 */ /* 0x0101e4000c101b0a */
[----:B0-----:R-:W-:-:S04]  /*3ea0*/  IMAD.WIDE R24, R27, 0x8, R12 ;  /* 0x000000081b187825 */ /* 0x001fc800078e020c */
[----:B------:R-:W-:Y:S01]  /*3eb0*/  IMAD.WIDE R16, R23, 0x8, R12 ;  /* 0x0000000817107825 */ /* 0x000fe200078e020c */
[----:B---3--:R0:W-:Y:S01]  /*3ec0*/  STG.E.64 desc[UR10][R24.64], R14 ;  /* 0x0000000e18007986 */ /* 0x0081e2000c101b0a */
[C---:B------:R-:W-:Y:S02]  /*3ed0*/  LEA R23, R22.reuse, R23, 0x2 ;  /* 0x0000001716177211 */ /* 0x040fe400078e10ff */
[C---:B------:R-:W-:Y:S01]  /*3ee0*/  IMAD R27, R22.reuse, 0x4, R27 ;  /* 0x00000004161b7824 */ /* 0x040fe200078e021b */
[----:B--2---:R2:W-:Y:S01]  /*3ef0*/  STG.E.64 desc[UR10][R16.64], R18 ;  /* 0x0000001210007986 */ /* 0x0045e2000c101b0a */
[----:B0-----:R-:W-:Y:S01]  /*3f00*/  IMAD.WIDE R14, R9, 0x8, R12 ;  /* 0x00000008090e7825 */ /* 0x001fe200078e020c */
[----:B------:R-:W-:-:S04]  /*3f10*/  LEA R9, R22, R9, 0x2 ;  /* 0x0000000916097211 */ /* 0x000fc800078e10ff */
[----:B-----5:R3:W-:Y:S01]  /*3f20*/  STG.E.64 desc[UR10][R14.64], R20 ;  /* 0x000000140e007986 */ /* 0x0207e2000c101b0a */
[----:B--2---:R-:W-:Y:S01]  /*3f30*/  LEA R17, R26, R29, 0x5 ;  /* 0x0000001d1a117211 */ /* 0x004fe200078e28ff */
[----:B------:R-:W-:Y:S06]  /*3f40*/  @!P1 BRA `(.L_x_127) ;  /* 0xfffffff800b09947 */ /* 0x000fec000383ffff */
.L_x_126:
[----:B------:R-:W-:-:S05]  /*3f50*/  IMAD.MOV R12, RZ, RZ, -R8 ;  /* 0x000000ffff0c7224 */ /* 0x000fca00078e0a08 */
[----:B------:R-:W-:-:S13]  /*3f60*/  ISETP.GT.AND P1, PT, R12, 0x4, PT ;  /* 0x000000040c00780c */ /* 0x000fda0003f24270 */
[----:B------:R-:W-:Y:S05]  /*3f70*/  @!P1 BRA `(.L_x_128) ;  /* 0x0000000000b09947 */ /* 0x000fea0003800000 */
[----:B------:R-:W-:Y:S01]  /*3f80*/  MOV R26, UR12 ;  /* 0x0000000c001a7c02 */ /* 0x000fe20008000f00 */
[----:B------:R-:W0:Y:S01]  /*3f90*/  LDS.64 R24, [R17] ;  /* 0x0000000011187984 */ /* 0x000e220000000a00 */
[----:B------:R-:W2:Y:S01]  /*3fa0*/  LDC.64 R12, c[0x0][0x390] ;  /* 0x0000e400ff0c7b82 */ /* 0x000ea20000000a00 */
[----:B------:R-:W-:Y:S01]  /*3fb0*/  PLOP3.LUT P0, PT, PT, PT, PT, 0x8, 0x80 ;  /* 0x000000000080781c */ /* 0x000fe20003f0e170 */
[----:B------:R-:W-:Y:S01]  /*3fc0*/  VIADD R8, R8, 0x8 ;  /* 0x0000000808087836 */ /* 0x000fe20000000000 */
[C---:B---3--:R-:W-:Y:S01]  /*3fd0*/  LEA R14, R26.reuse, R17, 0x4 ;  /* 0x000000111a0e7211 */ /* 0x048fe200078e20ff */
[C-C-:B------:R-:W-:Y:S02]  /*3fe0*/  IMAD R28, R26.reuse, 0x8, R17.reuse ;  /* 0x000000081a1c7824 */ /* 0x140fe400078e0211 */
[C-C-:B------:R-:W-:Y:S02]  /*3ff0*/  IMAD R16, R26.reuse, 0x18, R17.reuse ;  /* 0x000000181a107824 */ /* 0x140fe400078e0211 */
[C---:B------:R-:W-:Y:S01]  /*4000*/  IMAD R29, R26.reuse, 0x20, R17 ;  /* 0x000000201a1d7824 */ /* 0x040fe200078e0211 */
[----:B------:R3:W4:Y:S04]  /*4010*/  LDS.64 R18, [R28] ;  /* 0x000000001c127984 */ /* 0x0007280000000a00 */
[----:B------:R-:W5:Y:S04]  /*4020*/  LDS.64 R14, [R14] ;  /* 0x000000000e0e7984 */ /* 0x000f680000000a00 */
[----:B------:R-:W1:Y:S01]  /*4030*/  LDS.64 R16, [R16] ;  /* 0x0000000010107984 */ /* 0x000e620000000a00 */
[----:B---3--:R-:W-:-:S02]  /*4040*/  IMAD R28, R26, 0x8, R29 ;  /* 0x000000081a1c7824 */ /* 0x008fc400078e021d */
[----:B--2---:R-:W-:Y:S01]  /*4050*/  IMAD.WIDE R20, R7, 0x8, R12 ;  /* 0x0000000807147825 */ /* 0x004fe200078e020c */
[----:B------:R-:W-:-:S04]  /*4060*/  LEA R7, R22, R7, 0x2 ;  /* 0x0000000716077211 */ /* 0x000fc800078e10ff */
[----:B0-----:R0:W-:Y:S02]  /*4070*/  STG.E.64 desc[UR10][R20.64], R24 ;  /* 0x0000001814007986 */ /* 0x0011e4000c101b0a */
[----:B0-----:R-:W-:-:S04]  /*4080*/  IMAD.WIDE R24, R27, 0x8, R12 ;  /* 0x000000081b187825 */ /* 0x001fc800078e020c */
[----:B------:R-:W-:Y:S01]  /*4090*/  IMAD.WIDE R20, R23, 0x8, R12 ;  /* 0x0000000817147825 */ /* 0x000fe200078e020c */
[----:B----4-:R0:W-:Y:S01]  /*40a0*/  STG.E.64 desc[UR10][R24.64], R18 ;  /* 0x0000001218007986 */ /* 0x0101e2000c101b0a */
[C---:B------:R-:W-:Y:S02]  /*40b0*/  LEA R23, R22.reuse, R23, 0x2 ;  /* 0x0000001716177211 */ /* 0x040fe400078e10ff */
[----:B------:R-:W-:Y:S01]  /*40c0*/  IMAD R27, R22, 0x4, R27 ;  /* 0x00000004161b7824 */ /* 0x000fe200078e021b */
[----:B------:R-:W2:Y:S04]  /*40d0*/  LDS.64 R18, [R29] ;  /* 0x000000001d127984 */ /* 0x000ea80000000a00 */
[----:B-----5:R3:W-:Y:S04]  /*40e0*/  STG.E.64 desc[UR10][R20.64], R14 ;  /* 0x0000000e14007986 */ /* 0x0207e8000c101b0a */
[----:B------:R-:W4:Y:S01]  /*40f0*/  LDS.64 R20, [R28] ;  /* 0x000000001c147984 */ /* 0x000f220000000a00 */
[C---:B0-----:R-:W-:Y:S01]  /*4100*/  LEA R24, R26.reuse, R29, 0x4 ;  /* 0x0000001d1a187211 */ /* 0x041fe200078e20ff */
[----:B------:R-:W-:-:S02]  /*4110*/  IMAD R25, R26, 0x18, R29 ;  /* 0x000000181a197824 */ /* 0x000fc400078e021d */
[----:B---3--:R-:W-:-:S04]  /*4120*/  IMAD.WIDE R14, R9, 0x8, R12 ;  /* 0x00000008090e7825 */ /* 0x008fc800078e020c */
[----:B------:R-:W-:Y:S01]  /*4130*/  IMAD R9, R22, 0x4, R9 ;  /* 0x0000000416097824 */ /* 0x000fe200078e0209 */
[----:B-1----:R0:W-:Y:S02]  /*4140*/  STG.E.64 desc[UR10][R14.64], R16 ;  /* 0x000000100e007986 */ /* 0x0021e4000c101b0a */
[----:B0-----:R-:W-:-:S04]  /*4150*/  IMAD.WIDE R16, R7, 0x8, R12 ;  /* 0x0000000807107825 */ /* 0x001fc800078e020c */
[----:B------:R-:W-:Y:S01]  /*4160*/  IMAD.WIDE R14, R27, 0x8, R12 ;  /* 0x000000081b0e7825 */ /* 0x000fe200078e020c */
[----:B--2---:R0:W-:Y:S01]  /*4170*/  STG.E.64 desc[UR10][R16.64], R18 ;  /* 0x0000001210007986 */ /* 0x0041e2000c101b0a */
[C---:B------:R-:W-:Y:S02]  /*4180*/  LEA R27, R22.reuse, R27, 0x2 ;  /* 0x0000001b161b7211 */ /* 0x040fe400078e10ff */
[----:B------:R-:W-:Y:S01]  /*4190*/  IMAD R7, R22, 0x4, R7 ;  /* 0x0000000416077824 */ /* 0x000fe200078e0207 */
[----:B------:R-:W1:Y:S04]  /*41a0*/  LDS.64 R18, [R24] ;  /* 0x0000000018127984 */ /* 0x000e680000000a00 */
[----:B------:R-:W2:Y:S04]  /*41b0*/  LDS.64 R24, [R25] ;  /* 0x0000000019187984 */ /* 0x000ea80000000a00 */
[----:B----4-:R3:W-:Y:S01]  /*41c0*/  STG.E.64 desc[UR10][R14.64], R20 ;  /* 0x000000140e007986 */ /* 0x0107e2000c101b0a */
[----:B0-----:R-:W-:Y:S01]  /*41d0*/  LEA R17, R26, R29, 0x5 ;  /* 0x0000001d1a117211 */ /* 0x001fe200078e28ff */
[----:B---3--:R-:W-:-:S04]  /*41e0*/  IMAD.WIDE R14, R23, 0x8, R12 ;  /* 0x00000008170e7825 */ /* 0x008fc800078e020c */
[----:B------:R-:W-:Y:S01]  /*41f0*/  IMAD.WIDE R12, R9, 0x8, R12 ;  /* 0x00000008090c7825 */ /* 0x000fe200078e020c */
[----:B------:R-:W-:-:S03]  /*4200*/  LEA R9, R22, R9, 0x2 ;  /* 0x0000000916097211 */ /* 0x000fc600078e10ff */
[----:B------:R-:W-:Y:S01]  /*4210*/  IMAD R23, R22, 0x4, R23 ;  /* 0x0000000416177824 */ /* 0x000fe200078e0217 */
[----:B-1----:R0:W-:Y:S04]  /*4220*/  STG.E.64 desc[UR10][R14.64], R18 ;  /* 0x000000120e007986 */ /* 0x0021e8000c101b0a */
[----:B--2---:R0:W-:Y:S02]  /*4230*/  STG.E.64 desc[UR10][R12.64], R24 ;  /* 0x000000180c007986 */ /* 0x0041e4000c101b0a */
.L_x_128:
[----:B------:R-:W-:-:S13]  /*4240*/  ISETP.NE.OR P0, PT, R8, RZ, P0 ;  /* 0x000000ff0800720c */ /* 0x000fda0000705670 */
[----:B------:R-:W-:Y:S05]  /*4250*/  @!P0 BRA `(.L_x_124) ;  /* 0x0000000000608947 */ /* 0x000fea0003800000 */
.L_x_125:
[----:B------:R-:W-:Y:S01]  /*4260*/  MOV R16, UR12 ;  /* 0x0000000c00107c02 */ /* 0x000fe20008000f00 */
[----:B0-2---:R0:W2:Y:S01]  /*4270*/  LDS.64 R24, [R17] ;  /* 0x0000000011187984 */ /* 0x0050a20000000a00 */
[----:B-1----:R-:W-:Y:S02]  /*4280*/  IMAD.WIDE R12, R7, 0x8, R10 ;  /* 0x00000008070c7825 */ /* 0x002fe400078e020a */
[CC--:B------:R-:W-:Y:S02]  /*4290*/  LEA R18, R16.reuse, R17.reuse, 0x4 ;  /* 0x0000001110127211 */ /* 0x0c0fe400078e20ff */
[C-C-:B---3--:R-:W-:Y:S02]  /*42a0*/  IMAD R20, R16.reuse, 0x8, R17.reuse ;  /* 0x0000000810147824 */ /* 0x148fe400078e0211 */
[C---:B------:R-:W-:Y:S01]  /*42b0*/  IMAD R14, R16.reuse, 0x18, R17 ;  /* 0x00000018100e7824 */ /* 0x040fe200078e0211 */
[----:B0-----:R-:W-:Y:S01]  /*42c0*/  LEA R17, R16, R17, 0x5 ;  /* 0x0000001110117211 */ /* 0x001fe200078e28ff */
[----:B------:R-:W-:Y:S01]  /*42d0*/  IMAD.WIDE R28, R9, 0x8, R10 ;  /* 0x00000008091c7825 */ /* 0x000fe200078e020a */
[----:B------:R-:W-:Y:S01]  /*42e0*/  LEA R9, R22, R9, 0x2 ;  /* 0x0000000916097211 */ /* 0x000fe200078e10ff */
[----:B------:R-:W0:Y:S02]  /*42f0*/  LDS.64 R20, [R20] ;  /* 0x0000000014147984 */ /* 0x000e240000000a00 */
[----:B------:R-:W-:-:S02]  /*4300*/  VIADD R8, R8, 0x4 ;  /* 0x0000000408087836 */ /* 0x000fc40000000000 */
[----:B------:R-:W1:Y:S01]  /*4310*/  LDS.64 R18, [R18] ;  /* 0x0000000012127984 */ /* 0x000e620000000a00 */
[----:B------:R-:W-:Y:S02]  /*4320*/  IMAD R7, R22, 0x4, R7 ;  /* 0x0000000416077824 */ /* 0x000fe400078e0207 */
[----:B------:R-:W-:Y:S01]  /*4330*/  ISETP.NE.AND P0, PT, R8, RZ, PT ;  /* 0x000000ff0800720c */ /* 0x000fe20003f05270 */
[----:B------:R-:W3:Y:S04]  /*4340*/  LDS.64 R14, [R14] ;  /* 0x000000000e0e7984 */ /* 0x000ee80000000a00 */
[----:B--2---:R2:W-:Y:S02]  /*4350*/  STG.E.64 desc[UR10][R12.64], R24 ;  /* 0x000000180c007986 */ /* 0x0045e4000c101b0a */
[----:B--2---:R-:W-:-:S04]  /*4360*/  IMAD.WIDE R24, R27, 0x8, R10 ;  /* 0x000000081b187825 */ /* 0x004fc800078e020a */
[----:B------:R-:W-:Y:S01]  /*4370*/  IMAD.WIDE R12, R23, 0x8, R10 ;  /* 0x00000008170c7825 */ /* 0x000fe200078e020a */
[----:B0-----:R2:W-:Y:S01]  /*4380*/  STG.E.64 desc[UR10][R24.64], R20 ;  /* 0x0000001418007986 */ /* 0x0015e2000c101b0a */
[C---:B------:R-:W-:Y:S02]  /*4390*/  LEA R23, R22.reuse, R23, 0x2 ;  /* 0x0000001716177211 */ /* 0x040fe400078e10ff */
[----:B------:R-:W-:Y:S01]  /*43a0*/  IMAD R27, R22, 0x4, R27 ;  /* 0x00000004161b7824 */ /* 0x000fe200078e021b */
[----:B-1----:R2:W-:Y:S04]  /*43b0*/  STG.E.64 desc[UR10][R12.64], R18 ;  /* 0x000000120c007986 */ /* 0x0025e8000c101b0a */
[----:B---3--:R2:W-:Y:S01]  /*43c0*/  STG.E.64 desc[UR10][R28.64], R14 ;  /* 0x0000000e1c007986 */ /* 0x0085e2000c101b0a */
[----:B------:R-:W-:Y:S05]  /*43d0*/  @P0 BRA `(.L_x_125) ;  /* 0xfffffffc00a00947 */ /* 0x000fea000383ffff */
.L_x_124:
[----:B------:R-:W-:-:S13]  /*43e0*/  ISETP.NE.AND P0, PT, R5, RZ, PT ;  /* 0x000000ff0500720c */ /* 0x000fda0003f05270 */
[----:B------:R-:W-:Y:S05]  /*43f0*/  @!P0 EXIT ;  /* 0x000000000000894d */ /* 0x000fea0003800000 */
[----:B0-----:R-:W0:Y:S01]  /*4400*/  LDC.64 R8, c[0x0][0x390] ;  /* 0x0000e400ff087b82 */ /* 0x001e220000000a00 */
[----:B------:R-:W-:Y:S02]  /*4410*/  IMAD R7, R6, UR12, RZ ;  /* 0x0000000c06077c24 */ /* 0x000fe4000f8e02ff */
[C---:B------:R-:W-:Y:S02]  /*4420*/  IMAD R3, R2.reuse, R6, R3 ;  /* 0x0000000602037224 */ /* 0x040fe400078e0203 */
[----:B------:R-:W-:Y:S02]  /*4430*/  IMAD R7, R7, 0x8, R4 ;  /* 0x0000000807077824 */ /* 0x000fe400078e0204 */
[----:B-1----:R-:W-:Y:S01]  /*4440*/  IMAD R11, R3, UR12, R0 ;  /* 0x0000000c030b7c24 */ /* 0x002fe2000f8e0200 */
[----:B------:R-:W-:Y:S01]  /*4450*/  IADD3 R0, PT, PT, -R5, RZ, RZ ;  /* 0x000000ff05007210 */ /* 0x000fe20007ffe1ff */
[----:B------:R-:W-:Y:S02]  /*4460*/  IMAD R6, R2, UR12, RZ ;  /* 0x0000000c02067c24 */ /* 0x000fe4000f8e02ff */
[----:B------:R-:W-:-:S07]  /*4470*/  VIADD R7, R7, UR5 ;  /* 0x0000000507077c36 */ /* 0x000fce0008000000 */
.L_x_129:
[----:B-1----:R1:W4:Y:S01]  /*4480*/  LDS.64 R2, [R7] ;  /* 0x0000000007027984 */ /* 0x0023220000000a00 */
[----:B0-----:R-:W-:Y:S01]  /*4490*/  IMAD.WIDE R4, R11, 0x8, R8 ;  /* 0x000000080b047825 */ /* 0x001fe200078e0208 */
[----:B------:R-:W-:-:S03]  /*44a0*/  IADD3 R0, PT, PT, R0, 0x1, RZ ;  /* 0x0000000100007810 */ /* 0x000fc60007ffe0ff */
[----:B------:R-:W-:Y:S01]  /*44b0*/  IMAD.U32 R10, RZ, RZ, UR12 ;  /* 0x0000000cff0a7e24 */ /* 0x000fe2000f8e00ff */
[----:B------:R-:W-:Y:S01]  /*44c0*/  ISETP.NE.AND P0, PT, R0, RZ, PT ;  /* 0x000000ff0000720c */ /* 0x000fe20003f05270 */
[----:B------:R-:W-:-:S03]  /*44d0*/  IMAD.IADD R11, R6, 0x1, R11 ;  /* 0x00000001060b7824 */ /* 0x000fc600078e020b */
[----:B-1----:R-:W-:Y:S01]  /*44e0*/  LEA R7, R10, R7, 0x3 ;  /* 0x000000070a077211 */ /* 0x002fe200078e18ff */
[----:B----4-:R1:W-:Y:S08]  /*44f0*/  STG.E.64 desc[UR10][R4.64], R2 ;  /* 0x0000000204007986 */ /* 0x0103f0000c101b0a */
[----:B------:R-:W-:Y:S05]  /*4500*/  @P0 BRA `(.L_x_129) ;  /* 0xfffffffc00dc0947 */ /* 0x000fea000383ffff */
[----:B------:R-:W-:Y:S05]  /*4510*/  EXIT ;  /* 0x000000000000794d */ /* 0x000fea0003800000 */
        .weak           $__internal_2_$__cuda_sm20_div_rn_f64_full
        .type           $__internal_2_$__cuda_sm20_div_rn_f64_full,@function
        .size           $__internal_2_$__cuda_sm20_div_rn_f64_full,($__internal_3_$__cuda_sm20_dsqrt_rn_f64_mediumpath_v1 - $__internal_2_$__cuda_sm20_div_rn_f64_full)
$__internal_2_$__cuda_sm20_div_rn_f64_full:
[C---:B------:R-:W-:Y:S01]  /*4520*/  FSETP.GEU.AND P0, PT, |R13|.reuse, 1.469367938527859385e-39, PT ;  /* 0x001000000d00780b */ /* 0x040fe20003f0e200 */
[----:B------:R-:W-:Y:S01]  /*4530*/  IMAD.MOV.U32 R16, RZ, RZ, 0x1 ;  /* 0x00000001ff107424 */ /* 0x000fe200078e00ff */
[----:B------:R-:W-:Y:S01]  /*4540*/  LOP3.LUT R10, R13, 0x800fffff, RZ, 0xc0, !PT ;  /* 0x800fffff0d0a7812 */ /* 0x000fe200078ec0ff */
[----:B------:R-:W-:Y:S01]  /*4550*/  BSSY.RECONVERGENT B1, `(.L_x_130) ;  /* 0x0000054000017945 */ /* 0x000fe20003800200 */
[C---:B------:R-:W-:Y:S02]  /*4560*/  FSETP.GEU.AND P2, PT, |R15|.reuse, 1.469367938527859385e-39, PT ;  /* 0x001000000f00780b */ /* 0x040fe40003f4e200 */
[----:B------:R-:W-:Y:S02]  /*4570*/  LOP3.LUT R11, R10, 0x3ff00000, RZ, 0xfc, !PT ;  /* 0x3ff000000a0b7812 */ /* 0x000fe400078efcff */
[----:B------:R-:W-:Y:S02]  /*4580*/  MOV R10, R12 ;  /* 0x0000000c000a7202 */ /* 0x000fe40000000f00 */
[----:B------:R-:W-:-:S02]  /*4590*/  LOP3.LUT R24, R15, 0x7ff00000, RZ, 0xc0, !PT ;  /* 0x7ff000000f187812 */ /* 0x000fc400078ec0ff */
[----:B------:R-:W-:Y:S01]  /*45a0*/  MOV R25, 0x1ca00000 ;  /* 0x1ca0000000197802 */ /* 0x000fe20000000f00 */
[----:B------:R-:W-:Y:S01]  /*45b0*/  @!P0 DMUL R10, R12, 8.98846567431157953865e+307 ;  /* 0x7fe000000c0a8828 */ /* 0x000fe20000000000 */
[----:B------:R-:W-:-:S03]  /*45c0*/  LOP3.LUT R27, R13, 0x7ff00000, RZ, 0xc0, !PT ;  /* 0x7ff000000d1b7812 */ /* 0x000fc600078ec0ff */
[----:B------:R-:W-:Y:S02]  /*45d0*/  @!P2 LOP3.LUT R19, R13, 0x7ff00000, RZ, 0xc0, !PT ;  /* 0x7ff000000d13a812 */ /* 0x000fe400078ec0ff */
[----:B------:R-:W0:Y:S01]  /*45e0*/  MUFU.RCP64H R17, R11 ;  /* 0x0000000b00117308 */ /* 0x000e220000001800 */
[C---:B------:R-:W-:Y:S02]  /*45f0*/  ISETP.GE.U32.AND P1, PT, R24.reuse, R27, PT ;  /* 0x0000001b1800720c */ /* 0x040fe40003f26070 */
[----:B------:R-:W-:Y:S02]  /*4600*/  @!P2 ISETP.GE.U32.AND P3, PT, R24, R19, PT ;  /* 0x000000131800a20c */ /* 0x000fe40003f66070 */
[----:B------:R-:W-:Y:S02]  /*4610*/  @!P0 LOP3.LUT R27, R11, 0x7ff00000, RZ, 0xc0, !PT ;  /* 0x7ff000000b1b8812 */ /* 0x000fe400078ec0ff */
[----:B------:R-:W-:-:S04]  /*4620*/  @!P2 SEL R19, R25, 0x63400000, !P3 ;  /* 0x634000001913a807 */ /* 0x000fc80005800000 */
[----:B------:R-:W-:-:S04]  /*4630*/  @!P2 LOP3.LUT R22, R19, 0x80000000, R15, 0xf8, !PT ;  /* 0x800000001316a812 */ /* 0x000fc800078ef80f */
[----:B------:R-:W-:Y:S01]  /*4640*/  @!P2 LOP3.LUT R23, R22, 0x100000, RZ, 0xfc, !PT ;  /* 0x001000001617a812 */ /* 0x000fe200078efcff */
[----:B0-----:R-:W-:Y:S01]  /*4650*/  DFMA R20, R16, -R10, 1 ;  /* 0x3ff000001014742b */ /* 0x001fe2000000080a */
[----:B------:R-:W-:-:S07]  /*4660*/  @!P2 MOV R22, RZ ;  /* 0x000000ff0016a202 */ /* 0x000fce0000000f00 */
[----:B------:R-:W-:-:S08]  /*4670*/  DFMA R20, R20, R20, R20 ;  /* 0x000000141414722b */ /* 0x000fd00000000014 */
        /* <DEDUP_REMOVED lines=10> */
[----:B------:R-:W-:Y:S01]  /*4720*/  IMAD.MOV.U32 R20, RZ, RZ, R24 ;  /* 0x000000ffff147224 */ /* 0x000fe200078e0018 */
[----:B------:R-:W-:Y:S01]  /*4730*/  @!P2 LOP3.LUT R20, R17, 0x7ff00000, RZ, 0xc0, !PT ;  /* 0x7ff000001114a812 */ /* 0x000fe200078ec0ff */
[----:B------:R-:W-:-:S03]  /*4740*/  VIADD R19, R27, 0xffffffff ;  /* 0xffffffff1b137836 */ /* 0x000fc60000000000 */
[----:B------:R-:W-:-:S04]  /*4750*/  IADD3 R18, PT, PT, R20, -0x1, RZ ;  /* 0xffffffff14127810 */ /* 0x000fc80007ffe0ff */
[----:B------:R-:W-:-:S04]  /*4760*/  ISETP.GT.U32.AND P0, PT, R18, 0x7feffffe, PT ;  /* 0x7feffffe1200780c */ /* 0x000fc80003f04070 */
        /* <DEDUP_REMOVED lines=14> */
[----:B------:R-:W-:-:S09]  /*4850*/  IMAD.MOV.U32 R14, RZ, RZ, RZ ;  /* 0x000000ffff0e7224 */ /* 0x000fd200078e00ff */
[C---:B------:R-:W-:Y:S02]  /*4860*/  FSETP.NEU.AND P0, PT, R11.reuse, RZ, PT ;  /* 0x000000ff0b00720b */ /* 0x040fe40003f0d000 */
[----:B------:R-:W-:-:S04]  /*4870*/  LOP3.LUT R13, R11, 0x80000000, R13, 0x48, !PT ;  /* 0x800000000b0d7812 */ /* 0x000fc800078e480d */
[----:B------:R-:W-:-:S07]  /*4880*/  LOP3.LUT R15, R13, R15, RZ, 0xfc, !PT ;  /* 0x0000000f0d0f7212 */ /* 0x000fce00078efcff */
[----:B------:R-:W-:Y:S05]  /*4890*/  @!P0 BRA `(.L_x_132) ;  /* 0x00000000007c8947 */ /* 0x000fea0003800000 */
[----:B------:R-:W-:Y:S01]  /*48a0*/  IADD3 R11, PT, PT, -R20, RZ, RZ ;  /* 0x000000ff140b7210 */ /* 0x000fe20007ffe1ff */
[----:B------:R-:W-:Y:S01]  /*48b0*/  DMUL.RP R14, R22, R14 ;  /* 0x0000000e160e7228 */ /* 0x000fe20000008000 */
[----:B------:R-:W-:-:S06]  /*48c0*/  MOV R10, RZ ;  /* 0x000000ff000a7202 */ /* 0x000fcc0000000f00 */
[----:B------:R-:W-:-:S03]  /*48d0*/  DFMA R10, R18, -R10, R22 ;  /* 0x8000000a120a722b */ /* 0x000fc60000000016 */
[----:B------:R-:W-:-:S03]  /*48e0*/  LOP3.LUT R13, R15, R13, RZ, 0x3c, !PT ;  /* 0x0000000d0f0d7212 */ /* 0x000fc600078e3cff */
[----:B------:R-:W-:-:S04]  /*48f0*/  IADD3 R10, PT, PT, -R20, -0x43300000, RZ ;  /* 0xbcd00000140a7810 */ /* 0x000fc80007ffe1ff */
[----:B------:R-:W-:-:S04]  /*4900*/  FSETP.NEU.AND P0, PT, |R11|, R10, PT ;  /* 0x0000000a0b00720b */ /* 0x000fc80003f0d200 */
[----:B------:R-:W-:Y:S02]  /*4910*/  FSEL R18, R14, R18, !P0 ;  /* 0x000000120e127208 */ /* 0x000fe40004000000 */
[----:B------:R-:W-:Y:S01]  /*4920*/  FSEL R19, R13, R19, !P0 ;  /* 0x000000130d137208 */ /* 0x000fe20004000000 */
[----:B------:R-:W-:Y:S06]  /*4930*/  BRA `(.L_x_132) ;  /* 0x0000000000547947 */ /* 0x000fec0003800000 */
.L_x_131:
[----:B------:R-:W-:-:S14]  /*4940*/  DSETP.NAN.AND P0, PT, R14, R14, PT ;  /* 0x0000000e0e00722a */ /* 0x000fdc0003f08000 */
[----:B------:R-:W-:Y:S05]  /*4950*/  @P0 BRA `(.L_x_133) ;  /* 0x0000000000440947 */ /* 0x000fea0003800000 */
[----:B------:R-:W-:-:S14]  /*4960*/  DSETP.NAN.AND P0, PT, R12, R12, PT ;  /* 0x0000000c0c00722a */ /* 0x000fdc0003f08000 */
[----:B------:R-:W-:Y:S05]  /*4970*/  @P0 BRA `(.L_x_134) ;  /* 0x0000000000300947 */ /* 0x000fea0003800000 */
[----:B------:R-:W-:Y:S01]  /*4980*/  ISETP.NE.AND P0, PT, R20, R27, PT ;  /* 0x0000001b1400720c */ /* 0x000fe20003f05270 */
[----:B------:R-:W-:Y:S01]  /*4990*/  IMAD.MOV.U32 R18, RZ, RZ, 0x0 ;  /* 0x00000000ff127424 */ /* 0x000fe200078e00ff */
[----:B------:R-:W-:-:S11]  /*49a0*/  MOV R19, 0xfff80000 ;  /* 0xfff8000000137802 */ /* 0x000fd60000000f00 */
[----:B------:R-:W-:Y:S05]  /*49b0*/  @!P0 BRA `(.L_x_132) ;  /* 0x0000000000348947 */ /* 0x000fea0003800000 */
[----:B------:R-:W-:Y:S02]  /*49c0*/  ISETP.NE.AND P0, PT, R20, 0x7ff00000, PT ;  /* 0x7ff000001400780c */ /* 0x000fe40003f05270 */
[----:B------:R-:W-:Y:S02]  /*49d0*/  LOP3.LUT R19, R15, 0x80000000, R13, 0x48, !PT ;  /* 0x800000000f137812 */ /* 0x000fe400078e480d */
[----:B------:R-:W-:-:S13]  /*49e0*/  ISETP.EQ.OR P0, PT, R27, RZ, !P0 ;  /* 0x000000ff1b00720c */ /* 0x000fda0004702670 */
[----:B------:R-:W-:Y:S02]  /*49f0*/  @P0 LOP3.LUT R10, R19, 0x7ff00000, RZ, 0xfc, !PT ;  /* 0x7ff00000130a0812 */ /* 0x000fe400078efcff */
[----:B------:R-:W-:Y:S01]  /*4a00*/  @!P0 MOV R18, RZ ;  /* 0x000000ff00128202 */ /* 0x000fe20000000f00 */
[----:B------:R-:W-:Y:S01]  /*4a10*/  @P0 IMAD.MOV.U32 R18, RZ, RZ, RZ ;  /* 0x000000ffff120224 */ /* 0x000fe200078e00ff */
[----:B------:R-:W-:Y:S01]  /*4a20*/  @P0 MOV R19, R10 ;  /* 0x0000000a00130202 */ /* 0x000fe20000000f00 */
[----:B------:R-:W-:Y:S06]  /*4a30*/  BRA `(.L_x_132) ;  /* 0x0000000000147947 */ /* 0x000fec0003800000 */
.L_x_134:
[----:B------:R-:W-:Y:S02]  /*4a40*/  LOP3.LUT R19, R13, 0x80000, RZ, 0xfc, !PT ;  /* 0x000800000d137812 */ /* 0x000fe400078efcff */
[----:B------:R-:W-:Y:S01]  /*4a50*/  MOV R18, R12 ;  /* 0x0000000c00127202 */ /* 0x000fe20000000f00 */
[----:B------:R-:W-:Y:S06]  /*4a60*/  BRA `(.L_x_132) ;  /* 0x0000000000087947 */ /* 0x000fec0003800000 */
.L_x_133:
[----:B------:R-:W-:Y:S01]  /*4a70*/  LOP3.LUT R19, R15, 0x80000, RZ, 0xfc, !PT ;  /* 0x000800000f137812 */ /* 0x000fe200078efcff */
[----:B------:R-:W-:-:S07]  /*4a80*/  IMAD.MOV.U32 R18, RZ, RZ, R14 ;  /* 0x000000ffff127224 */ /* 0x000fce00078e000e */
.L_x_132:
[----:B------:R-:W-:Y:S05]  /*4a90*/  BSYNC.RECONVERGENT B1 ;  /* 0x0000000000017941 */ /* 0x000fea0003800200 */
.L_x_130:
[----:B------:R-:W-:Y:S01]  /*4aa0*/  HFMA2 R11, -RZ, RZ, 0, 0 ;  /* 0x00000000ff0b7431 */ /* 0x000fe200000001ff */
[----:B------:R-:W-:-:S04]  /*4ab0*/  MOV R10, R6 ;  /* 0x00000006000a7202 */ /* 0x000fc80000000f00 */
[----:B------:R-:W-:Y:S05]  /*4ac0*/  RET.REL.NODEC R10 `(_Z4getWPKdPdS1_) ;  /* 0xffffffb40a4c7950 */ /* 0x000fea0003c3ffff */
        .weak           $__internal_3_$__cuda_sm20_dsqrt_rn_f64_mediumpath_v1
        .type           $__internal_3_$__cuda_sm20_dsqrt_rn_f64_mediumpath_v1,@function
        .size           $__internal_3_$__cuda_sm20_dsqrt_rn_f64_mediumpath_v1,(.L_x_157 - $__internal_3_$__cuda_sm20_dsqrt_rn_f64_mediumpath_v1)
$__internal_3_$__cuda_sm20_dsqrt_rn_f64_mediumpath_v1:
[----:B------:R-:W-:Y:S01]  /*4ad0*/  ISETP.GE.U32.AND P0, PT, R14, -0x3400000, PT ;  /* 0xfcc000000e00780c */ /* 0x000fe20003f06070 */
[----:B------:R-:W-:Y:S01]  /*4ae0*/  IMAD.MOV.U32 R16, RZ, RZ, R18 ;  /* 0x000000ffff107224 */ /* 0x000fe200078e0012 */
[----:B------:R-:W-:Y:S02]  /*4af0*/  MOV R14, R20 ;  /* 0x00000014000e7202 */ /* 0x000fe40000000f00 */
[----:B------:R-:W-:-:S09]  /*4b00*/  MOV R15, R21 ;  /* 0x00000015000f7202 */ /* 0x000fd20000000f00 */
[----:B------:R-:W-:Y:S05]  /*4b10*/  @!P0 BRA `(.L_x_135) ;  /* 0x0000000000208947 */ /* 0x000fea0003800000 */
[----:B------:R-:W-:-:S10]  /*4b20*/  DFMA.RM R16, R10, R16, R12 ;  /* 0x000000100a10722b */ /* 0x000fd4000000400c */
[----:B------:R-:W-:-:S05]  /*4b30*/  IADD3 R10, P0, PT, R16, 0x1, RZ ;  /* 0x00000001100a7810 */ /* 0x000fca0007f1e0ff */
[----:B------:R-:W-:-:S06]  /*4b40*/  IMAD.X R11, RZ, RZ, R17, P0 ;  /* 0x000000ffff0b7224 */ /* 0x000fcc00000e0611 */
[----:B------:R-:W-:-:S08]  /*4b50*/  DFMA.RP R14, -R16, R10, R14 ;  /* 0x0000000a100e722b */ /* 0x000fd0000000810e */
[----:B------:R-:W-:-:S06]  /*4b60*/  DSETP.GT.AND P0, PT, R14, RZ, PT ;  /* 0x000000ff0e00722a */ /* 0x000fcc0003f04000 */
[----:B------:R-:W-:Y:S02]  /*4b70*/  FSEL R10, R10, R16, P0 ;  /* 0x000000100a0a7208 */ /* 0x000fe40000000000 */
[----:B------:R-:W-:Y:S01]  /*4b80*/  FSEL R11, R11, R17, P0 ;  /* 0x000000110b0b7208 */ /* 0x000fe20000000000 */
[----:B------:R-:W-:Y:S06]  /*4b90*/  BRA `(.L_x_136) ;  /* 0x0000000000647947 */ /* 0x000fec0003800000 */
.L_x_135:
[----:B------:R-:W-:-:S14]  /*4ba0*/  DSETP.NE.AND P0, PT, R14, RZ, PT ;  /* 0x000000ff0e00722a */ /* 0x000fdc0003f05000 */
[----:B------:R-:W-:Y:S05]  /*4bb0*/  @!P0 BRA `(.L_x_137) ;  /* 0x0000000000588947 */ /* 0x000fea0003800000 */
[----:B------:R-:W-:-:S13]  /*4bc0*/  ISETP.GE.AND P0, PT, R15, RZ, PT ;  /* 0x000000ff0f00720c */ /* 0x000fda0003f06270 */
[----:B------:R-:W-:Y:S02]  /*4bd0*/  @!P0 MOV R10, 0x0 ;  /* 0x00000000000a8802 */ /* 0x000fe40000000f00 */
[----:B------:R-:W-:Y:S01]  /*4be0*/  @!P0 MOV R11, 0xfff80000 ;  /* 0xfff80000000b8802 */ /* 0x000fe20000000f00 */
[----:B------:R-:W-:Y:S06]  /*4bf0*/  @!P0 BRA `(.L_x_136) ;  /* 0x00000000004c8947 */ /* 0x000fec0003800000 */
[----:B------:R-:W-:-:S13]  /*4c00*/  ISETP.GT.AND P0, PT, R15, 0x7fefffff, PT ;  /* 0x7fefffff0f00780c */ /* 0x000fda0003f04270 */
[----:B------:R-:W-:Y:S05]  /*4c10*/  @P0 BRA `(.L_x_137) ;  /* 0x0000000000400947 */ /* 0x000fea0003800000 */
[----:B------:R-:W-:Y:S01]  /*4c20*/  DMUL R10, R14, 8.11296384146066816958e+31 ;  /* 0x469000000e0a7828 */ /* 0x000fe20000000000 */
[----:B------:R-:W-:Y:S02]  /*4c30*/  IMAD.MOV.U32 R12, RZ, RZ, RZ ;  /* 0x000000ffff0c7224 */ /* 0x000fe400078e00ff */
[----:B------:R-:W-:Y:S01]  /*4c40*/  HFMA2 R17, -RZ, RZ, 1.9609375, 0 ;  /* 0x3fd80000ff117431 */ /* 0x000fe200000001ff */
[----:B------:R-:W-:Y:S02]  /*4c50*/  MOV R16, 0x0 ;  /* 0x0000000000107802 */ /* 0x000fe40000000f00 */
[----:B------:R-:W0:Y:S02]  /*4c60*/  MUFU.RSQ64H R13, R11 ;  /* 0x0000000b000d7308 */ /* 0x000e240000001c00 */
[----:B0-----:R-:W-:-:S08]  /*4c70*/  DMUL R14, R12, R12 ;  /* 0x0000000c0c0e7228 */ /* 0x001fd00000000000 */
[----:B------:R-:W-:-:S08]  /*4c80*/  DFMA R14, R10, -R14, 1 ;  /* 0x3ff000000a0e742b */ /* 0x000fd0000000080e */
[----:B------:R-:W-:Y:S02]  /*4c90*/  DFMA R16, R14, R16, 0.5 ;  /* 0x3fe000000e10742b */ /* 0x000fe40000000010 */
[----:B------:R-:W-:-:S08]  /*4ca0*/  DMUL R14, R12, R14 ;  /* 0x0000000e0c0e7228 */ /* 0x000fd00000000000 */
[----:B------:R-:W-:-:S08]  /*4cb0*/  DFMA R14, R16, R14, R12 ;  /* 0x0000000e100e722b */ /* 0x000fd0000000000c */
[----:B------:R-:W-:Y:S02]  /*4cc0*/  DMUL R12, R10, R14 ;  /* 0x0000000e0a0c7228 */ /* 0x000fe40000000000 */
[----:B------:R-:W-:-:S06]  /*4cd0*/  VIADD R15, R15, 0xfff00000 ;  /* 0xfff000000f0f7836 */ /* 0x000fcc0000000000 */
[----:B------:R-:W-:-:S08]  /*4ce0*/  DFMA R16, R12, -R12, R10 ;  /* 0x8000000c0c10722b */ /* 0x000fd0000000000a */
[----:B------:R-:W-:-:S10]  /*4cf0*/  DFMA R10, R14, R16, R12 ;  /* 0x000000100e0a722b */ /* 0x000fd4000000000c */
[----:B------:R-:W-:Y:S01]  /*4d00*/  IADD3 R11, PT, PT, R11, -0x3500000, RZ ;  /* 0xfcb000000b0b7810 */ /* 0x000fe20007ffe0ff */
[----:B------:R-:W-:Y:S06]  /*4d10*/  BRA `(.L_x_136) ;  /* 0x0000000000047947 */ /* 0x000fec0003800000 */
.L_x_137:
[----:B------:R-:W-:-:S11]  /*4d20*/  DADD R10, R14, R14 ;  /* 0x000000000e0a7229 */ /* 0x000fd6000000000e */
.L_x_136:
[----:B------:R-:W-:Y:S01]  /*4d30*/  MOV R22, R10 ;  /* 0x0000000a00167202 */ /* 0x000fe20000000f00 */
[----:B------:R-:W-:Y:S01]  /*4d40*/  IMAD.MOV.U32 R23, RZ, RZ, R11 ;  /* 0x000000ffff177224 */ /* 0x000fe200078e000b */
[----:B------:R-:W-:Y:S02]  /*4d50*/  MOV R10, R6 ;  /* 0x00000006000a7202 */ /* 0x000fe40000000f00 */
[----:B------:R-:W-:-:S04]  /*4d60*/  MOV R11, 0x0 ;  /* 0x00000000000b7802 */ /* 0x000fc80000000f00 */
[----:B------:R-:W-:Y:S05]  /*4d70*/  RET.REL.NODEC R10 `(_Z4getWPKdPdS1_) ;  /* 0xffffffb00aa07950 */ /* 0x000fea0003c3ffff */
.L_x_138:
        /* <DEDUP_REMOVED lines=16> */
.L_x_157:


//--------------------- .text._Z4getUPKdS0_PdS1_  --------------------------
	.section	.text._Z4getUPKdS0_PdS1_,"ax",@progbits
	.align	128
        .global         _Z4getUPKdS0_PdS1_
        .type           _Z4getUPKdS0_PdS1_,@function
        .size           _Z4getUPKdS0_PdS1_,(.L_x_160 - _Z4getUPKdS0_PdS1_)
        .other          _Z4getUPKdS0_PdS1_,@"STO_CUDA_ENTRY STV_DEFAULT"
_Z4getUPKdS0_PdS1_:
.text._Z4getUPKdS0_PdS1_:
[----:B------:R-:W-:Y:S08]  /*0000*/  LDC R1, c[0x0][0x37c] ;  /* 0x0000df00ff017b82 */ /* 0x000ff00000000800 */
[----:B------:R-:W0:Y:S01]  /*0010*/  LDC.64 R12, c[0x0][0x380] ;  /* 0x0000e000ff0c7b82 */ /* 0x000e220000000a00 */
[----:B------:R-:W0:Y:S02]  /*0020*/  LDCU.64 UR4, c[0x0][0x358] ;  /* 0x00006b00ff0477ac */ /* 0x000e240008000a00 */
[----:B0-----:R-:W2:Y:S01]  /*0030*/  LDG.E.64 R2, desc[UR4][R12.64+0x48] ;  /* 0x000048040c027981 */ /* 0x001ea2000c1e1b00 */
[----:B------:R-:W0:Y:S01]  /*0040*/  S2R R5, SR_TID.Y ;  /* 0x0000000000057919 */ /* 0x000e220000002200 */
[----:B--2---:R-:W0:Y:S02]  /*0050*/  F2I.F64.TRUNC R0, R2 ;  /* 0x0000000200007311 */ /* 0x004e24000030d100 */
[----:B0-----:R-:W-:-:S13]  /*0060*/  ISETP.GE.AND P0, PT, R5, R0, PT ;  /* 0x000000000500720c */ /* 0x001fda0003f06270 */
[----:B------:R-:W-:Y:S05]  /*0070*/  @P0 EXIT ;  /* 0x000000000000094d */ /* 0x000fea0003800000 */
[----:B------:R-:W2:Y:S04]  /*0080*/  LDG.E.64 R10, desc[UR4][R12.64+0x8] ;  /* 0x000008040c0a7981 */ /* 0x000ea8000c1e1b00 */
[----:B------:R-:W3:Y:S01]  /*0090*/  LDG.E.64 R8, desc[UR4][R12.64+0x20] ;  /* 0x000020040c087981 */ /* 0x000ee2000c1e1b00 */
[----:B------:R-:W0:Y:S01]  /*00a0*/  S2UR UR6, SR_CTAID.X ;  /* 0x00000000000679c3 */ /* 0x000e220000002500 */
[----:B------:R-:W-:Y:S01]  /*00b0*/  IMAD.MOV.U32 R3, RZ, RZ, R5 ;  /* 0x000000ffff037224 */ /* 0x000fe200078e0005 */
[----:B------:R-:W1:Y:S01]  /*00c0*/  LDCU UR7, c[0x0][0x364] ;  /* 0x00006c80ff0777ac */ /* 0x000e620008000800 */
[----:B------:R-:W4:Y:S01]  /*00d0*/  S2R R15, SR_TID.X ;  /* 0x00000000000f7919 */ /* 0x000f220000002100 */
[----:B0-----:R-:W-:Y:S01]  /*00e0*/  IMAD R4, R0, UR6, RZ ;  /* 0x0000000600047c24 */ /* 0x001fe2000f8e02ff */
[----:B--2---:R-:W4:Y:S08]  /*00f0*/  F2I.F64.TRUNC R10, R10 ;  /* 0x0000000a000a7311 */ /* 0x004f30000030d100 */
[----:B---3--:R-:W0:Y:S01]  /*0100*/  F2I.F64.TRUNC R2, R8 ;  /* 0x0000000800027311 */ /* 0x008e22000030d100 */
[----:B----4-:R-:W-:-:S04]  /*0110*/  IMAD R15, R10, R15, UR6 ;  /* 0x000000060a0f7e24 */ /* 0x010fc8000f8e020f */
[-C--:B------:R-:W-:Y:S01]  /*0120*/  IMAD R24, R0, R15.reuse, RZ ;  /* 0x0000000f00187224 */ /* 0x080fe200078e02ff */
[C---:B0-----:R-:W-:Y:S01]  /*0130*/  LOP3.LUT R5, R2.reuse, 0xf, RZ, 0xc0, !PT ;  /* 0x0000000f02057812 */ /* 0x041fe200078ec0ff */
[C---:B------:R-:W-:Y:S01]  /*0140*/  IMAD R22, R2.reuse, R15, RZ ;  /* 0x0000000f02167224 */ /* 0x040fe200078e02ff */
[C---:B------:R-:W-:Y:S02]  /*0150*/  LOP3.LUT R6, R2.reuse, 0x7, RZ, 0xc0, !PT ;  /* 0x0000000702067812 */ /* 0x040fe400078ec0ff */
[----:B-1----:R-:W-:-:S07]  /*0160*/  LOP3.LUT R7, R2, 0x3, RZ, 0xc0, !PT ;  /* 0x0000000302077812 */ /* 0x002fce00078ec0ff */
.L_x_144:
[----:B------:R-:W-:Y:S02]  /*0170*/  ISETP.GE.AND P0, PT, R2, 0x1, PT ;  /* 0x000000010200780c */ /* 0x000fe40003f06270 */
[----:B0-----:R-:W-:-:S11]  /*0180*/  CS2R R18, SRZ ;  /* 0x0000000000127805 */ /* 0x001fd6000001ff00 */
[----:B------:R-:W-:Y:S05]  /*0190*/  @!P0 BRA `(.L_x_139) ;  /* 0x0000000800548947 */ /* 0x000fea0003800000 */
[----:B------:R-:W-:Y:S01]  /*01a0*/  ISETP.GE.U32.AND P0, PT, R2, 0x10, PT ;  /* 0x000000100200780c */ /* 0x000fe20003f06070 */
[----:B------:R-:W-:Y:S02]  /*01b0*/  IMAD.IADD R25, R4, 0x1, R3 ;  /* 0x0000000104197824 */ /* 0x000fe400078e0203 */
[----:B------:R-:W-:Y:S01]  /*01c0*/  HFMA2 R23, -RZ, RZ, 0, 0 ;  /* 0x00000000ff177431 */ /* 0x000fe200000001ff */
[----:B------:R-:W-:Y:S01]  /*01d0*/  CS2R R18, SRZ ;  /* 0x0000000000127805 */ /* 0x000fe2000001ff00 */
[----:B------:R-:W-:-:S08]  /*01e0*/  IMAD R25, R2, R25, RZ ;  /* 0x0000001902197224 */ /* 0x000fd000078e02ff */
[----:B------:R-:W-:Y:S05]  /*01f0*/  @!P0 BRA `(.L_x_140) ;  /* 0x0000000000fc8947 */ /* 0x000fea0003800000 */
[----:B------:R-:W-:Y:S01]  /*0200*/  LOP3.LUT R26, R2, 0x7ffffff0, RZ, 0xc0, !PT ;  /* 0x7ffffff0021a7812 */ /* 0x000fe200078ec0ff */
[----:B------:R-:W-:Y:S01]  /*0210*/  IMAD.MOV.U32 R28, RZ, RZ, R22 ;  /* 0x000000ffff1c7224 */ /* 0x000fe200078e0016 */
[----:B------:R-:W-:Y:S01]  /*0220*/  CS2R R18, SRZ ;  /* 0x0000000000127805 */ /* 0x000fe2000001ff00 */
[----:B------:R-:W-:Y:S01]  /*0230*/  IMAD.MOV.U32 R23, RZ, RZ, R25 ;  /* 0x000000ffff177224 */ /* 0x000fe200078e0019 */
[----:B------:R-:W-:-:S07]  /*0240*/  IADD3 R27, PT, PT, -R26, RZ, RZ ;  /* 0x000000ff1a1b7210 */ /* 0x000fce0007ffe1ff */
.L_x_141:
[----:B------:R-:W0:Y:S08]  /*0250*/  LDC.64 R8, c[0x0][0x388] ;  /* 0x0000e200ff087b82 */ /* 0x000e300000000a00 */
[----:B------:R-:W1:Y:S01]  /*0260*/  LDC.64 R10, c[0x0][0x390] ;  /* 0x0000e400ff0a7b82 */ /* 0x000e620000000a00 */
[----:B0-----:R-:W-:-:S05]  /*0270*/  IMAD.WIDE R8, R23, 0x8, R8 ;  /* 0x0000000817087825 */ /* 0x001fca00078e0208 */
[----:B------:R-:W2:Y:S01]  /*0280*/  LDG.E.64 R14, desc[UR4][R8.64] ;  /* 0x00000004080e7981 */ /* 0x000ea2000c1e1b00 */
[----:B-1----:R-:W-:-:S03]  /*0290*/  IMAD.WIDE R10, R28, 0x8, R10 ;  /* 0x000000081c0a7825 */ /* 0x002fc600078e020a */
[----:B------:R-:W3:Y:S04]  /*02a0*/  LDG.E.64 R20, desc[UR4][R8.64+0x8] ;  /* 0x0000080408147981 */ /* 0x000ee8000c1e1b00 */
[----:B------:R-:W2:Y:S04]  /*02b0*/  LDG.E.64 R16, desc[UR4][R10.64] ;  /* 0x000000040a107981 */ /* 0x000ea8000c1e1b00 */
[----:B------:R-:W3:Y:S01]  /*02c0*/  LDG.E.64 R12, desc[UR4][R10.64+0x8] ;  /* 0x000008040a0c7981 */ /* 0x000ee2000c1e1b00 */
[----:B--2---:R-:W-:-:S03]  /*02d0*/  DFMA R14, R16, R14, R18 ;  /* 0x0000000e100e722b */ /* 0x004fc60000000012 */
[----:B------:R-:W2:Y:S04]  /*02e0*/  LDG.E.64 R16, desc[UR4][R10.64+0x10] ;  /* 0x000010040a107981 */ /* 0x000ea8000c1e1b00 */
[----:B------:R-:W4:Y:S01]  /*02f0*/  LDG.E.64 R18, desc[UR4][R8.64+0x18] ;  /* 0x0000180408127981 */ /* 0x000f22000c1e1b00 */
[----:B---3--:R-:W-:-:S03]  /*0300*/  DFMA R20, R12, R20, R14 ;  /* 0x000000140c14722b */ /* 0x008fc6000000000e */
[----:B------:R-:W2:Y:S04]  /*0310*/  LDG.E.64 R14, desc[UR4][R8.64+0x10] ;  /* 0x00001004080e7981 */ /* 0x000ea8000c1e1b00 */
[----:B------:R-:W4:Y:S01]  /*0320*/  LDG.E.64 R12, desc[UR4][R10.64+0x18] ;  /* 0x000018040a0c7981 */ /* 0x000f22000c1e1b00 */
[----:B--2---:R-:W-:-:S03]  /*0330*/  DFMA R14, R16, R14, R20 ;  /* 0x0000000e100e722b */ /* 0x004fc60000000014 */
[----:B------:R-:W2:Y:S04]  /*0340*/  LDG.E.64 R16, desc[UR4][R10.64+0x20] ;  /* 0x000020040a107981 */ /* 0x000ea8000c1e1b00 */
[----:B------:R-:W3:Y:S01]  /*0350*/  LDG.E.64 R20, desc[UR4][R8.64+0x28] ;  /* 0x0000280408147981 */ /* 0x000ee2000c1e1b00 */
[----:B----4-:R-:W-:-:S03]  /*0360*/  DFMA R18, R12, R18, R14 ;  /* 0x000000120c12722b */ /* 0x010fc6000000000e */
        /* <DEDUP_REMOVED lines=16> */
[----:B------:R-:W2:Y:S01]  /*0470*/  LDG.E.64 R18, desc[UR4][R10.64+0x50] ;  /* 0x000050040a127981 */ /* 0x000ea2000c1e1b00 */
[----:B---3--:R-:W-:-:S03]  /*0480*/  DFMA R20, R12, R20, R14 ;  /* 0x000000140c14722b */ /* 0x008fc6000000000e */
[----:B------:R-:W3:Y:S04]  /*0490*/  LDG.E.64 R12, desc[UR4][R8.64+0x58] ;  /* 0x00005804080c7981 */ /* 0x000ee8000c1e1b00 */
[----:B------:R-:W3:Y:S01]  /*04a0*/  LDG.E.64 R14, desc[UR4][R10.64+0x58] ;  /* 0x000058040a0e7981 */ /* 0x000ee2000c1e1b00 */
[----:B--2---:R-:W-:-:S03]  /*04b0*/  DFMA R16, R18, R16, R20 ;  /* 0x000000101210722b */ /* 0x004fc60000000014 */
[----:B------:R-:W2:Y:S04]  /*04c0*/  LDG.E.64 R18, desc[UR4][R8.64+0x68] ;  /* 0x0000680408127981 */ /* 0x000ea8000c1e1b00 */
[----:B------:R-:W2:Y:S01]  /*04d0*/  LDG.E.64 R20, desc[UR4][R10.64+0x68] ;  /* 0x000068040a147981 */ /* 0x000ea2000c1e1b00 */
[----:B---3--:R-:W-:-:S03]  /*04e0*/  DFMA R12, R14, R12, R16 ;  /* 0x0000000c0e0c722b */ /* 0x008fc60000000010 */
[----:B------:R-:W3:Y:S04]  /*04f0*/  LDG.E.64 R14, desc[UR4][R8.64+0x60] ;  /* 0x00006004080e7981 */ /* 0x000ee8000c1e1b00 */
[----:B------:R-:W3:Y:S02]  /*0500*/  LDG.E.64 R16, desc[UR4][R10.64+0x60] ;  /* 0x000060040a107981 */ /* 0x000ee4000c1e1b00 */
[----:B---3--:R-:W-:Y:S02]  /*0510*/  DFMA R12, R16, R14, R12 ;  /* 0x0000000e100c722b */ /* 0x008fe4000000000c */
[----:B------:R-:W3:Y:S04]  /*0520*/  LDG.E.64 R14, desc[UR4][R10.64+0x70] ;  /* 0x000070040a0e7981 */ /* 0x000ee8000c1e1b00 */
[----:B------:R-:W4:Y:S02]  /*0530*/  LDG.E.64 R16, desc[UR4][R8.64+0x78] ;  /* 0x0000780408107981 */ /* 0x000f24000c1e1b00 */
[----:B--2---:R-:W-:-:S02]  /*0540*/  DFMA R18, R20, R18, R12 ;  /* 0x000000121412722b */ /* 0x004fc4000000000c */
[----:B------:R-:W3:Y:S04]  /*0550*/  LDG.E.64 R12, desc[UR4][R8.64+0x70] ;  /* 0x00007004080c7981 */ /* 0x000ee8000c1e1b00 */
[----:B------:R-:W4:Y:S01]  /*0560*/  LDG.E.64 R20, desc[UR4][R10.64+0x78] ;  /* 0x000078040a147981 */ /* 0x000f22000c1e1b00 */
[----:B------:R-:W-:-:S05]  /*0570*/  VIADD R27, R27, 0x10 ;  /* 0x000000101b1b7836 */ /* 0x000fca0000000000 */
[----:B------:R-:W-:Y:S01]  /*0580*/  ISETP.NE.AND P0, PT, R27, RZ, PT ;  /* 0x000000ff1b00720c */ /* 0x000fe20003f05270 */
[----:B------:R-:W-:Y:S01]  /*0590*/  VIADD R28, R28, 0x10 ;  /* 0x000000101c1c7836 */ /* 0x000fe20000000000 */
[----:B------:R-:W-:Y:S01]  /*05a0*/  IADD3 R23, PT, PT, R23, 0x10, RZ ;  /* 0x0000001017177810 */ /* 0x000fe20007ffe0ff */
[----:B---3--:R-:W-:-:S08]  /*05b0*/  DFMA R18, R14, R12, R18 ;  /* 0x0000000c0e12722b */ /* 0x008fd00000000012 */
[----:B----4-:R-:W-:Y:S02]  /*05c0*/  DFMA R18, R20, R16, R18 ;  /* 0x000000101412722b */ /* 0x010fe40000000012 */
[----:B------:R-:W-:Y:S09]  /*05d0*/  @P0 BRA `(.L_x_141) ;  /* 0xfffffffc001c0947 */ /* 0x000ff2000383ffff */
[----:B------:R-:W-:-:S07]  /*05e0*/  MOV R23, R26 ;  /* 0x0000001a00177202 */ /* 0x000fce0000000f00 */
.L_x_140:
[----:B------:R-:W-:-:S13]  /*05f0*/  ISETP.NE.AND P0, PT, R5, RZ, PT ;  /* 0x000000ff0500720c */ /* 0x000fda0003f05270 */
[----:B------:R-:W-:Y:S05]  /*0600*/  @!P0 BRA `(.L_x_139) ;  /* 0x0000000400388947 */ /* 0x000fea0003800000 */
[----:B------:R-:W-:Y:S01]  /*0610*/  VIADD R8, R5, 0xffffffff ;  /* 0xffffffff05087836 */ /* 0x000fe20000000000 */
[----:B------:R-:W-:-:S04]  /*0620*/  ISETP.NE.AND P1, PT, R6, RZ, PT ;  /* 0x000000ff0600720c */ /* 0x000fc80003f25270 */
[----:B------:R-:W-:-:S13]  /*0630*/  ISETP.GE.U32.AND P0, PT, R8, 0x7, PT ;  /* 0x000000070800780c */ /* 0x000fda0003f06070 */
[----:B------:R-:W-:Y:S05]  /*0640*/  @!P0 BRA `(.L_x_142) ;  /* 0x00000000007c8947 */ /* 0x000fea0003800000 */
[----:B------:R-:W0:Y:S01]  /*0650*/  LDC.64 R10, c[0x0][0x390] ;  /* 0x0000e400ff0a7b82 */ /* 0x000e220000000a00 */
[----:B------:R-:W-:Y:S01]  /*0660*/  IADD3 R13, PT, PT, R22, R23, RZ ;  /* 0x00000017160d7210 */ /* 0x000fe20007ffe0ff */
[----:B------:R-:W-:-:S06]  /*0670*/  IMAD.IADD R15, R25, 0x1, R23 ;  /* 0x00000001190f7824 */ /* 0x000fcc00078e0217 */
[----:B------:R-:W1:Y:S01]  /*0680*/  LDC.64 R8, c[0x0][0x388] ;  /* 0x0000e200ff087b82 */ /* 0x000e620000000a00 */
[----:B0-----:R-:W-:-:S05]  /*0690*/  IMAD.WIDE R10, R13, 0x8, R10 ;  /* 0x000000080d0a7825 */ /* 0x001fca00078e020a */
[----:B------:R-:W2:Y:S01]  /*06a0*/  LDG.E.64 R12, desc[UR4][R10.64] ;  /* 0x000000040a0c7981 */ /* 0x000ea2000c1e1b00 */
[----:B-1----:R-:W-:-:S03]  /*06b0*/  IMAD.WIDE R8, R15, 0x8, R8 ;  /* 0x000000080f087825 */ /* 0x002fc600078e0208 */
[----:B------:R-:W3:Y:S04]  /*06c0*/  LDG.E.64 R26, desc[UR4][R10.64+0x38] ;  /* 0x000038040a1a7981 */ /* 0x000ee8000c1e1b00 */
[----:B------:R-:W2:Y:S04]  /*06d0*/  LDG.E.64 R16, desc[UR4][R8.64] ;  /* 0x0000000408107981 */ /* 0x000ea8000c1e1b00 */
[----:B------:R-:W4:Y:S04]  /*06e0*/  LDG.E.64 R14, desc[UR4][R10.64+0x8] ;  /* 0x000008040a0e7981 */ /* 0x000f28000c1e1b00 */
[----:B------:R-:W4:Y:S04]  /*06f0*/  LDG.E.64 R20, desc[UR4][R8.64+0x8] ;  /* 0x0000080408147981 */ /* 0x000f28000c1e1b00 */
[----:B------:R-:W3:Y:S01]  /*0700*/  LDG.E.64 R28, desc[UR4][R8.64+0x38] ;  /* 0x00003804081c7981 */ /* 0x000ee2000c1e1b00 */
[----:B--2---:R-:W-:-:S03]  /*0710*/  DFMA R16, R12, R16, R18 ;  /* 0x000000100c10722b */ /* 0x004fc60000000012 */
[----:B------:R-:W2:Y:S04]  /*0720*/  LDG.E.64 R12, desc[UR4][R10.64+0x10] ;  /* 0x000010040a0c7981 */ /* 0x000ea8000c1e1b00 */
[----:B------:R-:W2:Y:S01]  /*0730*/  LDG.E.64 R18, desc[UR4][R8.64+0x10] ;  /* 0x0000100408127981 */ /* 0x000ea2000c1e1b00 */
[----:B----4-:R-:W-:-:S03]  /*0740*/  DFMA R20, R14, R20, R16 ;  /* 0x000000140e14722b */ /* 0x010fc60000000010 */
[----:B------:R-:W4:Y:S04]  /*0750*/  LDG.E.64 R16, desc[UR4][R10.64+0x18] ;  /* 0x000018040a107981 */ /* 0x000f28000c1e1b00 */
[----:B------:R-:W4:Y:S01]  /*0760*/  LDG.E.64 R14, desc[UR4][R8.64+0x18] ;  /* 0x00001804080e7981 */ /* 0x000f22000c1e1b00 */
        /* <DEDUP_REMOVED lines=9> */
[----:B----4-:R-:W-:Y:S01]  /*0800*/  DFMA R16, R18, R16, R20 ;  /* 0x000000101210722b */ /* 0x010fe20000000014 */
[----:B------:R-:W-:-:S07]  /*0810*/  IADD3 R23, PT, PT, R23, 0x8, RZ ;  /* 0x0000000817177810 */ /* 0x000fce0007ffe0ff */
[----:B--2---:R-:W-:-:S08]  /*0820*/  DFMA R12, R14, R12, R16 ;  /* 0x0000000c0e0c722b */ /* 0x004fd00000000010 */
[----:B---3--:R-:W-:-:S11]  /*0830*/  DFMA R18, R26, R28, R12 ;  /* 0x0000001c1a12722b */ /* 0x008fd6000000000c */
.L_x_142:
        /* <DEDUP_REMOVED lines=14> */
[----:B------:R-:W3:Y:S04]  /*0920*/  LDG.E.64 R12, desc[UR4][R8.64+0x8] ;  /* 0x00000804080c7981 */ /* 0x000ee8000c1e1b00 */
[----:B------:R-:W4:Y:S04]  /*0930*/  LDG.E.64 R26, desc[UR4][R14.64+0x18] ;  /* 0x000018040e1a7981 */ /* 0x000f28000c1e1b00 */
[----:B------:R-:W4:Y:S01]  /*0940*/  LDG.E.64 R28, desc[UR4][R8.64+0x18] ;  /* 0x00001804081c7981 */ /* 0x000f22000c1e1b00 */
[----:B--2---:R-:W-:-:S03]  /*0950*/  DFMA R20, R16, R20, R18 ;  /* 0x000000141014722b */ /* 0x004fc60000000012 */
[----:B------:R-:W2:Y:S04]  /*0960*/  LDG.E.64 R18, desc[UR4][R14.64+0x10] ;  /* 0x000010040e127981 */ /* 0x000ea8000c1e1b00 */
[----:B------:R-:W2:Y:S01]  /*0970*/  LDG.E.64 R16, desc[UR4][R8.64+0x10] ;  /* 0x0000100408107981 */ /* 0x000ea2000c1e1b00 */
[----:B---3--:R-:W-:Y:S01]  /*0980*/  DFMA R10, R10, R12, R20 ;  /* 0x0000000c0a0a722b */ /* 0x008fe20000000014 */
[----:B------:R-:W-:-:S07]  /*0990*/  IADD3 R23, PT, PT, R23, 0x4, RZ ;  /* 0x0000000417177810 */ /* 0x000fce0007ffe0ff */
[----:B--2---:R-:W-:-:S08]  /*09a0*/  DFMA R18, R18, R16, R10 ;  /* 0x000000101212722b */ /* 0x004fd0000000000a */
[----:B----4-:R-:W-:-:S11]  /*09b0*/  DFMA R18, R26, R28, R18 ;  /* 0x0000001c1a12722b */ /* 0x010fd60000000012 */
.L_x_143:
[----:B------:R-:W-:Y:S05]  /*09c0*/  @!P1 BRA `(.L_x_139) ;  /* 0x0000000000489947 */ /* 0x000fea0003800000 */
[----:B------:R-:W0:Y:S01]  /*09d0*/  LDC.64 R8, c[0x0][0x390] ;  /* 0x0000e400ff087b82 */ /* 0x000e220000000a00 */
[----:B------:R-:W-:Y:S01]  /*09e0*/  IMAD.IADD R11, R22, 0x1, R23 ;  /* 0x00000001160b7824 */ /* 0x000fe200078e0217 */
[----:B------:R-:W-:-:S06]  /*09f0*/  IADD3 R23, PT, PT, R25, R23, RZ ;  /* 0x0000001719177210 */ /* 0x000fcc0007ffe0ff */
[----:B------:R-:W1:Y:S01]  /*0a00*/  LDC.64 R14, c[0x0][0x388] ;  /* 0x0000e200ff0e7b82 */ /* 0x000e620000000a00 */
[----:B0-----:R-:W-:-:S05]  /*0a10*/  IMAD.WIDE R8, R11, 0x8, R8 ;  /* 0x000000080b087825 */ /* 0x001fca00078e0208 */
[----:B------:R-:W2:Y:S01]  /*0a20*/  LDG.E.64 R10, desc[UR4][R8.64] ;  /* 0x00000004080a7981 */ /* 0x000ea2000c1e1b00 */
[----:B-1----:R-:W-:-:S05]  /*0a30*/  IMAD.WIDE R14, R23, 0x8, R14 ;  /* 0x00000008170e7825 */ /* 0x002fca00078e020e */
[----:B------:R-:W2:Y:S01]  /*0a40*/  LDG.E.64 R12, desc[UR4][R14.64] ;  /* 0x000000040e0c7981 */ /* 0x000ea2000c1e1b00 */
[----:B------:R-:W-:Y:S01]  /*0a50*/  ISETP.NE.AND P0, PT, R7, 0x1, PT ;  /* 0x000000010700780c */ /* 0x000fe20003f05270 */
[----:B--2---:R-:W-:-:S12]  /*0a60*/  DFMA R18, R10, R12, R18 ;  /* 0x0000000c0a12722b */ /* 0x004fd80000000012 */
[----:B------:R-:W-:Y:S05]  /*0a70*/  @!P0 BRA `(.L_x_139) ;  /* 0x00000000001c8947 */ /* 0x000fea0003800000 */
[----:B------:R-:W-:Y:S01]  /*0a80*/  ISETP.NE.AND P0, PT, R7, 0x2, PT ;  /* 0x000000020700780c */ /* 0x000fe20003f05270 */
[----:B------:R-:W2:Y:S04]  /*0a90*/  LDG.E.64 R10, desc[UR4][R8.64+0x8] ;  /* 0x00000804080a7981 */ /* 0x000ea8000c1e1b00 */
[----:B------:R-:W2:Y:S08]  /*0aa0*/  LDG.E.64 R12, desc[UR4][R14.64+0x8] ;  /* 0x000008040e0c7981 */ /* 0x000eb0000c1e1b00 */
[----:B------:R-:W3:Y:S04]  /*0ab0*/  @P0 LDG.E.64 R16, desc[UR4][R8.64+0x10] ;  /* 0x0000100408100981 */ /* 0x000ee8000c1e1b00 */
[----:B------:R-:W3:Y:S01]  /*0ac0*/  @P0 LDG.E.64 R20, desc[UR4][R14.64+0x10] ;  /* 0x000010040e140981 */ /* 0x000ee2000c1e1b00 */
[----:B--2---:R-:W-:-:S08]  /*0ad0*/  DFMA R18, R10, R12, R18 ;  /* 0x0000000c0a12722b */ /* 0x004fd00000000012 */
[----:B---3--:R-:W-:-:S11]  /*0ae0*/  @P0 DFMA R18, R16, R20, R18 ;  /* 0x000000141012022b */ /* 0x008fd60000000012 */
.L_x_139:
[----:B------:R-:W0:Y:S01]  /*0af0*/  LDC.64 R8, c[0x0][0x398] ;  /* 0x0000e600ff087b82 */ /* 0x000e220000000a00 */
[----:B------:R-:W-:Y:S01]  /*0b00*/  IMAD.IADD R11, R24, 0x1, R3 ;  /* 0x00000001180b7824 */ /* 0x000fe200078e0203 */
[----:B------:R-:W-:-:S04]  /*0b10*/  IADD3 R3, PT, PT, R3, UR7, RZ ;  /* 0x0000000703037c10 */ /* 0x000fc8000fffe0ff */
[----:B------:R-:W-:Y:S01]  /*0b20*/  ISETP.GE.AND P0, PT, R3, R0, PT ;  /* 0x000000000300720c */ /* 0x000fe20003f06270 */
[----:B0-----:R-:W-:-:S05]  /*0b30*/  IMAD.WIDE R8, R11, 0x8, R8 ;  /* 0x000000080b087825 */ /* 0x001fca00078e0208 */
[----:B------:R0:W-:Y:S07]  /*0b40*/  STG.E.64 desc[UR4][R8.64], R18 ;  /* 0x0000001208007986 */ /* 0x0001ee000c101b04 */
[----:B------:R-:W-:Y:S05]  /*0b50*/  @!P0 BRA `(.L_x_144) ;  /* 0xfffffff400848947 */ /* 0x000fea000383ffff */
[----:B------:R-:W-:Y:S05]  /*0b60*/  EXIT ;  /* 0x000000000000794d */ /* 0x000fea0003800000 */
.L_x_145:
        /* <DEDUP_REMOVED lines=9> */
.L_x_160:


//--------------------- .text._Z6getwtwPKdS0_Pd   --------------------------
	.section	.text._Z6getwtwPKdS0_Pd,"ax",@progbits
	.align	128
        .global         _Z6getwtwPKdS0_Pd
        .type           _Z6getwtwPKdS0_Pd,@function
        .size           _Z6getwtwPKdS0_Pd,(.L_x_161 - _Z6getwtwPKdS0_Pd)
        .other          _Z6getwtwPKdS0_Pd,@"STO_CUDA_ENTRY STV_DEFAULT"
_Z6getwtwPKdS0_Pd:
.text._Z6getwtwPKdS0_Pd:
        /* <DEDUP_REMOVED lines=8> */
[----:B------:R-:W2:Y:S01]  /*0080*/  LDG.E.64 R8, desc[UR4][R8.64+0x48] ;  /* 0x0000480408087981 */ /* 0x000ea2000c1e1b00 */
[----:B------:R-:W0:Y:S01]  /*0090*/  S2UR UR6, SR_CTAID.X ;  /* 0x00000000000679c3 */ /* 0x000e220000002500 */
[----:B------:R-:W1:Y:S01]  /*00a0*/  LDCU UR7, c[0x0][0x364] ;  /* 0x00006c80ff0777ac */ /* 0x000e620008000800 */
[----:B------:R-:W3:Y:S01]  /*00b0*/  S2R R3, SR_TID.X ;  /* 0x0000000000037919 */ /* 0x000ee20000002100 */
[----:B0-----:R-:W-:Y:S01]  /*00c0*/  IMAD R5, R0, UR6, RZ ;  /* 0x0000000600057c24 */ /* 0x001fe2000f8e02ff */
[----:B--2---:R-:W0:Y:S03]  /*00d0*/  F2I.F64.TRUNC R2, R8 ;  /* 0x0000000800027311 */ /* 0x004e26000030d100 */
[C---:B0-----:R-:W-:Y:S01]  /*00e0*/  IMAD R4, R2.reuse, R5, RZ ;  /* 0x0000000502047224 */ /* 0x041fe200078e02ff */
[C---:B------:R-:W-:Y:S02]  /*00f0*/  LOP3.LUT R22, R2.reuse, 0x7ffffff8, RZ, 0xc0, !PT ;  /* 0x7ffffff802167812 */ /* 0x040fe400078ec0ff */
[----:B------:R-:W-:-:S02]  /*0100*/  LOP3.LUT R6, R2, 0x7, RZ, 0xc0, !PT ;  /* 0x0000000702067812 */ /* 0x000fc400078ec0ff */
[----:B------:R-:W-:Y:S02]  /*0110*/  IADD3 R22, PT, PT, -R22, RZ, RZ ;  /* 0x000000ff16167210 */ /* 0x000fe40007ffe1ff */
[----:B-1-3--:R-:W-:-:S07]  /*0120*/  IADD3 R23, PT, PT, R4, R3, RZ ;  /* 0x0000000304177210 */ /* 0x00afce0007ffe0ff */
.L_x_150:
[----:B------:R-:W-:Y:S02]  /*0130*/  ISETP.GE.AND P0, PT, R2, 0x1, PT ;  /* 0x000000010200780c */ /* 0x000fe40003f06270 */
[----:B0-----:R-:W-:-:S11]  /*0140*/  CS2R R20, SRZ ;  /* 0x0000000000147805 */ /* 0x001fd6000001ff00 */
[----:B------:R-:W-:Y:S05]  /*0150*/  @!P0 BRA `(.L_x_146) ;  /* 0x0000000400c48947 */ /* 0x000fea0003800000 */
[----:B------:R-:W-:Y:S01]  /*0160*/  ISETP.GE.U32.AND P0, PT, R2, 0x8, PT ;  /* 0x000000080200780c */ /* 0x000fe20003f06070 */
[----:B------:R-:W-:Y:S01]  /*0170*/  HFMA2 R26, -RZ, RZ, 0, 0 ;  /* 0x00000000ff1a7431 */ /* 0x000fe200000001ff */
[----:B------:R-:W-:Y:S02]  /*0180*/  IADD3 R27, PT, PT, R4, R7, RZ ;  /* 0x00000007041b7210 */ /* 0x000fe40007ffe0ff */
[----:B------:R-:W-:-:S09]  /*0190*/  CS2R R20, SRZ ;  /* 0x0000000000147805 */ /* 0x000fd2000001ff00 */
[----:B------:R-:W-:Y:S05]  /*01a0*/  @!P0 BRA `(.L_x_147) ;  /* 0x0000000000d08947 */ /* 0x000fea0003800000 */
[----:B------:R-:W-:Y:S02]  /*01b0*/  MOV R29, R23 ;  /* 0x00000017001d7202 */ /* 0x000fe40000000f00 */
[----:B------:R-:W-:Y:S02]  /*01c0*/  CS2R R20, SRZ ;  /* 0x0000000000147805 */ /* 0x000fe4000001ff00 */
[----:B------:R-:W-:Y:S02]  /*01d0*/  MOV R25, R27 ;  /* 0x0000001b00197202 */ /* 0x000fe40000000f00 */
[----:B------:R-:W-:Y:S02]  /*01e0*/  MOV R26, R22 ;  /* 0x00000016001a7202 */ /* 0x000fe40000000f00 */
[----:B------:R-:W-:-:S07]  /*01f0*/  LOP3.LUT R24, R2, 0x7ffffff8, RZ, 0xc0, !PT ;  /* 0x7ffffff802187812 */ /* 0x000fce00078ec0ff */
.L_x_148:
[----:B------:R-:W0:Y:S02]  /*0200*/  LDC.64 R8, c[0x0][0x388] ;  /* 0x0000e200ff087b82 */ /* 0x000e240000000a00 */
[----:B0-----:R-:W-:-:S04]  /*0210*/  IMAD.WIDE R12, R29, 0x8, R8 ;  /* 0x000000081d0c7825 */ /* 0x001fc800078e0208 */
[----:B------:R-:W-:Y:S01]  /*0220*/  IMAD.WIDE R8, R25, 0x8, R8 ;  /* 0x0000000819087825 */ /* 0x000fe200078e0208 */
[----:B------:R0:W2:Y:S04]  /*0230*/  LDG.E.64 R18, desc[UR4][R12.64] ;  /* 0x000000040c127981 */ /* 0x0000a8000c1e1b00 */
[----:B------:R-:W2:Y:S01]  /*0240*/  LDG.E.64 R10, desc[UR4][R8.64] ;  /* 0x00000004080a7981 */ /* 0x000ea2000c1e1b00 */
[----:B------:R-:W-:-:S04]  /*0250*/  IMAD.WIDE R14, R0, 0x8, R12 ;  /* 0x00000008000e7825 */ /* 0x000fc800078e020c */
[C---:B0-----:R-:W-:Y:S02]  /*0260*/  IMAD.WIDE R12, R0.reuse, 0x8, R8 ;  /* 0x00000008000c7825 */ /* 0x041fe400078e0208 */
[----:B------:R-:W3:Y:S04]  /*0270*/  LDG.E.64 R8, desc[UR4][R14.64] ;  /* 0x000000040e087981 */ /* 0x000ee8000c1e1b00 */
[----:B------:R-:W3:Y:S01]  /*0280*/  LDG.E.64 R16, desc[UR4][R12.64] ;  /* 0x000000040c107981 */ /* 0x000ee2000c1e1b00 */
[----:B--2---:R-:W-:Y:S01]  /*0290*/  DFMA R10, R18, R10, R20 ;  /* 0x0000000a120a722b */ /* 0x004fe20000000014 */
[----:B------:R-:W-:-:S04]  /*02a0*/  IMAD.WIDE R20, R0, 0x8, R14 ;  /* 0x0000000800147825 */ /* 0x000fc800078e020e */
[C---:B------:R-:W-:Y:S01]  /*02b0*/  IMAD.WIDE R18, R0.reuse, 0x8, R12 ;  /* 0x0000000800127825 */ /* 0x040fe200078e020c */
[----:B------:R0:W2:Y:S04]  /*02c0*/  LDG.E.64 R14, desc[UR4][R20.64] ;  /* 0x00000004140e7981 */ /* 0x0000a8000c1e1b00 */
[----:B------:R1:W2:Y:S01]  /*02d0*/  LDG.E.64 R12, desc[UR4][R18.64] ;  /* 0x00000004120c7981 */ /* 0x0002a2000c1e1b00 */
[----:B---3--:R-:W-:Y:S01]  /*02e0*/  DFMA R16, R8, R16, R10 ;  /* 0x000000100810722b */ /* 0x008fe2000000000a */
[----:B0-----:R-:W-:-:S04]  /*02f0*/  IMAD.WIDE R20, R0, 0x8, R20 ;  /* 0x0000000800147825 */ /* 0x001fc800078e0214 */
[C---:B-1----:R-:W-:Y:S01]  /*0300*/  IMAD.WIDE R18, R0.reuse, 0x8, R18 ;  /* 0x0000000800127825 */ /* 0x042fe200078e0212 */
[----:B------:R-:W3:Y:S04]  /*0310*/  LDG.E.64 R10, desc[UR4][R20.64] ;  /* 0x00000004140a7981 */ /* 0x000ee8000c1e1b00 */
[----:B------:R-:W3:Y:S01]  /*0320*/  LDG.E.64 R8, desc[UR4][R18.64] ;  /* 0x0000000412087981 */ /* 0x000ee2000c1e1b00 */
[----:B--2---:R-:W-:Y:S01]  /*0330*/  DFMA R12, R14, R12, R16 ;  /* 0x0000000c0e0c722b */ /* 0x004fe20000000010 */
[----:B------:R-:W-:-:S04]  /*0340*/  IMAD.WIDE R14, R0, 0x8, R20 ;  /* 0x00000008000e7825 */ /* 0x000fc800078e0214 */
[----:B------:R-:W-:-:S03]  /*0350*/  IMAD.WIDE R16, R0, 0x8, R18 ;  /* 0x0000000800107825 */ /* 0x000fc600078e0212 */
[----:B---3--:R-:W-:Y:S01]  /*0360*/  DFMA R8, R10, R8, R12 ;  /* 0x000000080a08722b */ /* 0x008fe2000000000c */
[----:B------:R0:W2:Y:S04]  /*0370*/  LDG.E.64 R10, desc[UR4][R14.64] ;  /* 0x000000040e0a7981 */ /* 0x0000a8000c1e1b00 */
[----:B------:R1:W2:Y:S01]  /*0380*/  LDG.E.64 R12, desc[UR4][R16.64] ;  /* 0x00000004100c7981 */ /* 0x0002a2000c1e1b00 */
        /* <DEDUP_REMOVED lines=11> */
[----:B-1----:R-:W-:Y:S02]  /*0440*/  IMAD.WIDE R12, R0, 0x8, R12 ;  /* 0x00000008000c7825 */ /* 0x002fe400078e020c */
[----:B------:R-:W3:Y:S04]  /*0450*/  LDG.E.64 R10, desc[UR4][R10.64] ;  /* 0x000000040a0a7981 */ /* 0x000ee8000c1e1b00 */
[----:B------:R-:W3:Y:S01]  /*0460*/  LDG.E.64 R14, desc[UR4][R12.64] ;  /* 0x000000040c0e7981 */ /* 0x000ee2000c1e1b00 */
[----:B------:R-:W-:-:S04]  /*0470*/  IADD3 R26, PT, PT, R26, 0x8, RZ ;  /* 0x000000081a1a7810 */ /* 0x000fc80007ffe0ff */
[----:B------:R-:W-:Y:S02]  /*0480*/  ISETP.NE.AND P0, PT, R26, RZ, PT ;  /* 0x000000ff1a00720c */ /* 0x000fe40003f05270 */
[C---:B------:R-:W-:Y:S02]  /*0490*/  LEA R25, R0.reuse, R25, 0x3 ;  /* 0x0000001900197211 */ /* 0x040fe400078e18ff */
[----:B------:R-:W-:Y:S01]  /*04a0*/  LEA R29, R0, R29, 0x3 ;  /* 0x0000001d001d7211 */ /* 0x000fe200078e18ff */
[----:B--2---:R-:W-:-:S08]  /*04b0*/  DFMA R20, R18, R8, R20 ;  /* 0x000000081214722b */ /* 0x004fd00000000014 */
[----:B---3--:R-:W-:Y:S01]  /*04c0*/  DFMA R20, R10, R14, R20 ;  /* 0x0000000e0a14722b */ /* 0x008fe20000000014 */
[----:B------:R-:W-:Y:S10]  /*04d0*/  @P0 BRA `(.L_x_148) ;  /* 0xfffffffc00480947 */ /* 0x000ff4000383ffff */
[----:B------:R-:W-:-:S07]  /*04e0*/  MOV R26, R24 ;  /* 0x00000018001a7202 */ /* 0x000fce0000000f00 */
.L_x_147:
[----:B------:R-:W-:-:S13]  /*04f0*/  ISETP.NE.AND P0, PT, R6, RZ, PT ;  /* 0x000000ff0600720c */ /* 0x000fda0003f05270 */
[----:B------:R-:W-:Y:S05]  /*0500*/  @!P0 BRA `(.L_x_146) ;  /* 0x0000000000d88947 */ /* 0x000fea0003800000 */
[----:B------:R-:W-:-:S04]  /*0510*/  IADD3 R8, PT, PT, R6, -0x1, RZ ;  /* 0xffffffff06087810 */ /* 0x000fc80007ffe0ff */
[----:B------:R-:W-:-:S13]  /*0520*/  ISETP.GE.U32.AND P0, PT, R8, 0x3, PT ;  /* 0x000000030800780c */ /* 0x000fda0003f06070 */
[----:B------:R-:W-:Y:S05]  /*0530*/  @!P0 BRA `(.L_x_149) ;  /* 0x0000000000608947 */ /* 0x000fea0003800000 */
[----:B------:R-:W0:Y:S01]  /*0540*/  LDC.64 R28, c[0x0][0x388] ;  /* 0x0000e200ff1c7b82 */ /* 0x000e220000000a00 */
[CC--:B------:R-:W-:Y:S02]  /*0550*/  IMAD R25, R0.reuse, R26.reuse, R23 ;  /* 0x0000001a00197224 */ /* 0x0c0fe400078e0217 */
[----:B------:R-:W-:Y:S02]  /*0560*/  IMAD R9, R0, R26, R27 ;  /* 0x0000001a00097224 */ /* 0x000fe400078e021b */
[----:B0-----:R-:W-:-:S04]  /*0570*/  IMAD.WIDE R24, R25, 0x8, R28 ;  /* 0x0000000819187825 */ /* 0x001fc800078e021c */
[----:B------:R-:W-:Y:S01]  /*0580*/  IMAD.WIDE R28, R9, 0x8, R28 ;  /* 0x00000008091c7825 */ /* 0x000fe200078e021c */
[----:B------:R-:W2:Y:S04]  /*0590*/  LDG.E.64 R18, desc[UR4][R24.64] ;  /* 0x0000000418127981 */ /* 0x000ea8000c1e1b00 */
[----:B------:R-:W2:Y:S01]  /*05a0*/  LDG.E.64 R16, desc[UR4][R28.64] ;  /* 0x000000041c107981 */ /* 0x000ea2000c1e1b00 */
[----:B------:R-:W-:-:S04]  /*05b0*/  IMAD.WIDE R10, R0, 0x8, R24 ;  /* 0x00000008000a7825 */ /* 0x000fc800078e0218 */
[C---:B------:R-:W-:Y:S01]  /*05c0*/  IMAD.WIDE R12, R0.reuse, 0x8, R28 ;  /* 0x00000008000c7825 */ /* 0x040fe200078e021c */
[----:B------:R0:W3:Y:S04]  /*05d0*/  LDG.E.64 R14, desc[UR4][R10.64] ;  /* 0x000000040a0e7981 */ /* 0x0000e8000c1e1b00 */
[----:B------:R1:W3:Y:S01]  /*05e0*/  LDG.E.64 R8, desc[UR4][R12.64] ;  /* 0x000000040c087981 */ /* 0x0002e2000c1e1b00 */
[----:B0-----:R-:W-:-:S04]  /*05f0*/  IMAD.WIDE R10, R0, 0x8, R10 ;  /* 0x00000008000a7825 */ /* 0x001fc800078e020a */
[----:B-1----:R-:W-:-:S04]  /*0600*/  IMAD.WIDE R12, R0, 0x8, R12 ;  /* 0x00000008000c7825 */ /* 0x002fc800078e020c */
[----:B------:R-:W-:-:S04]  /*0610*/  IMAD.WIDE R24, R0, 0x8, R10 ;  /* 0x0000000800187825 */ /* 0x000fc800078e020a */
[----:B------:R-:W-:Y:S02]  /*0620*/  IMAD.WIDE R28, R0, 0x8, R12 ;  /* 0x00000008001c7825 */ /* 0x000fe400078e020c */
        /* <DEDUP_REMOVED lines=9> */
.L_x_149:
[----:B------:R-:W-:-:S13]  /*06c0*/  LOP3.LUT P0, R8, R2, 0x3, RZ, 0xc0, !PT ;  /* 0x0000000302087812 */ /* 0x000fda000780c0ff */
[----:B------:R-:W-:Y:S05]  /*06d0*/  @!P0 BRA `(.L_x_146) ;  /* 0x0000000000648947 */ /* 0x000fea0003800000 */
[----:B------:R-:W-:Y:S02]  /*06e0*/  ISETP.NE.AND P0, PT, R8, 0x1, PT ;  /* 0x000000010800780c */ /* 0x000fe40003f05270 */
[----:B------:R-:W-:-:S04]  /*06f0*/  LOP3.LUT R8, R2, 0x1, RZ, 0xc0, !PT ;  /* 0x0000000102087812 */ /* 0x000fc800078ec0ff */
[----:B------:R-:W-:-:S07]  /*0700*/  ISETP.NE.U32.AND P1, PT, R8, 0x1, PT ;  /* 0x000000010800780c */ /* 0x000fce0003f25070 */
[----:B------:R-:W0:Y:S01]  /*0710*/  @P0 LDC.64 R18, c[0x0][0x388] ;  /* 0x0000e200ff120b82 */ /* 0x000e220000000a00 */
[CC--:B------:R-:W-:Y:S02]  /*0720*/  @P0 IMAD R25, R0.reuse, R26.reuse, R23 ;  /* 0x0000001a00190224 */ /* 0x0c0fe400078e0217 */
[----:B------:R-:W-:Y:S01]  /*0730*/  @P0 IMAD R11, R0, R26, R27 ;  /* 0x0000001a000b0224 */ /* 0x000fe200078e021b */
[----:B------:R-:W-:-:S04]  /*0740*/  @P0 IADD3 R26, PT, PT, R26, 0x2, RZ ;  /* 0x000000021a1a0810 */ /* 0x000fc80007ffe0ff */
[----:B------:R-:W1:Y:S01]  /*0750*/  @!P1 LDC.64 R8, c[0x0][0x388] ;  /* 0x0000e200ff089b82 */ /* 0x000e620000000a00 */
[CC--:B------:R-:W-:Y:S02]  /*0760*/  @!P1 IMAD R29, R0.reuse, R26.reuse, R27 ;  /* 0x0000001a001d9224 */ /* 0x0c0fe400078e021b */
[----:B------:R-:W-:Y:S02]  /*0770*/  @!P1 IMAD R27, R0, R26, R23 ;  /* 0x0000001a001b9224 */ /* 0x000fe400078e0217 */
[----:B0-----:R-:W-:-:S04]  /*0780*/  @P0 IMAD.WIDE R24, R25, 0x8, R18 ;  /* 0x0000000819180825 */ /* 0x001fc800078e0212 */
[----:B------:R-:W-:Y:S01]  /*0790*/  @P0 IMAD.WIDE R18, R11, 0x8, R18 ;  /* 0x000000080b120825 */ /* 0x000fe200078e0212 */
[----:B------:R-:W2:Y:S04]  /*07a0*/  @P0 LDG.E.64 R16, desc[UR4][R24.64] ;  /* 0x0000000418100981 */ /* 0x000ea8000c1e1b00 */
[----:B------:R-:W2:Y:S01]  /*07b0*/  @P0 LDG.E.64 R14, desc[UR4][R18.64] ;  /* 0x00000004120e0981 */ /* 0x000ea2000c1e1b00 */
[----:B------:R-:W-:-:S04]  /*07c0*/  @P0 IMAD.WIDE R12, R0, 0x8, R24 ;  /* 0x00000008000c0825 */ /* 0x000fc800078e0218 */
[----:B------:R-:W-:Y:S02]  /*07d0*/  @P0 IMAD.WIDE R10, R0, 0x8, R18 ;  /* 0x00000008000a0825 */ /* 0x000fe400078e0212 */
[----:B------:R-:W3:Y:S02]  /*07e0*/  @P0 LDG.E.64 R12, desc[UR4][R12.64] ;  /* 0x000000040c0c0981 */ /* 0x000ee4000c1e1b00 */
[--C-:B-1----:R-:W-:Y:S02]  /*07f0*/  @!P1 IMAD.WIDE R26, R27, 0x8, R8.reuse ;  /* 0x000000081b1a9825 */ /* 0x102fe400078e0208 */
[----:B------:R-:W3:Y:S02]  /*0800*/  @P0 LDG.E.64 R10, desc[UR4][R10.64] ;  /* 0x000000040a0a0981 */ /* 0x000ee4000c1e1b00 */
[----:B------:R-:W-:Y:S02]  /*0810*/  @!P1 IMAD.WIDE R8, R29, 0x8, R8 ;  /* 0x000000081d089825 */ /* 0x000fe400078e0208 */
[----:B------:R-:W4:Y:S04]  /*0820*/  @!P1 LDG.E.64 R26, desc[UR4][R26.64] ;  /* 0x000000041a1a9981 */ /* 0x000f28000c1e1b00 */
[----:B------:R-:W4:Y:S01]  /*0830*/  @!P1 LDG.E.64 R8, desc[UR4][R8.64] ;  /* 0x0000000408089981 */ /* 0x000f22000c1e1b00 */
[----:B--2---:R-:W-:-:S08]  /*0840*/  @P0 DFMA R14, R16, R14, R20 ;  /* 0x0000000e100e022b */ /* 0x004fd00000000014 */
[----:B---3--:R-:W-:-:S08]  /*0850*/  @P0 DFMA R20, R12, R10, R14 ;  /* 0x0000000a0c14022b */ /* 0x008fd0000000000e */
[----:B----4-:R-:W-:-:S11]  /*0860*/  @!P1 DFMA R20, R26, R8, R20 ;  /* 0x000000081a14922b */ /* 0x010fd60000000014 */
.L_x_146:
[----:B------:R-:W0:Y:S01]  /*0870*/  LDC.64 R8, c[0x0][0x390] ;  /* 0x0000e400ff087b82 */ /* 0x000e220000000a00 */
[----:B------:R-:W-:Y:S02]  /*0880*/  IADD3 R10, PT, PT, R5, R7, RZ ;  /* 0x00000007050a7210 */ /* 0x000fe40007ffe0ff */
[----:B------:R-:W-:-:S03]  /*0890*/  IADD3 R7, PT, PT, R7, UR7, RZ ;  /* 0x0000000707077c10 */ /* 0x000fc6000fffe0ff */
[----:B------:R-:W-:Y:S01]  /*08a0*/  IMAD R11, R0, R10, R3 ;  /* 0x0000000a000b7224 */ /* 0x000fe200078e0203 */
[----:B------:R-:W-:-:S03]  /*08b0*/  ISETP.GE.AND P0, PT, R7, R0, PT ;  /* 0x000000000700720c */ /* 0x000fc60003f06270 */
[----:B0-----:R-:W-:-:S05]  /*08c0*/  IMAD.WIDE R8, R11, 0x8, R8 ;  /* 0x000000080b087825 */ /* 0x001fca00078e0208 */
[----:B------:R0:W-:Y:S05]  /*08d0*/  STG.E.64 desc[UR4][R8.64], R20 ;  /* 0x0000001408007986 */ /* 0x0001ea000c101b04 */
[----:B------:R-:W-:Y:S05]  /*08e0*/  @!P0 BRA `(.L_x_150) ;  /* 0xfffffff800108947 */ /* 0x000fea000383ffff */
[----:B------:R-:W-:Y:S05]  /*08f0*/  EXIT ;  /* 0x000000000000794d */ /* 0x000fea0003800000 */
.L_x_151:
        /* <DEDUP_REMOVED lines=16> */
.L_x_161:


//--------------------- .text._Z8blankdWUPKdS0_PKiS2_Pd --------------------------
	.section	.text._Z8blankdWUPKdS0_PKiS2_Pd,"ax",@progbits
	.align	128
        .global         _Z8blankdWUPKdS0_PKiS2_Pd
        .type           _Z8blankdWUPKdS0_PKiS2_Pd,@function
        .size           _Z8blankdWUPKdS0_PKiS2_Pd,(.L_x_162 - _Z8blankdWUPKdS0_PKiS2_Pd)
        .other          _Z8blankdWUPKdS0_PKiS2_Pd,@"STO_CUDA_ENTRY STV_DEFAULT"
_Z8blankdWUPKdS0_PKiS2_Pd:
.text._Z8blankdWUPKdS0_PKiS2_Pd:
        /* <DEDUP_REMOVED lines=9> */
[----:B------:R-:W0:Y:S03]  /*0090*/  LDC.64 R18, c[0x0][0x398] ;  /* 0x0000e600ff127b82 */ /* 0x000e260000000a00 */
[----:B------:R0:W3:Y:S01]  /*00a0*/  LDG.E.64 R14, desc[UR4][R10.64+0x20] ;  /* 0x000020040a0e7981 */ /* 0x0000e2000c1e1b00 */
[----:B------:R-:W1:Y:S01]  /*00b0*/  LDCU UR6, c[0x0][0x364] ;  /* 0x00006c80ff0677ac */ /* 0x000e620008000800 */
[----:B------:R-:W0:Y:S03]  /*00c0*/  S2R R21, SR_CTAID.X ;  /* 0x0000000000157919 */ /* 0x000e260000002500 */
[----:B------:R-:W4:Y:S01]  /*00d0*/  LDC.64 R6, c[0x0][0x390] ;  /* 0x0000e400ff067b82 */ /* 0x000f220000000a00 */
[----:B------:R-:W0:Y:S07]  /*00e0*/  S2R R8, SR_TID.X ;  /* 0x0000000000087919 */ /* 0x000e2e0000002100 */
[----:B------:R-:W1:Y:S08]  /*00f0*/  LDC.64 R4, c[0x0][0x388] ;  /* 0x0000e200ff047b82 */ /* 0x000e700000000a00 */
[----:B------:R-:W1:Y:S01]  /*0100*/  LDC.64 R2, c[0x0][0x3a0] ;  /* 0x0000e800ff027b82 */ /* 0x000e620000000a00 */
[----:B0-----:R-:W-:Y:S01]  /*0110*/  IMAD.WIDE.U32 R10, R21, 0x4, R18 ;  /* 0x00000004150a7825 */ /* 0x001fe200078e0012 */
[----:B--2---:R-:W0:Y:S08]  /*0120*/  F2I.F64.TRUNC R12, R16 ;  /* 0x00000010000c7311 */ /* 0x004e30000030d100 */
[----:B---3--:R2:W3:Y:S01]  /*0130*/  F2I.F64.TRUNC R9, R14 ;  /* 0x0000000e00097311 */ /* 0x0084e2000030d100 */
[----:B01--4-:R-:W-:-:S07]  /*0140*/  IMAD R12, R12, R21, RZ ;  /* 0x000000150c0c7224 */ /* 0x013fce00078e02ff */
.L_x_152:
[----:B--2---:R-:W2:Y:S02]  /*0150*/  LDG.E R14, desc[UR4][R10.64] ;  /* 0x000000040a0e7981 */ /* 0x004ea4000c1e1900 */
[----:B--2---:R-:W-:-:S04]  /*0160*/  IMAD R15, R0, R14, R13 ;  /* 0x0000000e000f7224 */ /* 0x004fc800078e020d */
[----:B------:R-:W-:-:S06]  /*0170*/  IMAD.WIDE R14, R15, 0x4, R6 ;  /* 0x000000040f0e7825 */ /* 0x000fcc00078e0206 */
[----:B------:R-:W2:Y:S02]  /*0180*/  LDG.E R15, desc[UR4][R14.64] ;  /* 0x000000040e0f7981 */ /* 0x000ea4000c1e1900 */
[----:B0-2---:R-:W-:-:S05]  /*0190*/  IADD3 R16, PT, PT, R12, R15, RZ ;  /* 0x0000000f0c107210 */ /* 0x005fca0007ffe0ff */
[----:B---3--:R-:W-:-:S04]  /*01a0*/  IMAD R19, R9, R16, R8 ;  /* 0x0000001009137224 */ /* 0x008fc800078e0208 */
[----:B------:R-:W-:-:S06]  /*01b0*/  IMAD.WIDE R16, R19, 0x8, R4 ;  /* 0x0000000813107825 */ /* 0x000fcc00078e0204 */
[----:B------:R-:W2:Y:S01]  /*01c0*/  LDG.E.64 R16, desc[UR4][R16.64] ;  /* 0x0000000410107981 */ /* 0x000ea2000c1e1b00 */
[----:B------:R-:W-:Y:S01]  /*01d0*/  IMAD.WIDE R18, R19, 0x8, R2 ;  /* 0x0000000813127825 */ /* 0x000fe200078e0202 */
[----:B------:R-:W-:-:S04]  /*01e0*/  IADD3 R13, PT, PT, R13, UR6, RZ ;  /* 0x000000060d0d7c10 */ /* 0x000fc8000fffe0ff */
[----:B------:R-:W-:Y:S01]  /*01f0*/  ISETP.GE.AND P0, PT, R13, R0, PT ;  /* 0x000000000d00720c */ /* 0x000fe20003f06270 */
[----:B--2---:R0:W-:-:S12]  /*0200*/  STG.E.64 desc[UR4][R18.64], R16 ;  /* 0x0000001012007986 */ /* 0x0041d8000c101b04 */
[----:B------:R-:W-:Y:S05]  /*0210*/  @!P0 BRA `(.L_x_152) ;  /* 0xfffffffc00cc8947 */ /* 0x000fea000383ffff */
[----:B------:R-:W-:Y:S05]  /*0220*/  EXIT ;  /* 0x000000000000794d */ /* 0x000fea0003800000 */
.L_x_153:
        /* <DEDUP_REMOVED lines=13> */
.L_x_162:


//--------------------- .nv.shared._Z11reNormalizePKdS0_S0_PdS1_S1_ --------------------------
	.section	.nv.shared._Z11reNormalizePKdS0_S0_PdS1_S1_,"aw",@nobits
	.sectionflags	@""
	.align	8
.nv.shared._Z11reNormalizePKdS0_S0_PdS1_S1_:
	.zero		33016


//--------------------- .nv.shared.reserved.0     --------------------------
	.section	.nv.shared.reserved.0,"aw",@nobits
	.weak		__nv_reservedSMEM_offset_0_alias
	.size		__nv_reservedSMEM_offset_0_alias, 0, 64
	.other		__nv_reservedSMEM_offset_0_alias,@"STO_CUDA_RESERVED_SHARED STV_DEFAULT"
__nv_reservedSMEM_offset_0_alias:
	.zero		0
	.zero		64


//--------------------- .nv.shared._Z4getWPKdPdS1_ --------------------------
	.section	.nv.shared._Z4getWPKdPdS1_,"aw",@nobits
	.sectionflags	@""
	.align	8
.nv.shared._Z4getWPKdPdS1_:
	.zero		43064


//--------------------- .nv.constant0._Z11reNormalizePKdS0_S0_PdS1_S1_ --------------------------
	.section	.nv.constant0._Z11reNormalizePKdS0_S0_PdS1_S1_,"a",@progbits
	.sectionflags	@""
	.align	4
.nv.constant0._Z11reNormalizePKdS0_S0_PdS1_S1_:
	.zero		944


//--------------------- .nv.constant0._Z4getWPKdPdS1_ --------------------------
	.section	.nv.constant0._Z4getWPKdPdS1_,"a",@progbits
	.sectionflags	@""
	.align	4
.nv.constant0._Z4getWPKdPdS1_:
	.zero		920


//--------------------- .nv.constant0._Z4getUPKdS0_PdS1_ --------------------------
	.section	.nv.constant0._Z4getUPKdS0_PdS1_,"a",@progbits
	.sectionflags	@""
	.align	4
.nv.constant0._Z4getUPKdS0_PdS1_:
	.zero		928


//--------------------- .nv.constant0._Z6getwtwPKdS0_Pd --------------------------
	.section	.nv.constant0._Z6getwtwPKdS0_Pd,"a",@progbits
	.sectionflags	@""
	.align	4
.nv.constant0._Z6getwtwPKdS0_Pd:
	.zero		920


//--------------------- .nv.constant0._Z8blankdWUPKdS0_PKiS2_Pd --------------------------
	.section	.nv.constant0._Z8blankdWUPKdS0_PKiS2_Pd,"a",@progbits
	.sectionflags	@""
	.align	4
.nv.constant0._Z8blankdWUPKdS0_PKiS2_Pd:
	.zero		936


//--------------------- SYMBOLS --------------------------

	.type		.nv.reservedSmem.offset0,@object
	.size		.nv.reservedSmem.offset0,0x4
	.type		.nv.reservedSmem.cap,@object
	.size		.nv.reservedSmem.cap,0x4
